def attn_fwd(
    Q,
    K,
    V,
    Out,
    Lse,
    sm_scale,
    stride_qz,
    stride_qh,
    stride_qm,
    stride_qk,
    stride_kz,
    stride_kh,
    stride_kn,
    stride_kk,
    stride_vz,
    stride_vh,
    stride_vn,
    stride_vk,
    stride_oz,
    stride_oh,
    stride_om,
    stride_ok,
    seqlen_q,
    seqlen_k,
    BLOCK_M: tl.constexpr,
    BLOCK_N: tl.constexpr,
    HEAD_DIM: tl.constexpr,
    CAUSAL: tl.constexpr,
):
    start_m = tl.program_id(0)
    off_hz = tl.program_id(1)
    q_off = off_hz * stride_qh
    k_off = off_hz * stride_kh
    v_off = off_hz * stride_vh
    offs_m = start_m * BLOCK_M + tl.arange(0, BLOCK_M)
    offs_d = tl.arange(0, HEAD_DIM)
    offs_n = tl.arange(0, BLOCK_N)
    q_ptrs = Q + q_off + offs_m[:, None] * stride_qm + offs_d[None, :] * stride_qk
    k_ptrs = K + k_off + offs_d[:, None] * stride_kk + offs_n[None, :] * stride_kn
    v_ptrs = V + v_off + offs_n[:, None] * stride_vn + offs_d[None, :] * stride_vk
    m_i = tl.full([BLOCK_M], float("-inf"), dtype=tl.float32)
    l_i = tl.zeros([BLOCK_M], dtype=tl.float32) + 1.0
    acc = tl.zeros([BLOCK_M, HEAD_DIM], dtype=tl.float32)
    q = tl.load(q_ptrs)
    acc, l_i, m_i = _attn_fwd_inner(
        acc,
        l_i,
        m_i,
        q,
        k_ptrs,
        v_ptrs,
        sm_scale,
        stride_kn,
        stride_vn,
        start_m,
        seqlen_k,
        BLOCK_M,
        BLOCK_N,
        HEAD_DIM,
        CAUSAL,
    )
    acc = acc / l_i[:, None]
    lse = m_i + tl.math.log2(l_i) / 1.4426950408889634
    o_ptrs = (
        Out
        + off_hz * stride_oh
        + offs_m[:, None] * stride_om
        + offs_d[None, :] * stride_ok
    )
    tl.store(o_ptrs, acc.to(Out.dtype.element_ty))
    tl.store(Lse + off_hz * seqlen_q + offs_m, lse)

# config = {"BLOCK_M": 256, "BLOCK_N": 64, "HEAD_DIM": 512, "arch": "sm_80", "causal": true, "dtype": "bf16", "num_stages": 4, "num_warps": 8}
# arch = sm_80


// ===== COMPILED SASS (sm_80) =====

	.target	sm_80

	.elftype	@"ET_EXEC"


//--------------------- .note.nv.tkinfo           --------------------------
	.section	.note.nv.tkinfo,"",@"SHT_NOTE"
	.sectionflags	@"SHF_NOTE_NV_TKINFO"
	.tkinfo
        /*0018*/ 	.word	0x00000002
        /*0030*/ 	.string	""
        /*0030*/ 	.string	"ptxas"
        /*0030*/ 	.string	"Cuda compilation tools, release 13.0, V13.0.88"
        /*0030*/ 	.string	"Build cuda_13.0.r13.0/compiler.36424714_0"
        /*0030*/ 	.string	"-v  -suppress-debug-info  -lineinfo  -arch sm_80 "



//--------------------- .note.nv.cuinfo           --------------------------
	.section	.note.nv.cuinfo,"",@"SHT_NOTE"
	.sectionflags	@"SHF_NOTE_NV_CUINFO"
        /*0018*/ 	.short	0x0002
        /*001a*/ 	.short	0x0050
        /*001c*/ 	.short	0x0082
	.zero		2


//--------------------- .nv.info                  --------------------------
	.section	.nv.info,"",@"SHT_CUDA_INFO"
	.align	4


	//----- nvinfo : EIATTR_REGCOUNT
	.align		4
        /*0000*/ 	.byte	0x04, 0x2f
        /*0002*/ 	.short	(.L_2 - .L_1)
	.align		4
.L_1:
        /*0004*/ 	.word	index@(attn_fwd)
        /*0008*/ 	.word	0x00000020


	//----- nvinfo : EIATTR_FRAME_SIZE
	.align		4
.L_2:
        /*000c*/ 	.byte	0x04, 0x11
        /*000e*/ 	.short	(.L_4 - .L_3)
	.align		4
.L_3:
        /*0010*/ 	.word	index@(attn_fwd)
        /*0014*/ 	.word	0x00005b30


	//----- nvinfo : EIATTR_MIN_STACK_SIZE
	.align		4
.L_4:
        /*0018*/ 	.byte	0x04, 0x12
        /*001a*/ 	.short	(.L_6 - .L_5)
	.align		4
.L_5:
        /*001c*/ 	.word	index@(attn_fwd)
        /*0020*/ 	.word	0x00005b30
.L_6:


//--------------------- .nv.info.attn_fwd         --------------------------
	.section	.nv.info.attn_fwd,"",@"SHT_CUDA_INFO"
	.sectionflags	@""
	.align	4


	//----- nvinfo : EIATTR_CUDA_API_VERSION
	.align		4
        /*0000*/ 	.byte	0x04, 0x37
        /*0002*/ 	.short	(.L_8 - .L_7)
.L_7:
        /*0004*/ 	.word	0x00000082


	//----- nvinfo : EIATTR_SW2861232_WAR
	.align		4
.L_8:
        /*0008*/ 	.byte	0x01, 0x35
	.zero		2


	//----- nvinfo : EIATTR_PARAM_CBANK
	.align		4
        /*000c*/ 	.byte	0x04, 0x0a
        /*000e*/ 	.short	(.L_10 - .L_9)
	.align		4
.L_9:
        /*0010*/ 	.word	index@(.nv.constant0.attn_fwd)
        /*0014*/ 	.short	0x0160
        /*0016*/ 	.short	0x0088


	//----- nvinfo : EIATTR_CBANK_PARAM_SIZE
	.align		4
.L_10:
        /*0018*/ 	.byte	0x03, 0x19
        /*001a*/ 	.short	0x0088


	//----- nvinfo : EIATTR_KPARAM_INFO
	.align		4
        /*001c*/ 	.byte	0x04, 0x17
        /*001e*/ 	.short	(.L_12 - .L_11)
.L_11:
        /*0020*/ 	.word	0x00000000
        /*0024*/ 	.short	0x0019
        /*0026*/ 	.short	0x0080
        /*0028*/ 	.byte	0x00, 0xf4, 0x21, 0x00


	//----- nvinfo : EIATTR_KPARAM_INFO
	.align		4
.L_12:
        /*002c*/ 	.byte	0x04, 0x17
        /*002e*/ 	.short	(.L_14 - .L_13)
.L_13:
        /*0030*/ 	.word	0x00000000
        /*0034*/ 	.short	0x0018
        /*0036*/ 	.short	0x0078
        /*0038*/ 	.byte	0x00, 0xf4, 0x21, 0x00


	//----- nvinfo : EIATTR_KPARAM_INFO
	.align		4
.L_14:
        /*003c*/ 	.byte	0x04, 0x17
        /*003e*/ 	.short	(.L_16 - .L_15)
.L_15:
        /*0040*/ 	.word	0x00000000
        /*0044*/ 	.short	0x0017
        /*0046*/ 	.short	0x0070
        /*0048*/ 	.byte	0x00, 0xf0, 0x11, 0x00


	//----- nvinfo : EIATTR_KPARAM_INFO
	.align		4
.L_16:
        /*004c*/ 	.byte	0x04, 0x17
        /*004e*/ 	.short	(.L_18 - .L_17)
.L_17:
        /*0050*/ 	.word	0x00000000
        /*0054*/ 	.short	0x0016
        /*0056*/ 	.short	0x006c
        /*0058*/ 	.byte	0x00, 0xf0, 0x11, 0x00


	//----- nvinfo : EIATTR_KPARAM_INFO
	.align		4
.L_18:
        /*005c*/ 	.byte	0x04, 0x17
        /*005e*/ 	.short	(.L_20 - .L_19)
.L_19:
        /*0060*/ 	.word	0x00000000
        /*0064*/ 	.short	0x0015
        /*0066*/ 	.short	0x0068
        /*0068*/ 	.byte	0x00, 0xf0, 0x11, 0x00


	//----- nvinfo : EIATTR_KPARAM_INFO
	.align		4
.L_20:
        /*006c*/ 	.byte	0x04, 0x17
        /*006e*/ 	.short	(.L_22 - .L_21)
.L_21:
        /*0070*/ 	.word	0x00000000
        /*0074*/ 	.short	0x0014
        /*0076*/ 	.short	0x0064
        /*0078*/ 	.byte	0x00, 0xf0, 0x11, 0x00


	//----- nvinfo : EIATTR_KPARAM_INFO
	.align		4
.L_22:
        /*007c*/ 	.byte	0x04, 0x17
        /*007e*/ 	.short	(.L_24 - .L_23)
.L_23:
        /*0080*/ 	.word	0x00000000
        /*0084*/ 	.short	0x0013
        /*0086*/ 	.short	0x0060
        /*0088*/ 	.byte	0x00, 0xf0, 0x11, 0x00


	//----- nvinfo : EIATTR_KPARAM_INFO
	.align		4
.L_24:
        /*008c*/ 	.byte	0x04, 0x17
        /*008e*/ 	.short	(.L_26 - .L_25)
.L_25:
        /*0090*/ 	.word	0x00000000
        /*0094*/ 	.short	0x0012
        /*0096*/ 	.short	0x005c
        /*0098*/ 	.byte	0x00, 0xf0, 0x11, 0x00


	//----- nvinfo : EIATTR_KPARAM_INFO
	.align		4
.L_26:
        /*009c*/ 	.byte	0x04, 0x17
        /*009e*/ 	.short	(.L_28 - .L_27)
.L_27:
        /*00a0*/ 	.word	0x00000000
        /*00a4*/ 	.short	0x0011
        /*00a6*/ 	.short	0x0058
        /*00a8*/ 	.byte	0x00, 0xf0, 0x11, 0x00


	//----- nvinfo : EIATTR_KPARAM_INFO
	.align		4
.L_28:
        /*00ac*/ 	.byte	0x04, 0x17
        /*00ae*/ 	.short	(.L_30 - .L_29)
.L_29:
        /*00b0*/ 	.word	0x00000000
        /*00b4*/ 	.short	0x0010
        /*00b6*/ 	.short	0x0054
        /*00b8*/ 	.byte	0x00, 0xf0, 0x11, 0x00


	//----- nvinfo : EIATTR_KPARAM_INFO
	.align		4
.L_30:
        /*00bc*/ 	.byte	0x04, 0x17
        /*00be*/ 	.short	(.L_32 - .L_31)
.L_31:
        /*00c0*/ 	.word	0x00000000
        /*00c4*/ 	.short	0x000f
        /*00c6*/ 	.short	0x0050
        /*00c8*/ 	.byte	0x00, 0xf0, 0x11, 0x00


	//----- nvinfo : EIATTR_KPARAM_INFO
	.align		4
.L_32:
        /*00cc*/ 	.byte	0x04, 0x17
        /*00ce*/ 	.short	(.L_34 - .L_33)
.L_33:
        /*00d0*/ 	.word	0x00000000
        /*00d4*/ 	.short	0x000e
        /*00d6*/ 	.short	0x004c
        /*00d8*/ 	.byte	0x00, 0xf0, 0x11, 0x00


	//----- nvinfo : EIATTR_KPARAM_INFO
	.align		4
.L_34:
        /*00dc*/ 	.byte	0x04, 0x17
        /*00de*/ 	.short	(.L_36 - .L_35)
.L_35:
        /*00e0*/ 	.word	0x00000000
        /*00e4*/ 	.short	0x000d
        /*00e6*/ 	.short	0x0048
        /*00e8*/ 	.byte	0x00, 0xf0, 0x11, 0x00


	//----- nvinfo : EIATTR_KPARAM_INFO
	.align		4
.L_36:
        /*00ec*/ 	.byte	0x04, 0x17
        /*00ee*/ 	.short	(.L_38 - .L_37)
.L_37:
        /*00f0*/ 	.word	0x00000000
        /*00f4*/ 	.short	0x000c
        /*00f6*/ 	.short	0x0044
        /*00f8*/ 	.byte	0x00, 0xf0, 0x11, 0x00


	//----- nvinfo : EIATTR_KPARAM_INFO
	.align		4
.L_38:
        /*00fc*/ 	.byte	0x04, 0x17
        /*00fe*/ 	.short	(.L_40 - .L_39)
.L_39:
        /*0100*/ 	.word	0x00000000
        /*0104*/ 	.short	0x000b
        /*0106*/ 	.short	0x0040
        /*0108*/ 	.byte	0x00, 0xf0, 0x11, 0x00


	//----- nvinfo : EIATTR_KPARAM_INFO
	.align		4
.L_40:
        /*010c*/ 	.byte	0x04, 0x17
        /*010e*/ 	.short	(.L_42 - .L_41)
.L_41:
        /*0110*/ 	.word	0x00000000
        /*0114*/ 	.short	0x000a
        /*0116*/ 	.short	0x003c
        /*0118*/ 	.byte	0x00, 0xf0, 0x11, 0x00


	//----- nvinfo : EIATTR_KPARAM_INFO
	.align		4
.L_42:
        /*011c*/ 	.byte	0x04, 0x17
        /*011e*/ 	.short	(.L_44 - .L_43)
.L_43:
        /*0120*/ 	.word	0x00000000
        /*0124*/ 	.short	0x0009
        /*0126*/ 	.short	0x0038
        /*0128*/ 	.byte	0x00, 0xf0, 0x11, 0x00


	//----- nvinfo : EIATTR_KPARAM_INFO
	.align		4
.L_44:
        /*012c*/ 	.byte	0x04, 0x17
        /*012e*/ 	.short	(.L_46 - .L_45)
.L_45:
        /*0130*/ 	.word	0x00000000
        /*0134*/ 	.short	0x0008
        /*0136*/ 	.short	0x0034
        /*0138*/ 	.byte	0x00, 0xf0, 0x11, 0x00


	//----- nvinfo : EIATTR_KPARAM_INFO
	.align		4
.L_46:
        /*013c*/ 	.byte	0x04, 0x17
        /*013e*/ 	.short	(.L_48 - .L_47)
.L_47:
        /*0140*/ 	.word	0x00000000
        /*0144*/ 	.short	0x0007
        /*0146*/ 	.short	0x0030
        /*0148*/ 	.byte	0x00, 0xf0, 0x11, 0x00


	//----- nvinfo : EIATTR_KPARAM_INFO
	.align		4
.L_48:
        /*014c*/ 	.byte	0x04, 0x17
        /*014e*/ 	.short	(.L_50 - .L_49)
.L_49:
        /*0150*/ 	.word	0x00000000
        /*0154*/ 	.short	0x0006
        /*0156*/ 	.short	0x002c
        /*0158*/ 	.byte	0x00, 0xf0, 0x11, 0x00


	//----- nvinfo : EIATTR_KPARAM_INFO
	.align		4
.L_50:
        /*015c*/ 	.byte	0x04, 0x17
        /*015e*/ 	.short	(.L_52 - .L_51)
.L_51:
        /*0160*/ 	.word	0x00000000
        /*0164*/ 	.short	0x0005
        /*0166*/ 	.short	0x0028
        /*0168*/ 	.byte	0x00, 0xf0, 0x11, 0x00


	//----- nvinfo : EIATTR_KPARAM_INFO
	.align		4
.L_52:
        /*016c*/ 	.byte	0x04, 0x17
        /*016e*/ 	.short	(.L_54 - .L_53)
.L_53:
        /*0170*/ 	.word	0x00000000
        /*0174*/ 	.short	0x0004
        /*0176*/ 	.short	0x0020
        /*0178*/ 	.byte	0x00, 0xf4, 0x21, 0x00


	//----- nvinfo : EIATTR_KPARAM_INFO
	.align		4
.L_54:
        /*017c*/ 	.byte	0x04, 0x17
        /*017e*/ 	.short	(.L_56 - .L_55)
.L_55:
        /*0180*/ 	.word	0x00000000
        /*0184*/ 	.short	0x0003
        /*0186*/ 	.short	0x0018
        /*0188*/ 	.byte	0x00, 0xf4, 0x21, 0x00


	//----- nvinfo : EIATTR_KPARAM_INFO
	.align		4
.L_56:
        /*018c*/ 	.byte	0x04, 0x17
        /*018e*/ 	.short	(.L_58 - .L_57)
.L_57:
        /*0190*/ 	.word	0x00000000
        /*0194*/ 	.short	0x0002
        /*0196*/ 	.short	0x0010
        /*0198*/ 	.byte	0x00, 0xf4, 0x21, 0x00


	//----- nvinfo : EIATTR_KPARAM_INFO
	.align		4
.L_58:
        /*019c*/ 	.byte	0x04, 0x17
        /*019e*/ 	.short	(.L_60 - .L_59)
.L_59:
        /*01a0*/ 	.word	0x00000000
        /*01a4*/ 	.short	0x0001
        /*01a6*/ 	.short	0x0008
        /*01a8*/ 	.byte	0x00, 0xf4, 0x21, 0x00


	//----- nvinfo : EIATTR_KPARAM_INFO
	.align		4
.L_60:
        /*01ac*/ 	.byte	0x04, 0x17
        /*01ae*/ 	.short	(.L_62 - .L_61)
.L_61:
        /*01b0*/ 	.word	0x00000000
        /*01b4*/ 	.short	0x0000
        /*01b6*/ 	.short	0x0000
        /*01b8*/ 	.byte	0x00, 0xf4, 0x21, 0x00


	//----- nvinfo : EIATTR_MAXREG_COUNT
	.align		4
.L_62:
        /*01bc*/ 	.byte	0x03, 0x1b
        /*01be*/ 	.short	0x00ff


	//----- nvinfo : EIATTR_NUM_BARRIERS
	.align		4
        /*01c0*/ 	.byte	0x02, 0x4c
        /*01c2*/ 	.byte	0x01
	.zero		1


	//----- nvinfo : EIATTR_ANNOTATIONS
	.align		4
        /*01c4*/ 	.byte	0x04, 0x55
        /*01c6*/ 	.short	(.L_64 - .L_63)


	//   ....[0]....
.L_63:
        /*01c8*/ 	.word	0x00000001
        /*01cc*/ 	.byte	0x10, 0x04, 0x00, 0x00, 0x01, 0x00, 0x00, 0x00, 0x20, 0x04, 0x00, 0x00, 0x01, 0x00, 0x00, 0x00
        /* <DEDUP_REMOVED lines=1057> */
        /*43ec*/ 	.byte	0x40, 0x3d, 0x01, 0x00


	//----- nvinfo : EIATTR_MERCURY_ISA_VERSION
	.align		4
.L_64:
        /*43f0*/ 	.byte	0x03, 0x5f
        /*43f2*/ 	.short	0x0000


	//----- nvinfo : EIATTR_COOP_GROUP_MASK_REGIDS
	.align		4
        /*43f4*/ 	.byte	0x04, 0x29
        /*43f6*/ 	.short	(.L_66 - .L_65)


	//   ....[0]....
.L_65:
        /*43f8*/ 	.word	0xffffffff


	//   ....[1]....
        /*43fc*/ 	.word	0xffffffff


	//   ....[2]....
        /*4400*/ 	.word	0xffffffff


	//   ....[3]....
        /*4404*/ 	.word	0xffffffff


	//   ....[4]....
        /*4408*/ 	.word	0xffffffff


	//   ....[5]....
        /*440c*/ 	.word	0xffffffff


	//   ....[6]....
        /*4410*/ 	.word	0xffffffff


	//   ....[7]....
        /*4414*/ 	.word	0xffffffff


	//   ....[8]....
        /*4418*/ 	.word	0xffffffff


	//   ....[9]....
        /*441c*/ 	.word	0xffffffff


	//   ....[10]....
        /*4420*/ 	.word	0xffffffff


	//   ....[11]....
        /*4424*/ 	.word	0xffffffff


	//   ....[12]....
        /*4428*/ 	.word	0xffffffff


	//   ....[13]....
        /*442c*/ 	.word	0xffffffff


	//   ....[14]....
        /*4430*/ 	.word	0xffffffff


	//   ....[15]....
        /*4434*/ 	.word	0xffffffff


	//   ....[16]....
        /*4438*/ 	.word	0xffffffff


	//   ....[17]....
        /*443c*/ 	.word	0xffffffff


	//   ....[18]....
        /*4440*/ 	.word	0xffffffff


	//   ....[19]....
        /*4444*/ 	.word	0xffffffff


	//   ....[20]....
        /*4448*/ 	.word	0xffffffff


	//   ....[21]....
        /*444c*/ 	.word	0xffffffff


	//   ....[22]....
        /*4450*/ 	.word	0xffffffff


	//   ....[23]....
        /*4454*/ 	.word	0xffffffff


	//   ....[24]....
        /*4458*/ 	.word	0xffffffff


	//   ....[25]....
        /*445c*/ 	.word	0xffffffff


	//   ....[26]....
        /*4460*/ 	.word	0xffffffff


	//   ....[27]....
        /*4464*/ 	.word	0xffffffff


	//   ....[28]....
        /*4468*/ 	.word	0xffffffff


	//   ....[29]....
        /*446c*/ 	.word	0xffffffff


	//   ....[30]....
        /*4470*/ 	.word	0xffffffff


	//   ....[31]....
        /*4474*/ 	.word	0xffffffff


	//   ....[32]....
        /*4478*/ 	.word	0xffffffff


	//   ....[33]....
        /*447c*/ 	.word	0xffffffff


	//   ....[34]....
        /*4480*/ 	.word	0xffffffff


	//   ....[35]....
        /*4484*/ 	.word	0xffffffff


	//   ....[36]....
        /*4488*/ 	.word	0xffffffff


	//   ....[37]....
        /*448c*/ 	.word	0xffffffff


	//   ....[38]....
        /*4490*/ 	.word	0xffffffff


	//   ....[39]....
        /*4494*/ 	.word	0xffffffff


	//   ....[40]....
        /*4498*/ 	.word	0xffffffff


	//   ....[41]....
        /*449c*/ 	.word	0xffffffff


	//   ....[42]....
        /*44a0*/ 	.word	0xffffffff


	//   ....[43]....
        /*44a4*/ 	.word	0xffffffff


	//   ....[44]....
        /*44a8*/ 	.word	0xffffffff


	//   ....[45]....
        /*44ac*/ 	.word	0xffffffff


	//   ....[46]....
        /*44b0*/ 	.word	0xffffffff


	//   ....[47]....
        /*44b4*/ 	.word	0xffffffff


	//   ....[48]....
        /*44b8*/ 	.word	0xffffffff


	//   ....[49]....
        /*44bc*/ 	.word	0xffffffff


	//   ....[50]....
        /*44c0*/ 	.word	0xffffffff


	//   ....[51]....
        /*44c4*/ 	.word	0xffffffff


	//   ....[52]....
        /*44c8*/ 	.word	0xffffffff


	//   ....[53]....
        /*44cc*/ 	.word	0xffffffff


	//   ....[54]....
        /*44d0*/ 	.word	0xffffffff


	//   ....[55]....
        /*44d4*/ 	.word	0xffffffff


	//   ....[56]....
        /*44d8*/ 	.word	0xffffffff


	//   ....[57]....
        /*44dc*/ 	.word	0xffffffff


	//   ....[58]....
        /*44e0*/ 	.word	0xffffffff


	//   ....[59]....
        /*44e4*/ 	.word	0xffffffff


	//   ....[60]....
        /*44e8*/ 	.word	0xffffffff


	//   ....[61]....
        /*44ec*/ 	.word	0xffffffff


	//   ....[62]....
        /*44f0*/ 	.word	0xffffffff


	//   ....[63]....
        /*44f4*/ 	.word	0xffffffff


	//   ....[64]....
        /*44f8*/ 	.word	0xffffffff


	//   ....[65]....
        /*44fc*/ 	.word	0xffffffff


	//   ....[66]....
        /*4500*/ 	.word	0xffffffff


	//   ....[67]....
        /*4504*/ 	.word	0xffffffff


	//   ....[68]....
        /*4508*/ 	.word	0xffffffff


	//   ....[69]....
        /*450c*/ 	.word	0xffffffff


	//   ....[70]....
        /*4510*/ 	.word	0xffffffff


	//   ....[71]....
        /*4514*/ 	.word	0xffffffff


	//   ....[72]....
        /*4518*/ 	.word	0xffffffff


	//   ....[73]....
        /*451c*/ 	.word	0xffffffff


	//   ....[74]....
        /*4520*/ 	.word	0xffffffff


	//   ....[75]....
        /*4524*/ 	.word	0xffffffff


	//   ....[76]....
        /*4528*/ 	.word	0xffffffff


	//   ....[77]....
        /*452c*/ 	.word	0xffffffff


	//   ....[78]....
        /*4530*/ 	.word	0xffffffff


	//   ....[79]....
        /*4534*/ 	.word	0xffffffff


	//   ....[80]....
        /*4538*/ 	.word	0xffffffff


	//   ....[81]....
        /*453c*/ 	.word	0xffffffff


	//   ....[82]....
        /*4540*/ 	.word	0xffffffff


	//   ....[83]....
        /*4544*/ 	.word	0xffffffff


	//   ....[84]....
        /*4548*/ 	.word	0xffffffff


	//   ....[85]....
        /*454c*/ 	.word	0xffffffff


	//   ....[86]....
        /*4550*/ 	.word	0xffffffff


	//   ....[87]....
        /*4554*/ 	.word	0xffffffff


	//   ....[88]....
        /*4558*/ 	.word	0xffffffff


	//   ....[89]....
        /*455c*/ 	.word	0xffffffff


	//   ....[90]....
        /*4560*/ 	.word	0xffffffff


	//   ....[91]....
        /*4564*/ 	.word	0xffffffff


	//   ....[92]....
        /*4568*/ 	.word	0xffffffff


	//   ....[93]....
        /*456c*/ 	.word	0xffffffff


	//   ....[94]....
        /*4570*/ 	.word	0xffffffff


	//   ....[95]....
        /*4574*/ 	.word	0xffffffff


	//   ....[96]....
        /*4578*/ 	.word	0xffffffff


	//   ....[97]....
        /*457c*/ 	.word	0xffffffff


	//   ....[98]....
        /*4580*/ 	.word	0xffffffff


	//   ....[99]....
        /*4584*/ 	.word	0xffffffff


	//   ....[100]....
        /*4588*/ 	.word	0xffffffff


	//   ....[101]....
        /*458c*/ 	.word	0xffffffff


	//   ....[102]....
        /*4590*/ 	.word	0xffffffff


	//   ....[103]....
        /*4594*/ 	.word	0xffffffff


	//   ....[104]....
        /*4598*/ 	.word	0xffffffff


	//   ....[105]....
        /*459c*/ 	.word	0xffffffff


	//   ....[106]....
        /*45a0*/ 	.word	0xffffffff


	//   ....[107]....
        /*45a4*/ 	.word	0xffffffff


	//   ....[108]....
        /*45a8*/ 	.word	0xffffffff


	//   ....[109]....
        /*45ac*/ 	.word	0xffffffff


	//   ....[110]....
        /*45b0*/ 	.word	0xffffffff


	//   ....[111]....
        /*45b4*/ 	.word	0xffffffff


	//   ....[112]....
        /*45b8*/ 	.word	0xffffffff


	//   ....[113]....
        /*45bc*/ 	.word	0xffffffff


	//   ....[114]....
        /*45c0*/ 	.word	0xffffffff


	//   ....[115]....
        /*45c4*/ 	.word	0xffffffff


	//   ....[116]....
        /*45c8*/ 	.word	0xffffffff


	//   ....[117]....
        /*45cc*/ 	.word	0xffffffff


	//   ....[118]....
        /*45d0*/ 	.word	0xffffffff


	//   ....[119]....
        /*45d4*/ 	.word	0xffffffff


	//   ....[120]....
        /*45d8*/ 	.word	0xffffffff


	//   ....[121]....
        /*45dc*/ 	.word	0xffffffff


	//   ....[122]....
        /*45e0*/ 	.word	0xffffffff


	//   ....[123]....
        /*45e4*/ 	.word	0xffffffff


	//   ....[124]....
        /*45e8*/ 	.word	0xffffffff


	//   ....[125]....
        /*45ec*/ 	.word	0xffffffff


	//   ....[126]....
        /*45f0*/ 	.word	0xffffffff


	//   ....[127]....
        /*45f4*/ 	.word	0xffffffff


	//   ....[128]....
        /*45f8*/ 	.word	0xffffffff


	//   ....[129]....
        /*45fc*/ 	.word	0xffffffff


	//   ....[130]....
        /*4600*/ 	.word	0xffffffff


	//   ....[131]....
        /*4604*/ 	.word	0xffffffff


	//   ....[132]....
        /*4608*/ 	.word	0xffffffff


	//   ....[133]....
        /*460c*/ 	.word	0xffffffff


	//   ....[134]....
        /*4610*/ 	.word	0xffffffff


	//   ....[135]....
        /*4614*/ 	.word	0xffffffff


	//   ....[136]....
        /*4618*/ 	.word	0xffffffff


	//   ....[137]....
        /*461c*/ 	.word	0xffffffff


	//   ....[138]....
        /*4620*/ 	.word	0xffffffff


	//   ....[139]....
        /*4624*/ 	.word	0xffffffff


	//   ....[140]....
        /*4628*/ 	.word	0xffffffff


	//   ....[141]....
        /*462c*/ 	.word	0xffffffff


	//   ....[142]....
        /*4630*/ 	.word	0xffffffff


	//   ....[143]....
        /*4634*/ 	.word	0xffffffff


	//   ....[144]....
        /*4638*/ 	.word	0xffffffff


	//   ....[145]....
        /*463c*/ 	.word	0xffffffff


	//   ....[146]....
        /*4640*/ 	.word	0xffffffff


	//   ....[147]....
        /*4644*/ 	.word	0xffffffff


	//   ....[148]....
        /*4648*/ 	.word	0xffffffff


	//   ....[149]....
        /*464c*/ 	.word	0xffffffff


	//   ....[150]....
        /*4650*/ 	.word	0xffffffff


	//   ....[151]....
        /*4654*/ 	.word	0xffffffff


	//   ....[152]....
        /*4658*/ 	.word	0xffffffff


	//   ....[153]....
        /*465c*/ 	.word	0xffffffff


	//   ....[154]....
        /*4660*/ 	.word	0xffffffff


	//   ....[155]....
        /*4664*/ 	.word	0xffffffff


	//   ....[156]....
        /*4668*/ 	.word	0xffffffff


	//   ....[157]....
        /*466c*/ 	.word	0xffffffff


	//   ....[158]....
        /*4670*/ 	.word	0xffffffff


	//   ....[159]....
        /*4674*/ 	.word	0xffffffff


	//   ....[160]....
        /*4678*/ 	.word	0xffffffff


	//   ....[161]....
        /*467c*/ 	.word	0xffffffff


	//   ....[162]....
        /*4680*/ 	.word	0xffffffff


	//   ....[163]....
        /*4684*/ 	.word	0xffffffff


	//   ....[164]....
        /*4688*/ 	.word	0xffffffff


	//   ....[165]....
        /*468c*/ 	.word	0xffffffff


	//   ....[166]....
        /*4690*/ 	.word	0xffffffff


	//   ....[167]....
        /*4694*/ 	.word	0xffffffff


	//   ....[168]....
        /*4698*/ 	.word	0xffffffff


	//   ....[169]....
        /*469c*/ 	.word	0xffffffff


	//   ....[170]....
        /*46a0*/ 	.word	0xffffffff


	//   ....[171]....
        /*46a4*/ 	.word	0xffffffff


	//   ....[172]....
        /*46a8*/ 	.word	0xffffffff


	//   ....[173]....
        /*46ac*/ 	.word	0xffffffff


	//   ....[174]....
        /*46b0*/ 	.word	0xffffffff


	//   ....[175]....
        /*46b4*/ 	.word	0xffffffff


	//----- nvinfo : EIATTR_COOP_GROUP_INSTR_OFFSETS
	.align		4
.L_66:
        /*46b8*/ 	.byte	0x04, 0x28
        /*46ba*/ 	.short	(.L_68 - .L_67)


	//   ....[0]....
.L_67:
        /*46bc*/ 	.word	0x00055c10


	//   ....[1]....
        /*46c0*/ 	.word	0x00055c30


	//   ....[2]....
        /*46c4*/ 	.word	0x00055c40


	//   ....[3]....
        /*46c8*/ 	.word	0x00055c60


	//   ....[4]....
        /*46cc*/ 	.word	0x00055c70


	//   ....[5]....
        /*46d0*/ 	.word	0x00055c80


	//   ....[6]....
        /*46d4*/ 	.word	0x00055c90


	//   ....[7]....
        /*46d8*/ 	.word	0x00055cd0


	//   ....[8]....
        /*46dc*/ 	.word	0x00055ce0


	//   ....[9]....
        /*46e0*/ 	.word	0x00055cf0


	//   ....[10]....
        /*46e4*/ 	.word	0x00055d10


	//   ....[11]....
        /*46e8*/ 	.word	0x00055d20


	//   ....[12]....
        /*46ec*/ 	.word	0x000560a0


	//   ....[13]....
        /*46f0*/ 	.word	0x00056470


	//   ....[14]....
        /*46f4*/ 	.word	0x00056490


	//   ....[15]....
        /*46f8*/ 	.word	0x00056500


	//   ....[16]....
        /*46fc*/ 	.word	0x00056540


	//   ....[17]....
        /*4700*/ 	.word	0x00056560


	//   ....[18]....
        /*4704*/ 	.word	0x00056580


	//   ....[19]....
        /*4708*/ 	.word	0x000565e0


	//   ....[20]....
        /*470c*/ 	.word	0x000565f0


	//   ....[21]....
        /*4710*/ 	.word	0x00056600


	//   ....[22]....
        /*4714*/ 	.word	0x00056620


	//   ....[23]....
        /*4718*/ 	.word	0x00056640


	//   ....[24]....
        /*471c*/ 	.word	0x00056660


	//   ....[25]....
        /*4720*/ 	.word	0x00056680


	//   ....[26]....
        /*4724*/ 	.word	0x000566a0


	//   ....[27]....
        /*4728*/ 	.word	0x000567c0


	//   ....[28]....
        /*472c*/ 	.word	0x000567d0


	//   ....[29]....
        /*4730*/ 	.word	0x000567e0


	//   ....[30]....
        /*4734*/ 	.word	0x000567f0


	//   ....[31]....
        /*4738*/ 	.word	0x00056800


	//   ....[32]....
        /*473c*/ 	.word	0x00056810


	//   ....[33]....
        /*4740*/ 	.word	0x00056820


	//   ....[34]....
        /*4744*/ 	.word	0x00056b50


	//   ....[35]....
        /*4748*/ 	.word	0x00056b80


	//   ....[36]....
        /*474c*/ 	.word	0x00056b90


	//   ....[37]....
        /*4750*/ 	.word	0x00056bd0


	//   ....[38]....
        /*4754*/ 	.word	0x00056bf0


	//   ....[39]....
        /*4758*/ 	.word	0x00056c10


	//   ....[40]....
        /*475c*/ 	.word	0x00056c30


	//   ....[41]....
        /*4760*/ 	.word	0x00056c50


	//   ....[42]....
        /*4764*/ 	.word	0x00056c70


	//   ....[43]....
        /*4768*/ 	.word	0x00056c90


	//   ....[44]....
        /*476c*/ 	.word	0x00056cb0


	//   ....[45]....
        /*4770*/ 	.word	0x00056cd0


	//   ....[46]....
        /*4774*/ 	.word	0x00056cf0


	//   ....[47]....
        /*4778*/ 	.word	0x00056d10


	//   ....[48]....
        /*477c*/ 	.word	0x00056d30


	//   ....[49]....
        /*4780*/ 	.word	0x00056d50


	//   ....[50]....
        /*4784*/ 	.word	0x00056d80


	//   ....[51]....
        /*4788*/ 	.word	0x00056d90


	//   ....[52]....
        /*478c*/ 	.word	0x00056da0


	//   ....[53]....
        /*4790*/ 	.word	0x00056db0


	//   ....[54]....
        /*4794*/ 	.word	0x00056dc0


	//   ....[55]....
        /*4798*/ 	.word	0x00056dd0


	//   ....[56]....
        /*479c*/ 	.word	0x00056de0


	//   ....[57]....
        /*47a0*/ 	.word	0x00056df0


	//   ....[58]....
        /*47a4*/ 	.word	0x00056e00


	//   ....[59]....
        /*47a8*/ 	.word	0x00056e10


	//   ....[60]....
        /*47ac*/ 	.word	0x00056e20


	//   ....[61]....
        /*47b0*/ 	.word	0x00056e30


	//   ....[62]....
        /*47b4*/ 	.word	0x00056e40


	//   ....[63]....
        /*47b8*/ 	.word	0x00056e50


	//   ....[64]....
        /*47bc*/ 	.word	0x00058a10


	//   ....[65]....
        /*47c0*/ 	.word	0x00058a20


	//   ....[66]....
        /*47c4*/ 	.word	0x00058a30


	//   ....[67]....
        /*47c8*/ 	.word	0x00058a60


	//   ....[68]....
        /*47cc*/ 	.word	0x00058a80


	//   ....[69]....
        /*47d0*/ 	.word	0x00058a90


	//   ....[70]....
        /*47d4*/ 	.word	0x00058ad0


	//   ....[71]....
        /*47d8*/ 	.word	0x00058ae0


	//   ....[72]....
        /*47dc*/ 	.word	0x00058af0


	//   ....[73]....
        /*47e0*/ 	.word	0x00058bb0


	//   ....[74]....
        /*47e4*/ 	.word	0x00058bc0


	//   ....[75]....
        /*47e8*/ 	.word	0x00058bd0


	//   ....[76]....
        /*47ec*/ 	.word	0x00058be0


	//   ....[77]....
        /*47f0*/ 	.word	0x00058bf0


	//   ....[78]....
        /*47f4*/ 	.word	0x00058c20


	//   ....[79]....
        /*47f8*/ 	.word	0x00058c40


	//   ....[80]....
        /*47fc*/ 	.word	0x00058c70


	//   ....[81]....
        /*4800*/ 	.word	0x00058c80


	//   ....[82]....
        /*4804*/ 	.word	0x00058c90


	//   ....[83]....
        /*4808*/ 	.word	0x00058ce0


	//   ....[84]....
        /*480c*/ 	.word	0x00058d00


	//   ....[85]....
        /*4810*/ 	.word	0x00058d10


	//   ....[86]....
        /*4814*/ 	.word	0x00058d20


	//   ....[87]....
        /*4818*/ 	.word	0x00058d30


	//   ....[88]....
        /*481c*/ 	.word	0x00059b60


	//   ....[89]....
        /*4820*/ 	.word	0x00059ba0


	//   ....[90]....
        /*4824*/ 	.word	0x00059ce0


	//   ....[91]....
        /*4828*/ 	.word	0x00059e50


	//   ....[92]....
        /*482c*/ 	.word	0x00059e80


	//   ....[93]....
        /*4830*/ 	.word	0x00059ea0


	//   ....[94]....
        /*4834*/ 	.word	0x00059f30


	//   ....[95]....
        /*4838*/ 	.word	0x0005a0a0


	//   ....[96]....
        /*483c*/ 	.word	0x0005a370


	//   ....[97]....
        /*4840*/ 	.word	0x0005a3f0


	//   ....[98]....
        /*4844*/ 	.word	0x0005a480


	//   ....[99]....
        /*4848*/ 	.word	0x0005a4c0


	//   ....[100]....
        /*484c*/ 	.word	0x0005a640


	//   ....[101]....
        /*4850*/ 	.word	0x0005a650


	//   ....[102]....
        /*4854*/ 	.word	0x0005a670


	//   ....[103]....
        /*4858*/ 	.word	0x0005a970


	//   ....[104]....
        /*485c*/ 	.word	0x0005a9a0


	//   ....[105]....
        /*4860*/ 	.word	0x0005a9c0


	//   ....[106]....
        /*4864*/ 	.word	0x0005a9d0


	//   ....[107]....
        /*4868*/ 	.word	0x0005a9e0


	//   ....[108]....
        /*486c*/ 	.word	0x0005aa80


	//   ....[109]....
        /*4870*/ 	.word	0x0005aca0


	//   ....[110]....
        /*4874*/ 	.word	0x0005af40


	//   ....[111]....
        /*4878*/ 	.word	0x0005b080


	//   ....[112]....
        /*487c*/ 	.word	0x0005b0a0


	//   ....[113]....
        /*4880*/ 	.word	0x0005b0b0


	//   ....[114]....
        /*4884*/ 	.word	0x0005b1d0


	//   ....[115]....
        /*4888*/ 	.word	0x0005b1f0


	//   ....[116]....
        /*488c*/ 	.word	0x0005b210


	//   ....[117]....
        /*4890*/ 	.word	0x0005b420


	//   ....[118]....
        /*4894*/ 	.word	0x0005b600


	//   ....[119]....
        /*4898*/ 	.word	0x0005b680


	//   ....[120]....
        /*489c*/ 	.word	0x0005b690


	//   ....[121]....
        /*48a0*/ 	.word	0x0005b6a0


	//   ....[122]....
        /*48a4*/ 	.word	0x0005b760


	//   ....[123]....
        /*48a8*/ 	.word	0x0005b7a0


	//   ....[124]....
        /*48ac*/ 	.word	0x0005b860


	//   ....[125]....
        /*48b0*/ 	.word	0x0005b910


	//   ....[126]....
        /*48b4*/ 	.word	0x0005b920


	//   ....[127]....
        /*48b8*/ 	.word	0x0005b940


	//   ....[128]....
        /*48bc*/ 	.word	0x0005b950


	//   ....[129]....
        /*48c0*/ 	.word	0x0005b970


	//   ....[130]....
        /*48c4*/ 	.word	0x0005bb20


	//   ....[131]....
        /*48c8*/ 	.word	0x0005bb30


	//   ....[132]....
        /*48cc*/ 	.word	0x0005bb40


	//   ....[133]....
        /*48d0*/ 	.word	0x0005bb60


	//   ....[134]....
        /*48d4*/ 	.word	0x0005bb70


	//   ....[135]....
        /*48d8*/ 	.word	0x0005bb90


	//   ....[136]....
        /*48dc*/ 	.word	0x0005bca0


	//   ....[137]....
        /*48e0*/ 	.word	0x0005bcf0


	//   ....[138]....
        /*48e4*/ 	.word	0x0005bd00


	//   ....[139]....
        /*48e8*/ 	.word	0x0005bd20


	//   ....[140]....
        /*48ec*/ 	.word	0x0005bd30


	//   ....[141]....
        /*48f0*/ 	.word	0x0005bd40


	//   ....[142]....
        /*48f4*/ 	.word	0x0005bd50


	//   ....[143]....
        /*48f8*/ 	.word	0x0005bd60


	//   ....[144]....
        /*48fc*/ 	.word	0x0005bdb0


	//   ....[145]....
        /*4900*/ 	.word	0x0005bdc0


	//   ....[146]....
        /*4904*/ 	.word	0x0005beb0


	//   ....[147]....
        /*4908*/ 	.word	0x0005bec0


	//   ....[148]....
        /*490c*/ 	.word	0x0005bee0


	//   ....[149]....
        /*4910*/ 	.word	0x0005bf10


	//   ....[150]....
        /*4914*/ 	.word	0x0005bf30


	//   ....[151]....
        /*4918*/ 	.word	0x0005bf40


	//   ....[152]....
        /*491c*/ 	.word	0x0005e050


	//   ....[153]....
        /*4920*/ 	.word	0x0005e060


	//   ....[154]....
        /*4924*/ 	.word	0x0005e070


	//   ....[155]....
        /*4928*/ 	.word	0x0005e0a0


	//   ....[156]....
        /*492c*/ 	.word	0x0005e0c0


	//   ....[157]....
        /*4930*/ 	.word	0x0005e0d0


	//   ....[158]....
        /*4934*/ 	.word	0x0005e100


	//   ....[159]....
        /*4938*/ 	.word	0x0005e120


	//   ....[160]....
        /*493c*/ 	.word	0x0005e130


	//   ....[161]....
        /*4940*/ 	.word	0x0005e200


	//   ....[162]....
        /*4944*/ 	.word	0x0005e210


	//   ....[163]....
        /*4948*/ 	.word	0x0005e220


	//   ....[164]....
        /*494c*/ 	.word	0x0005e230


	//   ....[165]....
        /*4950*/ 	.word	0x0005e240


	//   ....[166]....
        /*4954*/ 	.word	0x0005e270


	//   ....[167]....
        /*4958*/ 	.word	0x0005e290


	//   ....[168]....
        /*495c*/ 	.word	0x0005e2c0


	//   ....[169]....
        /*4960*/ 	.word	0x0005e2d0


	//   ....[170]....
        /*4964*/ 	.word	0x0005e2e0


	//   ....[171]....
        /*4968*/ 	.word	0x0005e310


	//   ....[172]....
        /*496c*/ 	.word	0x0005e350


	//   ....[173]....
        /*4970*/ 	.word	0x0005e380


	//   ....[174]....
        /*4974*/ 	.word	0x0005e390


	//   ....[175]....
        /*4978*/ 	.word	0x0005e3a0


	//----- nvinfo : EIATTR_EXIT_INSTR_OFFSETS
	.align		4
.L_68:
        /*497c*/ 	.byte	0x04, 0x1c
        /*497e*/ 	.short	(.L_70 - .L_69)


	//   ....[0]....
.L_69:
        /*4980*/ 	.word	0x000bc2c0


	//----- nvinfo : EIATTR_REQNTID
	.align		4
.L_70:
        /*4984*/ 	.byte	0x04, 0x10
        /*4986*/ 	.short	(.L_72 - .L_71)
.L_71:
        /*4988*/ 	.word	0x00000100
        /*498c*/ 	.word	0x00000001
        /*4990*/ 	.word	0x00000001


	//----- nvinfo : EIATTR_CRS_STACK_SIZE
	.align		4
.L_72:
        /*4994*/ 	.byte	0x04, 0x1e
        /*4996*/ 	.short	(.L_74 - .L_73)
.L_73:
        /*4998*/ 	.word	0x00000000
.L_74:


//--------------------- .nv.callgraph             --------------------------
	.section	.nv.callgraph,"",@"SHT_CUDA_CALLGRAPH"
	.align	4
	.sectionentsize	8
	.align		4
        /*0000*/ 	.word	0x00000000
	.align		4
        /*0004*/ 	.word	0xffffffff
	.align		4
        /*0008*/ 	.word	0x00000000
	.align		4
        /*000c*/ 	.word	0xfffffffe
	.align		4
        /*0010*/ 	.word	0x00000000
	.align		4
        /*0014*/ 	.word	0xfffffffd
	.align		4
        /*0018*/ 	.word	0x00000000
	.align		4
        /*001c*/ 	.word	0xfffffffc


//--------------------- .nv.rel.action            --------------------------
	.section	.nv.rel.action,"",@"SHT_CUDA_RELOCINFO"
	.align	8
	.sectionentsize	8
        /*0000*/ 	.byte	0x73, 0x00, 0x00, 0x00, 0x00, 0x00, 0x00, 0x00, 0x00, 0x00, 0x00, 0x11, 0x25, 0x00, 0x05, 0x36


//--------------------- .nv.constant4             --------------------------
	.section	.nv.constant4,"a",@progbits
	.align	8
	.align		8
.nv.constant4:
        /*0000*/ 	.dword	_$_str


//--------------------- .nv.constant0.attn_fwd    --------------------------
	.section	.nv.constant0.attn_fwd,"a",@progbits
	.sectionflags	@""
	.align	4
.nv.constant0.attn_fwd:
	.zero		488


//--------------------- .text.attn_fwd            --------------------------
	.section	.text.attn_fwd,"ax",@progbits
	.sectioninfo	@"SHI_REGISTERS=32"
	.align	128
        .global         attn_fwd
        .type           attn_fwd,@function
        .size           attn_fwd,(.L_x_69 - attn_fwd)
        .other          attn_fwd,@"STO_CUDA_ENTRY STV_DEFAULT"
attn_fwd:
.text.attn_fwd:
[----:B------:R-:W-:Y:S02]  /*0000*/  MOV R1, c[0x0][0x28] ;  /* 0x00000a0000017a02 */ /* 0x000fe40000000f00 */
[----:B------:R-:W0:Y:S01]  /*0010*/  S2R R3, SR_CTAID.X ;  /* 0x0000000000037919 */ /* 0x000e220000002500 */
[----:B------:R-:W-:Y:S01]  /*0020*/  ULDC.64 UR6, c[0x0][0x118] ;  /* 0x0000460000067ab9 */ /* 0x000fe20000000a00 */
[----:B------:R-:W-:Y:S02]  /*0030*/  IADD3 R1, R1, -0x5b30, RZ ;  /* 0xffffa4d001017810 */ /* 0x000fe40007ffe0ff */
[----:B------:R-:W0:Y:S04]  /*0040*/  S2R R0, SR_TID.X ;  /* 0x0000000000007919 */ /* 0x000e280000002100 */
[----:B------:R-:W1:Y:S01]  /*0050*/  S2R R2, SR_CTAID.Y ;  /* 0x0000000000027919 */ /* 0x000e620000002600 */
[----:B0-----:R-:W-:Y:S01]  /*0060*/  PRMT R0, R0, 0x6540, R3 ;  /* 0x0000654000007816 */ /* 0x001fe20000000003 */
[----:B-1----:R-:W-:-:S04]  /*0070*/  IMAD R2, R2, c[0x0][0x190], RZ ;  /* 0x0000640002027a24 */ /* 0x002fc800078e02ff */
[----:B------:R-:W-:Y:S02]  /*0080*/  IMAD R5, R0, c[0x0][0x194], RZ ;  /* 0x0000650000057a24 */ /* 0x000fe400078e02ff */
[C---:B------:R-:W-:Y:S02]  /*0090*/  IMAD.SHL.U32 R3, R2.reuse, 0x2, RZ ;  /* 0x0000000202037824 */ /* 0x040fe400078e00ff */
[----:B------:R-:W-:Y:S01]  /*00a0*/  IMAD.HI R4, R2, 0x2, RZ ;  /* 0x0000000202047827 */ /* 0x000fe200078e02ff */
[----:B------:R-:W-:-:S03]  /*00b0*/  SHF.L.U32 R6, R5, 0x1, RZ ;  /* 0x0000000105067819 */ /* 0x000fc600000006ff */
[----:B------:R-:W-:Y:S01]  /*00c0*/  IMAD.HI R5, R5, 0x2, RZ ;  /* 0x0000000205057827 */ /* 0x000fe200078e02ff */
[----:B------:R-:W-:-:S03]  /*00d0*/  IADD3 R2, P0, P1, R6, c[0x0][0x160], R3 ;  /* 0x0000580006027a10 */ /* 0x000fc6000791e003 */
[----:B------:R-:W-:Y:S01]  /*00e0*/  IMAD.MOV.U32 R0, RZ, RZ, c[0x0][0x198] ;  /* 0x00006600ff007624 */ /* 0x000fe200078e00ff */
[----:B------:R-:W-:-:S03]  /*00f0*/  IADD3.X R3, R5, c[0x0][0x164], R4, P0, P1 ;  /* 0x0000590005037a10 */ /* 0x000fc600007e2404 */
[C---:B------:R-:W-:Y:S01]  /*0100*/  IMAD.SHL.U32 R9, R0.reuse, 0x10, RZ ;  /* 0x0000001000097824 */ /* 0x040fe200078e00ff */
[C---:B------:R-:W-:Y:S01]  /*0110*/  SHF.L.U32 R7, R0.reuse, 0x3, RZ ;  /* 0x0000000300077819 */ /* 0x040fe200000006ff */
[----:B------:R-:W2:Y:S01]  /*0120*/  LDG.E.U16 R22, [R2.64] ;  /* 0x0000000602167981 */ /* 0x000ea2000c1e1500 */
[CC--:B------:R-:W-:Y:S02]  /*0130*/  LEA R4, P0, R0.reuse, R2.reuse, 0x4 ;  /* 0x0000000200047211 */ /* 0x0c0fe400078020ff */
[CC--:B------:R-:W-:Y:S02]  /*0140*/  LEA R16, P1, R0.reuse, R2.reuse, 0x5 ;  /* 0x0000000200107211 */ /* 0x0c0fe400078228ff */
[-C--:B------:R-:W-:Y:S02]  /*0150*/  LEA.HI.X.SX32 R5, R7, R3.reuse, 0x1, P0 ;  /* 0x0000000307057211 */ /* 0x080fe400000f0eff */
[C---:B------:R-:W-:Y:S02]  /*0160*/  SHF.L.U32 R11, R0.reuse, 0x5, RZ ;  /* 0x00000005000b7819 */ /* 0x040fe400000006ff */
[----:B------:R-:W-:Y:S01]  /*0170*/  LEA R14, P2, R0, R2, 0x6 ;  /* 0x00000002000e7211 */ /* 0x000fe200078430ff */
[----:B------:R0:W3:Y:S01]  /*0180*/  LDG.E.U16 R21, [R4.64] ;  /* 0x0000000604157981 */ /* 0x0000e2000c1e1500 */
[----:B------:R-:W-:-:S02]  /*0190*/  LEA.HI.X.SX32 R17, R9, R3, 0x1, P1 ;  /* 0x0000000309117211 */ /* 0x000fc400008f0eff */
[----:B------:R-:W-:-:S03]  /*01a0*/  LEA.HI.X.SX32 R15, R11, R3, 0x1, P2 ;  /* 0x000000030b0f7211 */ /* 0x000fc600010f0eff */
[----:B------:R1:W4:Y:S04]  /*01b0*/  LDG.E.U16 R20, [R16.64] ;  /* 0x0000000610147981 */ /* 0x000328000c1e1500 */
[----:B------:R5:W4:Y:S01]  /*01c0*/  LDG.E.U16 R19, [R14.64] ;  /* 0x000000060e137981 */ /* 0x000b22000c1e1500 */
[C---:B------:R-:W-:Y:S01]  /*01d0*/  IMAD.SHL.U32 R7, R0.reuse, 0x40, RZ ;  /* 0x0000004000077824 */ /* 0x040fe200078e00ff */
[CC--:B------:R-:W-:Y:S01]  /*01e0*/  LEA R12, P0, R0.reuse, R2.reuse, 0x7 ;  /* 0x00000002000c7211 */ /* 0x0c0fe200078038ff */
[C---:B------:R-:W-:Y:S01]  /*01f0*/  IMAD R10, R0.reuse, 0x42, RZ ;  /* 0x00000042000a7824 */ /* 0x040fe200078e02ff */
[C---:B------:R-:W-:Y:S01]  /*0200*/  SHF.L.U32 R9, R0.reuse, 0x7, RZ ;  /* 0x0000000700097819 */ /* 0x040fe200000006ff */
[C---:B------:R-:W-:Y:S01]  /*0210*/  IMAD.SHL.U32 R11, R0.reuse, 0x100, RZ ;  /* 0x00000100000b7824 */ /* 0x040fe200078e00ff */
[CC--:B------:R-:W-:Y:S01]  /*0220*/  LEA R8, P1, R0.reuse, R2.reuse, 0x8 ;  /* 0x0000000200087211 */ /* 0x0c0fe200078240ff */
[C---:B0-----:R-:W-:Y:S01]  /*0230*/  IMAD R5, R0.reuse, 0x21, RZ ;  /* 0x0000002100057824 */ /* 0x041fe200078e02ff */
[----:B------:R-:W-:-:S02]  /*0240*/  LEA R6, P2, R0, R2, 0x9 ;  /* 0x0000000200067211 */ /* 0x000fc400078448ff */
[-C--:B------:R-:W-:Y:S02]  /*0250*/  LEA.HI.X.SX32 R13, R7, R3.reuse, 0x1, P0 ;  /* 0x00000003070d7211 */ /* 0x080fe400000f0eff */
[----:B------:R-:W-:Y:S02]  /*0260*/  IADD3 R4, P0, R10, R2, RZ ;  /* 0x000000020a047210 */ /* 0x000fe40007f1e0ff */
[-C--:B------:R-:W-:Y:S01]  /*0270*/  LEA.HI.X.SX32 R9, R9, R3.reuse, 0x1, P1 ;  /* 0x0000000309097211 */ /* 0x080fe200008f0eff */
[----:B------:R0:W4:Y:S01]  /*0280*/  LDG.E.U16 R18, [R12.64] ;  /* 0x000000060c127981 */ /* 0x000122000c1e1500 */
[-C--:B------:R-:W-:Y:S02]  /*0290*/  LEA.HI.X.SX32 R7, R11, R3.reuse, 0x1, P2 ;  /* 0x000000030b077211 */ /* 0x080fe400010f0eff */
[----:B------:R-:W-:Y:S01]  /*02a0*/  LEA.HI.X.SX32 R5, R5, R3, 0x1, P0 ;  /* 0x0000000305057211 */ /* 0x000fe200000f0eff */
[----:B-1----:R1:W4:Y:S04]  /*02b0*/  LDG.E.U16 R17, [R8.64] ;  /* 0x0000000608117981 */ /* 0x002328000c1e1500 */
[----:B------:R0:W4:Y:S04]  /*02c0*/  LDG.E.U16 R16, [R6.64] ;  /* 0x0000000606107981 */ /* 0x000128000c1e1500 */
[----:B-----5:R5:W4:Y:S01]  /*02d0*/  LDG.E.U16 R15, [R4.64] ;  /* 0x00000006040f7981 */ /* 0x020b22000c1e1500 */
[----:B-1----:R-:W-:-:S02]  /*02e0*/  IMAD R9, R0, 0x84, RZ ;  /* 0x0000008400097824 */ /* 0x002fc400078e02ff */
[C---:B------:R-:W-:Y:S02]  /*02f0*/  IMAD R11, R0.reuse, 0x210, RZ ;  /* 0x00000210000b7824 */ /* 0x040fe400078e02ff */
[C---:B0-----:R-:W-:Y:S01]  /*0300*/  IMAD R7, R0.reuse, 0x108, RZ ;  /* 0x0000010800077824 */ /* 0x041fe200078e02ff */
[----:B-----5:R-:W-:Y:S01]  /*0310*/  IADD3 R4, P0, R9, R2, RZ ;  /* 0x0000000209047210 */ /* 0x020fe20007f1e0ff */
[----:B------:R-:W-:-:S03]  /*0320*/  IMAD R13, R0, 0x22, RZ ;  /* 0x00000022000d7824 */ /* 0x000fc600078e02ff */
[-C--:B------:R-:W-:Y:S01]  /*0330*/  IADD3 R8, P1, R7, R2.reuse, RZ ;  /* 0x0000000207087210 */ /* 0x080fe20007f3e0ff */
[----:B------:R-:W-:Y:S01]  /*0340*/  IMAD R12, R0, 0x44, RZ ;  /* 0x00000044000c7824 */ /* 0x000fe200078e02ff */
[-C--:B------:R-:W-:Y:S02]  /*0350*/  LEA.HI.X.SX32 R5, R10, R3.reuse, 0x1, P0 ;  /* 0x000000030a057211 */ /* 0x080fe400000f0eff */
[-C--:B------:R-:W-:Y:S01]  /*0360*/  IADD3 R10, P2, R11, R2.reuse, RZ ;  /* 0x000000020b0a7210 */ /* 0x080fe20007f5e0ff */
[----:B------:R-:W-:Y:S01]  /*0370*/  IMAD R14, R0, 0x11, RZ ;  /* 0x00000011000e7824 */ /* 0x000fe200078e02ff */
[-C--:B------:R-:W-:Y:S01]  /*0380*/  LEA.HI.X.SX32 R9, R9, R3.reuse, 0x1, P1 ;  /* 0x0000000309097211 */ /* 0x080fe200008f0eff */
[----:B------:R0:W5:Y:S01]  /*0390*/  LDG.E.U16 R23, [R4.64] ;  /* 0x0000000604177981 */ /* 0x000162000c1e1500 */
[----:B------:R-:W-:Y:S02]  /*03a0*/  IADD3 R6, P0, R13, R2, RZ ;  /* 0x000000020d067210 */ /* 0x000fe40007f1e0ff */
[----:B------:R-:W-:-:S02]  /*03b0*/  LEA.HI.X.SX32 R11, R7, R3, 0x1, P2 ;  /* 0x00000003070b7211 */ /* 0x000fc400010f0eff */
[----:B------:R-:W-:Y:S02]  /*03c0*/  LEA.HI.X.SX32 R7, R14, R3, 0x1, P0 ;  /* 0x000000030e077211 */ /* 0x000fe400000f0eff */
[----:B0-----:R-:W-:-:S04]  /*03d0*/  IADD3 R4, P1, R12, R2, RZ ;  /* 0x000000020c047210 */ /* 0x001fc80007f3e0ff */
[----:B------:R-:W-:Y:S01]  /*03e0*/  LEA.HI.X.SX32 R5, R13, R3, 0x1, P1 ;  /* 0x000000030d057211 */ /* 0x000fe200008f0eff */
[C---:B------:R-:W-:Y:S02]  /*03f0*/  IMAD R13, R0.reuse, 0x46, RZ ;  /* 0x00000046000d7824 */ /* 0x040fe400078e02ff */
[C---:B------:R-:W-:Y:S01]  /*0400*/  IMAD R14, R0.reuse, 0x23, RZ ;  /* 0x00000023000e7824 */ /* 0x040fe200078e02ff */
[----:B--2---:R0:W-:Y:S04]  /*0410*/  STL [R1+0x214], R22 ;  /* 0x0002141601007387 */ /* 0x0041e80000100800 */
[----:B---3--:R1:W-:Y:S04]  /*0420*/  STL [R1+0x210], R21 ;  /* 0x0002101501007387 */ /* 0x0083e80000100800 */
[----:B0-----:R0:W2:Y:S04]  /*0430*/  LDG.E.U16 R22, [R8.64] ;  /* 0x0000000608167981 */ /* 0x0010a8000c1e1500 */
[----:B-1----:R1:W3:Y:S01]  /*0440*/  LDG.E.U16 R21, [R10.64] ;  /* 0x000000060a157981 */ /* 0x0022e2000c1e1500 */
[----:B0-----:R-:W-:-:S03]  /*0450*/  IMAD R9, R0, 0x88, RZ ;  /* 0x0000008800097824 */ /* 0x001fc600078e02ff */
[----:B----4-:R0:W-:Y:S04]  /*0460*/  STL [R1+0x20c], R20 ;  /* 0x00020c1401007387 */ /* 0x0101e80000100800 */
[----:B------:R4:W-:Y:S01]  /*0470*/  STL [R1+0x204], R19 ;  /* 0x0002041301007387 */ /* 0x0009e20000100800 */
[----:B------:R-:W-:-:S03]  /*0480*/  IMAD R8, R0, 0x220, RZ ;  /* 0x0000022000087824 */ /* 0x000fc600078e02ff */
[----:B0-----:R0:W3:Y:S04]  /*0490*/  LDG.E.U16 R20, [R6.64] ;  /* 0x0000000606147981 */ /* 0x0010e8000c1e1500 */
[----:B----4-:R4:W3:Y:S01]  /*04a0*/  LDG.E.U16 R19, [R4.64] ;  /* 0x0000000604137981 */ /* 0x0108e2000c1e1500 */
[----:B0-----:R-:W-:Y:S01]  /*04b0*/  IADD3 R6, P0, R9, R2, RZ ;  /* 0x0000000209067210 */ /* 0x001fe20007f1e0ff */
[----:B----4-:R-:W-:-:S03]  /*04c0*/  IMAD R5, R0, 0x110, RZ ;  /* 0x0000011000057824 */ /* 0x010fc600078e02ff */
[----:B------:R-:W-:Y:S01]  /*04d0*/  LEA.HI.X.SX32 R7, R12, R3, 0x1, P0 ;  /* 0x000000030c077211 */ /* 0x000fe200000f0eff */
[----:B------:R-:W-:Y:S01]  /*04e0*/  IMAD R12, R0, 0x8c, RZ ;  /* 0x0000008c000c7824 */ /* 0x000fe200078e02ff */
[----:B-1----:R-:W-:-:S03]  /*04f0*/  IADD3 R10, P1, R5, R2, RZ ;  /* 0x00000002050a7210 */ /* 0x002fc60007f3e0ff */
[----:B------:R0:W4:Y:S01]  /*0500*/  LDG.E.U16 R24, [R6.64] ;  /* 0x0000000606187981 */ /* 0x000122000c1e1500 */
[-C--:B------:R-:W-:Y:S02]  /*0510*/  IADD3 R8, P2, R8, R2.reuse, RZ ;  /* 0x0000000208087210 */ /* 0x080fe40007f5e0ff */
[-C--:B------:R-:W-:Y:S02]  /*0520*/  IADD3 R4, P0, R13, R2.reuse, RZ ;  /* 0x000000020d047210 */ /* 0x080fe40007f1e0ff */
[-C--:B------:R-:W-:Y:S02]  /*0530*/  LEA.HI.X.SX32 R11, R9, R3.reuse, 0x1, P1 ;  /* 0x00000003090b7211 */ /* 0x080fe400008f0eff */
[-C--:B------:R-:W-:Y:S02]  /*0540*/  LEA.HI.X.SX32 R9, R5, R3.reuse, 0x1, P2 ;  /* 0x0000000305097211 */ /* 0x080fe400010f0eff */
[----:B0-----:R-:W-:Y:S02]  /*0550*/  IADD3 R6, P1, R12, R2, RZ ;  /* 0x000000020c067210 */ /* 0x001fe40007f3e0ff */
[-C--:B------:R-:W-:Y:S01]  /*0560*/  LEA.HI.X.SX32 R5, R14, R3.reuse, 0x1, P0 ;  /* 0x000000030e057211 */ /* 0x080fe200000f0eff */
[----:B------:R0:W-:Y:S01]  /*0570*/  STL [R1+0x1f0], R18 ;  /* 0x0001f01201007387 */ /* 0x0001e20000100800 */
[----:B------:R-:W-:-:S03]  /*0580*/  LEA.HI.X.SX32 R7, R13, R3, 0x1, P1 ;  /* 0x000000030d077211 */ /* 0x000fc600008f0eff */
[----:B------:R1:W-:Y:S04]  /*0590*/  STL [R1+0x1e0], R17 ;  /* 0x0001e01101007387 */ /* 0x0003e80000100800 */
[----:B------:R5:W-:Y:S04]  /*05a0*/  STL [R1+0x1b8], R16 ;  /* 0x0001b81001007387 */ /* 0x000be80000100800 */
[----:B0-----:R0:W4:Y:S04]  /*05b0*/  LDG.E.U16 R18, [R10.64] ;  /* 0x000000060a127981 */ /* 0x001128000c1e1500 */
[----:B-1----:R1:W4:Y:S04]  /*05c0*/  LDG.E.U16 R17, [R8.64] ;  /* 0x0000000608117981 */ /* 0x002328000c1e1500 */
[----:B------:R0:W-:Y:S04]  /*05d0*/  STL [R1+0x200], R15 ;  /* 0x0002000f01007387 */ /* 0x0001e80000100800 */
[----:B-----5:R5:W4:Y:S04]  /*05e0*/  LDG.E.U16 R16, [R4.64] ;  /* 0x0000000604107981 */ /* 0x020b28000c1e1500 */
[----:B0-----:R0:W4:Y:S01]  /*05f0*/  LDG.E.U16 R15, [R6.64] ;  /* 0x00000006060f7981 */ /* 0x001122000c1e1500 */
[----:B-1----:R-:W-:-:S02]  /*0600*/  IMAD R9, R0, 0x118, RZ ;  /* 0x0000011800097824 */ /* 0x002fc400078e02ff */
[----:B------:R-:W-:-:S03]  /*0610*/  IMAD R10, R0, 0x230, RZ ;  /* 0x00000230000a7824 */ /* 0x000fc600078e02ff */
[-C--:B-----5:R-:W-:Y:S01]  /*0620*/  IADD3 R4, P0, R9, R2.reuse, RZ ;  /* 0x0000000209047210 */ /* 0x0a0fe20007f1e0ff */
[----:B0-----:R-:W-:Y:S01]  /*0630*/  IMAD R7, R0, 0x12, RZ ;  /* 0x0000001200077824 */ /* 0x001fe200078e02ff */
[-C--:B------:R-:W-:Y:S01]  /*0640*/  IADD3 R10, P2, R10, R2.reuse, RZ ;  /* 0x000000020a0a7210 */ /* 0x080fe20007f5e0ff */
[----:B------:R-:W-:Y:S01]  /*0650*/  IMAD R14, R0, 0x9, RZ ;  /* 0x00000009000e7824 */ /* 0x000fe200078e02ff */
[-C--:B------:R-:W-:Y:S01]  /*0660*/  LEA.HI.X.SX32 R5, R12, R3.reuse, 0x1, P0 ;  /* 0x000000030c057211 */ /* 0x080fe200000f0eff */
[C---:B------:R-:W-:Y:S01]  /*0670*/  IMAD R13, R0.reuse, 0x24, RZ ;  /* 0x00000024000d7824 */ /* 0x040fe200078e02ff */
[----:B------:R-:W-:Y:S01]  /*0680*/  IADD3 R8, P0, R7, R2, RZ ;  /* 0x0000000207087210 */ /* 0x000fe20007f1e0ff */
[----:B------:R-:W-:Y:S01]  /*0690*/  IMAD R12, R0, 0x48, RZ ;  /* 0x00000048000c7824 */ /* 0x000fe200078e02ff */
[----:B------:R0:W-:Y:S01]  /*06a0*/  STL [R1+0x1ec], R23 ;  /* 0x0001ec1701007387 */ /* 0x0001e20000100800 */
[-C--:B------:R-:W-:Y:S02]  /*06b0*/  LEA.HI.X.SX32 R11, R9, R3.reuse, 0x1, P2 ;  /* 0x00000003090b7211 */ /* 0x080fe400010f0eff */
[----:B------:R-:W-:-:S02]  /*06c0*/  LEA.HI.X.SX32 R9, R14, R3, 0x1, P0 ;  /* 0x000000030e097211 */ /* 0x000fc400000f0eff */
[-C--:B------:R-:W-:Y:S01]  /*06d0*/  IADD3 R6, P1, R13, R2.reuse, RZ ;  /* 0x000000020d067210 */ /* 0x080fe20007f3e0ff */
[----:B0-----:R0:W5:Y:S03]  /*06e0*/  LDG.E.U16 R23, [R4.64] ;  /* 0x0000000604177981 */ /* 0x001166000c1e1500 */
        /* <DEDUP_REMOVED lines=8> */
[----:B-1----:R1:W3:Y:S04]  /*0770*/  LDG.E.U16 R21, [R8.64] ;  /* 0x0000000608157981 */ /* 0x0022e8000c1e1500 */
[----:B------:R0:W-:Y:S01]  /*0780*/  STL [R1+0x208], R20 ;  /* 0x0002081401007387 */ /* 0x0001e20000100800 */
[----:B-1----:R-:W-:-:S03]  /*0790*/  IMAD R9, R0, 0x90, RZ ;  /* 0x0000009000097824 */ /* 0x002fc600078e02ff */
[----:B------:R1:W-:Y:S04]  /*07a0*/  STL [R1+0x1f4], R19 ;  /* 0x0001f41301007387 */ /* 0x0003e80000100800 */
[----:B0-----:R0:W3:Y:S01]  /*07b0*/  LDG.E.U16 R20, [R6.64] ;  /* 0x0000000606147981 */ /* 0x0010e2000c1e1500 */
[----:B------:R-:W-:-:S03]  /*07c0*/  IMAD R8, R0, 0x240, RZ ;  /* 0x0000024000087824 */ /* 0x000fc600078e02ff */
[----:B-1----:R1:W3:Y:S01]  /*07d0*/  LDG.E.U16 R19, [R4.64] ;  /* 0x0000000604137981 */ /* 0x0022e2000c1e1500 */
[----:B0-----:R-:W-:Y:S01]  /*07e0*/  IADD3 R6, P0, R9, R2, RZ ;  /* 0x0000000209067210 */ /* 0x001fe20007f1e0ff */
[----:B-1----:R-:W-:-:S03]  /*07f0*/  IMAD R5, R0, 0x120, RZ ;  /* 0x0000012000057824 */ /* 0x002fc600078e02ff */
[-C--:B------:R-:W-:Y:S01]  /*0800*/  LEA.HI.X.SX32 R7, R12, R3.reuse, 0x1, P0 ;  /* 0x000000030c077211 */ /* 0x080fe200000f0eff */
[----:B------:R-:W-:Y:S01]  /*0810*/  IMAD R12, R0, 0x94, RZ ;  /* 0x00000094000c7824 */ /* 0x000fe200078e02ff */
[-C--:B------:R-:W-:Y:S01]  /*0820*/  IADD3 R10, P1, R5, R2.reuse, RZ ;  /* 0x00000002050a7210 */ /* 0x080fe20007f3e0ff */
[----:B----4-:R0:W-:Y:S01]  /*0830*/  STL [R1+0x8b4], R24 ;  /* 0x0008b41801007387 */ /* 0x0101e20000100800 */
[-C--:B------:R-:W-:Y:S02]  /*0840*/  IADD3 R8, P2, R8, R2.reuse, RZ ;  /* 0x0000000208087210 */ /* 0x080fe40007f5e0ff */
[----:B------:R-:W-:Y:S02]  /*0850*/  IADD3 R4, P0, R13, R2, RZ ;  /* 0x000000020d047210 */ /* 0x000fe40007f1e0ff */
[-C--:B------:R-:W-:Y:S02]  /*0860*/  LEA.HI.X.SX32 R11, R9, R3.reuse, 0x1, P1 ;  /* 0x00000003090b7211 */ /* 0x080fe400008f0eff */
[-C--:B------:R-:W-:Y:S01]  /*0870*/  LEA.HI.X.SX32 R9, R5, R3.reuse, 0x1, P2 ;  /* 0x0000000305097211 */ /* 0x080fe200010f0eff */
[----:B0-----:R0:W4:Y:S01]  /*0880*/  LDG.E.U16 R24, [R6.64] ;  /* 0x0000000606187981 */ /* 0x001122000c1e1500 */
[----:B------:R-:W-:-:S03]  /*0890*/  LEA.HI.X.SX32 R5, R14, R3, 0x1, P0 ;  /* 0x000000030e057211 */ /* 0x000fc600000f0eff */
[----:B------:R1:W-:Y:S01]  /*08a0*/  STL [R1+0x1dc], R18 ;  /* 0x0001dc1201007387 */ /* 0x0003e20000100800 */
[----:B0-----:R-:W-:-:S03]  /*08b0*/  IADD3 R6, P1, R12, R2, RZ ;  /* 0x000000020c067210 */ /* 0x001fc60007f3e0ff */
[----:B------:R0:W-:Y:S01]  /*08c0*/  STL [R1+0x1a8], R17 ;  /* 0x0001a81101007387 */ /* 0x0001e20000100800 */
[----:B------:R-:W-:-:S03]  /*08d0*/  LEA.HI.X.SX32 R7, R13, R3, 0x1, P1 ;  /* 0x000000030d077211 */ /* 0x000fc600008f0eff */
[----:B-1----:R1:W4:Y:S04]  /*08e0*/  LDG.E.U16 R18, [R10.64] ;  /* 0x000000060a127981 */ /* 0x002328000c1e1500 */
[----:B------:R1:W-:Y:S04]  /*08f0*/  STL [R1+0x830], R16 ;  /* 0x0008301001007387 */ /* 0x0003e80000100800 */
[----:B0-----:R0:W4:Y:S04]  /*0900*/  LDG.E.U16 R17, [R8.64] ;  /* 0x0000000608117981 */ /* 0x001128000c1e1500 */
[----:B------:R0:W-:Y:S04]  /*0910*/  STL [R1+0x8b0], R15 ;  /* 0x0008b00f01007387 */ /* 0x0001e80000100800 */
[----:B-1----:R1:W4:Y:S04]  /*0920*/  LDG.E.U16 R16, [R4.64] ;  /* 0x0000000604107981 */ /* 0x002328000c1e1500 */
[----:B0-----:R0:W4:Y:S01]  /*0930*/  LDG.E.U16 R15, [R6.64] ;  /* 0x00000006060f7981 */ /* 0x001122000c1e1500 */
[----:B-1----:R-:W-:-:S02]  /*0940*/  IMAD R5, R0, 0x128, RZ ;  /* 0x0000012800057824 */ /* 0x002fc400078e02ff */
[----:B------:R-:W-:-:S03]  /*0950*/  IMAD R10, R0, 0x250, RZ ;  /* 0x00000250000a7824 */ /* 0x000fc600078e02ff */
[-C--:B------:R-:W-:Y:S01]  /*0960*/  IADD3 R8, P0, R5, R2.reuse, RZ ;  /* 0x0000000205087210 */ /* 0x080fe20007f1e0ff */
[----:B0-----:R-:W-:Y:S01]  /*0970*/  IMAD R7, R0, 0x26, RZ ;  /* 0x0000002600077824 */ /* 0x001fe200078e02ff */
[-C--:B------:R-:W-:Y:S01]  /*0980*/  IADD3 R10, P2, R10, R2.reuse, RZ ;  /* 0x000000020a0a7210 */ /* 0x080fe20007f5e0ff */
[----:B------:R-:W-:Y:S01]  /*0990*/  IMAD R14, R0, 0x13, RZ ;  /* 0x00000013000e7824 */ /* 0x000fe200078e02ff */
[-C--:B------:R-:W-:Y:S01]  /*09a0*/  LEA.HI.X.SX32 R9, R12, R3.reuse, 0x1, P0 ;  /* 0x000000030c097211 */ /* 0x080fe200000f0eff */
[C---:B------:R-:W-:Y:S01]  /*09b0*/  IMAD R13, R0.reuse, 0x4c, RZ ;  /* 0x0000004c000d7824 */ /* 0x040fe200078e02ff */
[----:B------:R-:W-:Y:S01]  /*09c0*/  IADD3 R4, P0, R7, R2, RZ ;  /* 0x0000000207047210 */ /* 0x000fe20007f1e0ff */
[----:B------:R-:W-:Y:S01]  /*09d0*/  IMAD R12, R0, 0x98, RZ ;  /* 0x00000098000c7824 */ /* 0x000fe200078e02ff */
[----:B-----5:R0:W-:Y:S01]  /*09e0*/  STL [R1+0x8ac], R23 ;  /* 0x0008ac1701007387 */ /* 0x0201e20000100800 */
        /* <DEDUP_REMOVED lines=15> */
[----:B------:R1:W-:Y:S01]  /*0ae0*/  STL [R1+0x8a8], R19 ;  /* 0x0008a81301007387 */ /* 0x0003e20000100800 */
[----:B0-----:R-:W-:-:S03]  /*0af0*/  IMAD R10, R0, 0x260, RZ ;  /* 0x00000260000a7824 */ /* 0x001fc600078e02ff */
[----:B------:R0:W3:Y:S04]  /*0b00*/  LDG.E.U16 R20, [R6.64] ;  /* 0x0000000606147981 */ /* 0x0000e8000c1e1500 */
[----:B-1----:R1:W3:Y:S01]  /*0b10*/  LDG.E.U16 R19, [R8.64] ;  /* 0x0000000608137981 */ /* 0x0022e2000c1e1500 */
[-C--:B------:R-:W-:Y:S01]  /*0b20*/  IADD3 R10, P2, R10, R2.reuse, RZ ;  /* 0x000000020a0a7210 */ /* 0x080fe20007f5e0ff */
[----:B0-----:R-:W-:Y:S01]  /*0b30*/  IMAD R7, R0, 0x4e, RZ ;  /* 0x0000004e00077824 */ /* 0x001fe200078e02ff */
[----:B-1----:R-:W-:-:S04]  /*0b40*/  IADD3 R8, P0, R5, R2, RZ ;  /* 0x0000000205087210 */ /* 0x002fc80007f1e0ff */
[-C--:B------:R-:W-:Y:S01]  /*0b50*/  LEA.HI.X.SX32 R9, R12, R3.reuse, 0x1, P0 ;  /* 0x000000030c097211 */ /* 0x080fe200000f0eff */
[----:B----4-:R0:W-:Y:S01]  /*0b60*/  STL [R1+0x1e8], R24 ;  /* 0x0001e81801007387 */ /* 0x0101e20000100800 */
[----:B------:R-:W-:Y:S01]  /*0b70*/  IMAD R12, R0, 0x138, RZ ;  /* 0x00000138000c7824 */ /* 0x000fe200078e02ff */
[-C--:B------:R-:W-:Y:S02]  /*0b80*/  IADD3 R4, P0, R7, R2.reuse, RZ ;  /* 0x0000000207047210 */ /* 0x080fe40007f1e0ff */
[-C--:B------:R-:W-:Y:S02]  /*0b90*/  IADD3 R6, P1, R13, R2.reuse, RZ ;  /* 0x000000020d067210 */ /* 0x080fe40007f3e0ff */
[-C--:B------:R-:W-:Y:S01]  /*0ba0*/  LEA.HI.X.SX32 R11, R5, R3.reuse, 0x1, P2 ;  /* 0x00000003050b7211 */ /* 0x080fe200010f0eff */
[----:B------:R1:W-:Y:S01]  /*0bb0*/  STL [R1+0x1d8], R18 ;  /* 0x0001d81201007387 */ /* 0x0003e20000100800 */
[-C--:B------:R-:W-:Y:S02]  /*0bc0*/  LEA.HI.X.SX32 R5, R14, R3.reuse, 0x1, P0 ;  /* 0x000000030e057211 */ /* 0x080fe400000f0eff */
[----:B------:R-:W-:Y:S01]  /*0bd0*/  LEA.HI.X.SX32 R7, R7, R3, 0x1, P1 ;  /* 0x0000000307077211 */ /* 0x000fe200008f0eff */
[----:B0-----:R0:W4:Y:S04]  /*0be0*/  LDG.E.U16 R24, [R10.64] ;  /* 0x000000060a187981 */ /* 0x001128000c1e1500 */
[----:B------:R0:W-:Y:S04]  /*0bf0*/  STL [R1+0x194], R17 ;  /* 0x0001941101007387 */ /* 0x0001e80000100800 */
[----:B-1----:R1:W4:Y:S04]  /*0c00*/  LDG.E.U16 R18, [R4.64] ;  /* 0x0000000604127981 */ /* 0x002328000c1e1500 */
[----:B------:R-:W-:Y:S04]  /*0c10*/  STL [R1+0x8a4], R16 ;  /* 0x0008a41001007387 */ /* 0x000fe80000100800 */
[----:B0-----:R0:W4:Y:S04]  /*0c20*/  LDG.E.U16 R17, [R6.64] ;  /* 0x0000000606117981 */ /* 0x001128000c1e1500 */
[----:B------:R0:W-:Y:S04]  /*0c30*/  STL [R1+0x1e4], R15 ;  /* 0x0001e40f01007387 */ /* 0x0001e80000100800 */
[----:B0-----:R0:W4:Y:S02]  /*0c40*/  LDG.E.U16 R15, [R8.64] ;  /* 0x00000006080f7981 */ /* 0x001124000c1e1500 */
[----:B0-----:R-:W-:-:S04]  /*0c50*/  IADD3 R8, P2, R12, R2, RZ ;  /* 0x000000020c087210 */ /* 0x001fc80007f5e0ff */
[----:B------:R-:W-:-:S05]  /*0c60*/  LEA.HI.X.SX32 R9, R13, R3, 0x1, P2 ;  /* 0x000000030d097211 */ /* 0x000fca00010f0eff */
[----:B------:R0:W4:Y:S01]  /*0c70*/  LDG.E.U16 R16, [R8.64] ;  /* 0x0000000608107981 */ /* 0x000122000c1e1500 */
[C---:B------:R-:W-:Y:S02]  /*0c80*/  IMAD R6, R0.reuse, 0x270, RZ ;  /* 0x0000027000067824 */ /* 0x040fe400078e02ff */
[----:B-1----:R-:W-:-:S03]  /*0c90*/  IMAD R5, R0, 0xa, RZ ;  /* 0x0000000a00057824 */ /* 0x002fc600078e02ff */
[-C--:B------:R-:W-:Y:S01]  /*0ca0*/  IADD3 R6, P1, R6, R2.reuse, RZ ;  /* 0x0000000206067210 */ /* 0x080fe20007f3e0ff */
[C---:B------:R-:W-:Y:S02]  /*0cb0*/  IMAD R13, R0.reuse, 0x14, RZ ;  /* 0x00000014000d7824 */ /* 0x040fe400078e02ff */
[----:B------:R-:W-:Y:S01]  /*0cc0*/  IMAD R14, R0, 0x28, RZ ;  /* 0x00000028000e7824 */ /* 0x000fe200078e02ff */
[-C--:B------:R-:W-:Y:S01]  /*0cd0*/  LEA.HI.X.SX32 R7, R12, R3.reuse, 0x1, P1 ;  /* 0x000000030c077211 */ /* 0x080fe200008f0eff */
[C---:B0-----:R-:W-:Y:S01]  /*0ce0*/  IMAD R9, R0.reuse, 0x5, RZ ;  /* 0x0000000500097824 */ /* 0x041fe200078e02ff */
[-C--:B------:R-:W-:Y:S01]  /*0cf0*/  IADD3 R8, P0, R5, R2.reuse, RZ ;  /* 0x0000000205087210 */ /* 0x080fe20007f1e0ff */
[----:B------:R-:W-:Y:S01]  /*0d00*/  IMAD R12, R0, 0x50, RZ ;  /* 0x00000050000c7824 */ /* 0x000fe200078e02ff */
[----:B------:R-:W-:Y:S01]  /*0d10*/  IADD3 R10, P1, R13, R2, RZ ;  /* 0x000000020d0a7210 */ /* 0x000fe20007f3e0ff */
[----:B-----5:R0:W-:Y:S01]  /*0d20*/  STL [R1+0x8a0], R23 ;  /* 0x0008a01701007387 */ /* 0x0201e20000100800 */
[----:B------:R-:W-:-:S02]  /*0d30*/  LEA.HI.X.SX32 R9, R9, R3, 0x1, P0 ;  /* 0x0000000309097211 */ /* 0x000fc400000f0eff */
[-C--:B------:R-:W-:Y:S02]  /*0d40*/  IADD3 R4, P2, R14, R2.reuse, RZ ;  /* 0x000000020e047210 */ /* 0x080fe40007f5e0ff */
[-C--:B------:R-:W-:Y:S01]  /*0d50*/  LEA.HI.X.SX32 R11, R5, R3.reuse, 0x1, P1 ;  /* 0x00000003050b7211 */ /* 0x080fe200008f0eff */
[----:B0-----:R0:W5:Y:S01]  /*0d60*/  LDG.E.U16 R23, [R6.64] ;  /* 0x0000000606177981 */ /* 0x001162000c1e1500 */
        /* <DEDUP_REMOVED lines=10> */
[----:B------:R0:W-:Y:S01]  /*0e10*/  STL [R1+0x89c], R20 ;  /* 0x00089c1401007387 */ /* 0x0001e20000100800 */
[----:B------:R-:W-:-:S03]  /*0e20*/  IMAD R8, R0, 0x280, RZ ;  /* 0x0000028000087824 */ /* 0x000fc600078e02ff */
[----:B------:R1:W-:Y:S04]  /*0e30*/  STL [R1+0x898], R19 ;  /* 0x0008981301007387 */ /* 0x0003e80000100800 */
[----:B0-----:R0:W3:Y:S04]  /*0e40*/  LDG.E.U16 R20, [R4.64] ;  /* 0x0000000604147981 */ /* 0x0010e8000c1e1500 */
[----:B-1----:R1:W3:Y:S01]  /*0e50*/  LDG.E.U16 R19, [R6.64] ;  /* 0x0000000606137981 */ /* 0x0022e2000c1e1500 */
[----:B0-----:R-:W-:Y:S01]  /*0e60*/  IADD3 R4, P0, R9, R2, RZ ;  /* 0x0000000209047210 */ /* 0x001fe20007f1e0ff */
[----:B-1----:R-:W-:-:S03]  /*0e70*/  IMAD R7, R0, 0x140, RZ ;  /* 0x0000014000077824 */ /* 0x002fc600078e02ff */
[----:B------:R-:W-:Y:S02]  /*0e80*/  LEA.HI.X.SX32 R5, R12, R3, 0x1, P0 ;  /* 0x000000030c057211 */ /* 0x000fe400000f0eff */
[----:B------:R-:W-:-:S03]  /*0e90*/  IADD3 R10, P1, R7, R2, RZ ;  /* 0x00000002070a7210 */ /* 0x000fc60007f3e0ff */
[----:B------:R0:W3:Y:S01]  /*0ea0*/  LDG.E.U16 R25, [R4.64] ;  /* 0x0000000604197981 */ /* 0x0000e2000c1e1500 */
[-C--:B------:R-:W-:Y:S02]  /*0eb0*/  IADD3 R8, P2, R8, R2.reuse, RZ ;  /* 0x0000000208087210 */ /* 0x080fe40007f5e0ff */
[-C--:B------:R-:W-:Y:S02]  /*0ec0*/  IADD3 R6, P0, R13, R2.reuse, RZ ;  /* 0x000000020d067210 */ /* 0x080fe40007f1e0ff */
[-C--:B------:R-:W-:Y:S02]  /*0ed0*/  LEA.HI.X.SX32 R11, R9, R3.reuse, 0x1, P1 ;  /* 0x00000003090b7211 */ /* 0x080fe400008f0eff */
[----:B------:R-:W-:Y:S02]  /*0ee0*/  LEA.HI.X.SX32 R9, R7, R3, 0x1, P2 ;  /* 0x0000000307097211 */ /* 0x000fe400010f0eff */
[----:B0-----:R-:W-:-:S04]  /*0ef0*/  IADD3 R4, P1, R14, R2, RZ ;  /* 0x000000020e047210 */ /* 0x001fc80007f3e0ff */
[-C--:B------:R-:W-:Y:S01]  /*0f00*/  LEA.HI.X.SX32 R5, R13, R3.reuse, 0x1, P1 ;  /* 0x000000030d057211 */ /* 0x080fe200008f0eff */
[----:B----4-:R0:W-:Y:S02]  /*0f10*/  STL [R1+0x1d4], R15 ;  /* 0x0001d40f01007387 */ /* 0x0101e40000100800 */
[C---:B0-----:R-:W-:Y:S02]  /*0f20*/  IMAD R15, R0.reuse, 0x29, RZ ;  /* 0x00000029000f7824 */ /* 0x041fe400078e02ff */
[----:B------:R0:W-:Y:S03]  /*0f30*/  STL [R1+0x188], R24 ;  /* 0x0001881801007387 */ /* 0x0001e60000100800 */
[----:B------:R-:W-:Y:S01]  /*0f40*/  LEA.HI.X.SX32 R7, R15, R3, 0x1, P0 ;  /* 0x000000030f077211 */ /* 0x000fe200000f0eff */
[----:B------:R1:W-:Y:S04]  /*0f50*/  STL [R1+0x894], R18 ;  /* 0x0008941201007387 */ /* 0x0003e80000100800 */
[----:B------:R4:W-:Y:S04]  /*0f60*/  STL [R1+0x890], R17 ;  /* 0x0008901101007387 */ /* 0x0009e80000100800 */
[----:B0-----:R0:W3:Y:S04]  /*0f70*/  LDG.E.U16 R24, [R10.64] ;  /* 0x000000060a187981 */ /* 0x0010e8000c1e1500 */
[----:B-1----:R1:W3:Y:S04]  /*0f80*/  LDG.E.U16 R18, [R8.64] ;  /* 0x0000000608127981 */ /* 0x0022e8000c1e1500 */
[----:B------:R0:W-:Y:S04]  /*0f90*/  STL [R1+0x88c], R16 ;  /* 0x00088c1001007387 */ /* 0x0001e80000100800 */
[----:B----4-:R4:W3:Y:S04]  /*0fa0*/  LDG.E.U16 R17, [R6.64] ;  /* 0x0000000606117981 */ /* 0x0108e8000c1e1500 */
[----:B0-----:R0:W3:Y:S01]  /*0fb0*/  LDG.E.U16 R16, [R4.64] ;  /* 0x0000000604107981 */ /* 0x0010e2000c1e1500 */
[----:B------:R-:W-:-:S02]  /*0fc0*/  IMAD R10, R0, 0x290, RZ ;  /* 0x00000290000a7824 */ /* 0x000fc400078e02ff */
[C---:B----4-:R-:W-:Y:S02]  /*0fd0*/  IMAD R7, R0.reuse, 0x148, RZ ;  /* 0x0000014800077824 */ /* 0x050fe400078e02ff */
[----:B-1----:R-:W-:Y:S01]  /*0fe0*/  IMAD R9, R0, 0x2a, RZ ;  /* 0x0000002a00097824 */ /* 0x002fe200078e02ff */
[-C--:B------:R-:W-:Y:S02]  /*0ff0*/  IADD3 R10, P2, R10, R2.reuse, RZ ;  /* 0x000000020a0a7210 */ /* 0x080fe40007f5e0ff */
[-C--:B0-----:R-:W-:Y:S01]  /*1000*/  IADD3 R4, P0, R7, R2.reuse, RZ ;  /* 0x0000000207047210 */ /* 0x081fe20007f1e0ff */
[C---:B------:R-:W-:Y:S02]  /*1010*/  IMAD R12, R0.reuse, 0x54, RZ ;  /* 0x00000054000c7824 */ /* 0x040fe400078e02ff */
[----:B------:R-:W-:Y:S01]  /*1020*/  IMAD R15, R0, 0x15, RZ ;  /* 0x00000015000f7824 */ /* 0x000fe200078e02ff */
[-C--:B------:R-:W-:Y:S02]  /*1030*/  LEA.HI.X.SX32 R5, R14, R3.reuse, 0x1, P0 ;  /* 0x000000030e057211 */ /* 0x080fe400000f0eff */
[-C--:B------:R-:W-:Y:S01]  /*1040*/  IADD3 R6, P0, R9, R2.reuse, RZ ;  /* 0x0000000209067210 */ /* 0x080fe20007f1e0ff */
[----:B------:R-:W-:Y:S01]  /*1050*/  IMAD R13, R0, 0xa8, RZ ;  /* 0x000000a8000d7824 */ /* 0x000fe200078e02ff */
[----:B------:R-:W-:Y:S01]  /*1060*/  LEA.HI.X.SX32 R11, R7, R3, 0x1, P2 ;  /* 0x00000003070b7211 */ /* 0x000fe200010f0eff */
[----:B-----5:R0:W-:Y:S01]  /*1070*/  STL [R1+0x184], R23 ;  /* 0x0001841701007387 */ /* 0x0201e20000100800 */
[----:B------:R-:W-:-:S02]  /*1080*/  IADD3 R8, P1, R12, R2, RZ ;  /* 0x000000020c087210 */ /* 0x000fc40007f3e0ff */
[-C--:B------:R-:W-:Y:S02]  /*1090*/  LEA.HI.X.SX32 R7, R15, R3.reuse, 0x1, P0 ;  /* 0x000000030f077211 */ /* 0x080fe400000f0eff */
[----:B------:R-:W-:Y:S01]  /*10a0*/  LEA.HI.X.SX32 R9, R9, R3, 0x1, P1 ;  /* 0x0000000309097211 */ /* 0x000fe200008f0eff */
[----:B0-----:R0:W4:Y:S02]  /*10b0*/  LDG.E.U16 R23, [R4.64] ;  /* 0x0000000604177981 */ /* 0x001124000c1e1500 */
[----:B0-----:R-:W-:-:S04]  /*10c0*/  IADD3 R4, P2, R13, R2, RZ ;  /* 0x000000020d047210 */ /* 0x001fc80007f5e0ff */
[----:B------:R-:W-:Y:S01]  /*10d0*/  LEA.HI.X.SX32 R5, R12, R3, 0x1, P2 ;  /* 0x000000030c057211 */ /* 0x000fe200010f0eff */
        /* <DEDUP_REMOVED lines=9> */
[----:B0-----:R0:W3:Y:S01]  /*1170*/  LDG.E.U16 R20, [R8.64] ;  /* 0x0000000608147981 */ /* 0x0010e2000c1e1500 */
[----:B-1----:R-:W-:Y:S01]  /*1180*/  IMAD R7, R0, 0x56, RZ ;  /* 0x0000005600077824 */ /* 0x002fe200078e02ff */
[-C--:B------:R-:W-:Y:S02]  /*1190*/  IADD3 R10, P2, R10, R2.reuse, RZ ;  /* 0x000000020a0a7210 */ /* 0x080fe40007f5e0ff */
[----:B-----5:R1:W5:Y:S01]  /*11a0*/  LDG.E.U16 R19, [R4.64] ;  /* 0x0000000604137981 */ /* 0x020362000c1e1500 */
[----:B0-----:R-:W-:-:S04]  /*11b0*/  IADD3 R8, P0, R11, R2, RZ ;  /* 0x000000020b087210 */ /* 0x001fc80007f1e0ff */
[-C--:B------:R-:W-:Y:S01]  /*11c0*/  LEA.HI.X.SX32 R9, R13, R3.reuse, 0x1, P0 ;  /* 0x000000030d097211 */ /* 0x080fe200000f0eff */
[C---:B------:R-:W-:Y:S01]  /*11d0*/  IMAD R13, R0.reuse, 0x158, RZ ;  /* 0x00000158000d7824 */ /* 0x040fe200078e02ff */
[-C--:B-1----:R-:W-:Y:S01]  /*11e0*/  IADD3 R4, P0, R7, R2.reuse, RZ ;  /* 0x0000000207047210 */ /* 0x082fe20007f1e0ff */
[----:B------:R-:W-:Y:S01]  /*11f0*/  IMAD R5, R0, 0x2b, RZ ;  /* 0x0000002b00057824 */ /* 0x000fe200078e02ff */
[----:B------:R-:W-:Y:S01]  /*1200*/  IADD3 R6, P1, R12, R2, RZ ;  /* 0x000000020c067210 */ /* 0x000fe20007f3e0ff */
[----:B------:R0:W5:Y:S01]  /*1210*/  LDG.E.U16 R14, [R8.64] ;  /* 0x00000006080e7981 */ /* 0x000162000c1e1500 */
[-C--:B------:R-:W-:Y:S02]  /*1220*/  LEA.HI.X.SX32 R11, R11, R3.reuse, 0x1, P2 ;  /* 0x000000030b0b7211 */ /* 0x080fe400010f0eff */
[-C--:B------:R-:W-:Y:S01]  /*1230*/  LEA.HI.X.SX32 R5, R5, R3.reuse, 0x1, P0 ;  /* 0x0000000305057211 */ /* 0x080fe200000f0eff */
[----:B------:R-:W-:Y:S01]  /*1240*/  STL [R1+0x1c8], R25 ;  /* 0x0001c81901007387 */ /* 0x000fe20000100800 */
[----:B------:R-:W-:-:S02]  /*1250*/  LEA.HI.X.SX32 R7, R7, R3, 0x1, P1 ;  /* 0x0000000307077211 */ /* 0x000fc400008f0eff */
[----:B0-----:R-:W-:-:S04]  /*1260*/  IADD3 R8, P2, R13, R2, RZ ;  /* 0x000000020d087210 */ /* 0x001fc80007f5e0ff */
[----:B------:R-:W-:-:S05]  /*1270*/  LEA.HI.X.SX32 R9, R12, R3, 0x1, P2 ;  /* 0x000000030c097211 */ /* 0x000fca00010f0eff */
[----:B------:R0:W5:Y:S04]  /*1280*/  LDG.E.U16 R15, [R8.64] ;  /* 0x00000006080f7981 */ /* 0x000168000c1e1500 */
[----:B------:R-:W-:Y:S04]  /*1290*/  STL [R1+0x1bc], R24 ;  /* 0x0001bc1801007387 */ /* 0x000fe80000100800 */
[----:B------:R1:W-:Y:S04]  /*12a0*/  STL [R1+0x168], R18 ;  /* 0x0001681201007387 */ /* 0x0003e80000100800 */
[----:B------:R0:W-:Y:S04]  /*12b0*/  STL [R1+0x1c4], R17 ;  /* 0x0001c41101007387 */ /* 0x0001e80000100800 */
[----:B-1----:R1:W5:Y:S04]  /*12c0*/  LDG.E.U16 R18, [R10.64] ;  /* 0x000000060a127981 */ /* 0x002368000c1e1500 */
[----:B------:R1:W-:Y:S04]  /*12d0*/  STL [R1+0x1c0], R16 ;  /* 0x0001c01001007387 */ /* 0x0003e80000100800 */
[----:B0-----:R0:W5:Y:S04]  /*12e0*/  LDG.E.U16 R17, [R4.64] ;  /* 0x0000000604117981 */ /* 0x001168000c1e1500 */
[----:B-1----:R1:W5:Y:S01]  /*12f0*/  LDG.E.U16 R16, [R6.64] ;  /* 0x0000000606107981 */ /* 0x002362000c1e1500 */
[----:B------:R-:W-:-:S02]  /*1300*/  IMAD R10, R0, 0x2b0, RZ ;  /* 0x000002b0000a7824 */ /* 0x000fc400078e02ff */
[----:B------:R-:W-:-:S03]  /*1310*/  IMAD R9, R0, 0x2c, RZ ;  /* 0x0000002c00097824 */ /* 0x000fc600078e02ff */
[----:B------:R-:W-:Y:S01]  /*1320*/  IADD3 R10, P1, R10, R2, RZ ;  /* 0x000000020a0a7210 */ /* 0x000fe20007f3e0ff */
[----:B-1----:R-:W-:-:S03]  /*1330*/  IMAD R7, R0, 0x16, RZ ;  /* 0x0000001600077824 */ /* 0x002fc600078e02ff */
[-C--:B------:R-:W-:Y:S01]  /*1340*/  LEA.HI.X.SX32 R11, R13, R3.reuse, 0x1, P1 ;  /* 0x000000030d0b7211 */ /* 0x080fe200008f0eff */
[C---:B0-----:R-:W-:Y:S01]  /*1350*/  IMAD R5, R0.reuse, 0xb, RZ ;  /* 0x0000000b00057824 */ /* 0x041fe200078e02ff */
[-C--:B------:R-:W-:Y:S01]  /*1360*/  IADD3 R6, P1, R9, R2.reuse, RZ ;  /* 0x0000000209067210 */ /* 0x080fe20007f3e0ff */
[C---:B------:R-:W-:Y:S01]  /*1370*/  IMAD R12, R0.reuse, 0x58, RZ ;  /* 0x00000058000c7824 */ /* 0x040fe200078e02ff */
[CC--:B------:R-:W-:Y:S01]  /*1380*/  IADD3 R4, P0, R7.reuse, R2.reuse, RZ ;  /* 0x0000000207047210 */ /* 0x0c0fe20007f1e0ff */
[----:B------:R-:W-:Y:S01]  /*1390*/  IMAD R13, R0, 0xb0, RZ ;  /* 0x000000b0000d7824 */ /* 0x000fe200078e02ff */
[----:B----4-:R0:W-:Y:S01]  /*13a0*/  STL [R1+0x880], R23 ;  /* 0x0008801701007387 */ /* 0x0101e20000100800 */
[-C--:B------:R-:W-:Y:S02]  /*13b0*/  LEA.HI.X.SX32 R7, R7, R3.reuse, 0x1, P1 ;  /* 0x0000000307077211 */ /* 0x080fe400008f0eff */
[-C--:B------:R-:W-:Y:S02]  /*13c0*/  LEA.HI.X.SX32 R5, R5, R3.reuse, 0x1, P0 ;  /* 0x0000000305057211 */ /* 0x080fe400000f0eff */
[----:B------:R-:W-:Y:S01]  /*13d0*/  IADD3 R8, P2, R12, R2, RZ ;  /* 0x000000020c087210 */ /* 0x000fe20007f5e0ff */
[----:B0-----:R0:W4:Y:S03]  /*13e0*/  LDG.E.U16 R23, [R10.64] ;  /* 0x000000060a177981 */ /* 0x001126000c1e1500 */
[----:B------:R-:W-:-:S02]  /*13f0*/  LEA.HI.X.SX32 R9, R9, R3, 0x1, P2 ;  /* 0x0000000309097211 */ /* 0x000fc400010f0eff */
[----:B0-----:R-:W-:-:S04]  /*1400*/  IADD3 R10, P0, R13, R2, RZ ;  /* 0x000000020d0a7210 */ /* 0x001fc80007f1e0ff */
[----:B------:R-:W-:Y:S01]  /*1410*/  LEA.HI.X.SX32 R11, R12, R3, 0x1, P0 ;  /* 0x000000030c0b7211 */ /* 0x000fe200000f0eff */
[C---:B------:R-:W-:Y:S01]  /*1420*/  IMAD R12, R0.reuse, 0xb4, RZ ;  /* 0x000000b4000c7824 */ /* 0x040fe200078e02ff */
[----:B--2---:R0:W-:Y:S04]  /*1430*/  STL [R1+0x15c], R22 ;  /* 0x00015c1601007387 */ /* 0x0041e80000100800 */
[----:B---3--:R1:W-:Y:S04]  /*1440*/  STL [R1+0x87c], R21 ;  /* 0x00087c1501007387 */ /* 0x0083e80000100800 */
[----:B0-----:R0:W2:Y:S04]  /*1450*/  LDG.E.U16 R22, [R4.64] ;  /* 0x0000000604167981 */ /* 0x0010a8000c1e1500 */
[----:B-1----:R1:W3:Y:S04]  /*1460*/  LDG.E.U16 R21, [R6.64] ;  /* 0x0000000606157981 */ /* 0x0022e8000c1e1500 */
[----:B------:R0:W-:Y:S01]  /*1470*/  STL [R1+0x1b4], R20 ;  /* 0x0001b41401007387 */ /* 0x0001e20000100800 */
[----:B-1----:R-:W-:-:S03]  /*1480*/  IMAD R7, R0, 0x160, RZ ;  /* 0x0000016000077824 */ /* 0x002fc600078e02ff */
[----:B-----5:R1:W-:Y:S04]  /*1490*/  STL [R1+0x878], R19 ;  /* 0x0008781301007387 */ /* 0x0203e80000100800 */
[----:B0-----:R0:W5:Y:S01]  /*14a0*/  LDG.E.U16 R20, [R8.64] ;  /* 0x0000000608147981 */ /* 0x001162000c1e1500 */
[----:B------:R-:W-:-:S03]  /*14b0*/  IADD3 R4, P0, R7, R2, RZ ;  /* 0x0000000207047210 */ /* 0x000fc60007f1e0ff */
[----:B-1----:R1:W5:Y:S01]  /*14c0*/  LDG.E.U16 R19, [R10.64] ;  /* 0x000000060a137981 */ /* 0x002362000c1e1500 */
[----:B0-----:R-:W-:-:S03]  /*14d0*/  IMAD R9, R0, 0x5a, RZ ;  /* 0x0000005a00097824 */ /* 0x001fc600078e02ff */
[----:B------:R0:W-:Y:S01]  /*14e0*/  STL [R1+0x1ac], R14 ;  /* 0x0001ac0e01007387 */ /* 0x0001e20000100800 */
[C---:B-1----:R-:W-:Y:S01]  /*14f0*/  IMAD R10, R0.reuse, 0x2c0, RZ ;  /* 0x000002c0000a7824 */ /* 0x042fe200078e02ff */
[-C--:B------:R-:W-:Y:S02]  /*1500*/  LEA.HI.X.SX32 R5, R13, R3.reuse, 0x1, P0 ;  /* 0x000000030d057211 */ /* 0x080fe400000f0eff */
[-C--:B------:R-:W-:Y:S01]  /*1510*/  IADD3 R6, P0, R9, R2.reuse, RZ ;  /* 0x0000000209067210 */ /* 0x080fe20007f1e0ff */
[----:B0-----:R-:W-:Y:S01]  /*1520*/  IMAD R14, R0, 0x2d, RZ ;  /* 0x0000002d000e7824 */ /* 0x001fe200078e02ff */
[-C--:B------:R-:W-:Y:S02]  /*1530*/  IADD3 R10, P2, R10, R2.reuse, RZ ;  /* 0x000000020a0a7210 */ /* 0x080fe40007f5e0ff */
[----:B------:R-:W-:Y:S02]  /*1540*/  IADD3 R8, P1, R12, R2, RZ ;  /* 0x000000020c087210 */ /* 0x000fe40007f3e0ff */
[----:B------:R-:W-:-:S02]  /*1550*/  LEA.HI.X.SX32 R11, R7, R3, 0x1, P2 ;  /* 0x00000003070b7211 */ /* 0x000fc400010f0eff */
[-C--:B------:R-:W-:Y:S02]  /*1560*/  LEA.HI.X.SX32 R7, R14, R3.reuse, 0x1, P0 ;  /* 0x000000030e077211 */ /* 0x080fe400000f0eff */
[----:B------:R-:W-:Y:S01]  /*1570*/  LEA.HI.X.SX32 R9, R9, R3, 0x1, P1 ;  /* 0x0000000309097211 */ /* 0x000fe200008f0eff */
[----:B------:R-:W-:Y:S01]  /*1580*/  IMAD R13, R0, 0x168, RZ ;  /* 0x00000168000d7824 */ /* 0x000fe200078e02ff */
[----:B------:R0:W-:Y:S04]  /*1590*/  STL [R1+0x154], R18 ;  /* 0x0001541201007387 */ /* 0x0001e80000100800 */
[----:B------:R1:W-:Y:S04]  /*15a0*/  STL [R1+0x7b8], R17 ;  /* 0x0007b81101007387 */ /* 0x0003e80000100800 */
[----:B0-----:R0:W5:Y:S04]  /*15b0*/  LDG.E.U16 R18, [R4.64] ;  /* 0x0000000604127981 */ /* 0x001168000c1e1500 */
[----:B------:R0:W-:Y:S04]  /*15c0*/  STL [R1+0x874], R16 ;  /* 0x0008741001007387 */ /* 0x0001e80000100800 */
[----:B-1----:R1:W5:Y:S04]  /*15d0*/  LDG.E.U16 R17, [R10.64] ;  /* 0x000000060a117981 */ /* 0x002368000c1e1500 */
[----:B------:R1:W-:Y:S04]  /*15e0*/  STL [R1+0x870], R15 ;  /* 0x0008700f01007387 */ /* 0x0003e80000100800 */
[----:B0-----:R0:W5:Y:S04]  /*15f0*/  LDG.E.U16 R16, [R6.64] ;  /* 0x0000000606107981 */ /* 0x001168000c1e1500 */
[----:B-1----:R1:W5:Y:S01]  /*1600*/  LDG.E.U16 R15, [R8.64] ;  /* 0x00000006080f7981 */ /* 0x002362000c1e1500 */
[----:B------:R-:W-:-:S04]  /*1610*/  IADD3 R4, P2, R13, R2, RZ ;  /* 0x000000020d047210 */ /* 0x000fc80007f5e0ff */
[----:B------:R-:W-:-:S05]  /*1620*/  LEA.HI.X.SX32 R5, R12, R3, 0x1, P2 ;  /* 0x000000030c057211 */ /* 0x000fca00010f0eff */
[----:B------:R4:W5:Y:S01]  /*1630*/  LDG.E.U16 R14, [R4.64] ;  /* 0x00000006040e7981 */ /* 0x000962000c1e1500 */
[C---:B------:R-:W-:Y:S02]  /*1640*/  IMAD R10, R0.reuse, 0x2d0, RZ ;  /* 0x000002d0000a7824 */ /* 0x040fe400078e02ff */
[C---:B0-----:R-:W-:Y:S02]  /*1650*/  IMAD R7, R0.reuse, 0x2e, RZ ;  /* 0x0000002e00077824 */ /* 0x041fe400078e02ff */
[----:B-1----:R-:W-:Y:S01]  /*1660*/  IMAD R9, R0, 0x5c, RZ ;  /* 0x0000005c00097824 */ /* 0x002fe200078e02ff */
[-C--:B------:R-:W-:Y:S01]  /*1670*/  IADD3 R10, P1, R10, R2.reuse, RZ ;  /* 0x000000020a0a7210 */ /* 0x080fe20007f3e0ff */
[C---:B------:R-:W-:Y:S02]  /*1680*/  IMAD R12, R0.reuse, 0xb8, RZ ;  /* 0x000000b8000c7824 */ /* 0x040fe400078e02ff */
[----:B----4-:R-:W-:Y:S01]  /*1690*/  IMAD R5, R0, 0x17, RZ ;  /* 0x0000001700057824 */ /* 0x010fe200078e02ff */
[----:B------:R-:W-:-:S02]  /*16a0*/  IADD3 R4, P0, R7, R2, RZ ;  /* 0x0000000207047210 */ /* 0x000fc40007f1e0ff */
[-C--:B------:R-:W-:Y:S02]  /*16b0*/  LEA.HI.X.SX32 R11, R13, R3.reuse, 0x1, P1 ;  /* 0x000000030d0b7211 */ /* 0x080fe400008f0eff */
[-C--:B------:R-:W-:Y:S01]  /*16c0*/  IADD3 R6, P1, R9, R2.reuse, RZ ;  /* 0x0000000209067210 */ /* 0x080fe20007f3e0ff */
[----:B------:R0:W-:Y:S01]  /*16d0*/  STL [R1+0x150], R23 ;  /* 0x0001501701007387 */ /* 0x0001e20000100800 */
[-C--:B------:R-:W-:Y:S02]  /*16e0*/  LEA.HI.X.SX32 R5, R5, R3.reuse, 0x1, P0 ;  /* 0x0000000305057211 */ /* 0x080fe400000f0eff */
[----:B------:R-:W-:Y:S02]  /*16f0*/  LEA.HI.X.SX32 R7, R7, R3, 0x1, P1 ;  /* 0x0000000307077211 */ /* 0x000fe400008f0eff */
[----:B------:R-:W-:Y:S01]  /*1700*/  IADD3 R8, P2, R12, R2, RZ ;  /* 0x000000020c087210 */ /* 0x000fe20007f5e0ff */
[----:B0-----:R0:W4:Y:S01]  /*1710*/  LDG.E.U16 R23, [R10.64] ;  /* 0x000000060a177981 */ /* 0x001122000c1e1500 */
[----:B------:R-:W-:-:S02]  /*1720*/  IMAD R13, R0, 0x170, RZ ;  /* 0x00000170000d7824 */ /* 0x000fc400078e02ff */
[----:B------:R-:W-:-:S03]  /*1730*/  LEA.HI.X.SX32 R9, R9, R3, 0x1, P2 ;  /* 0x0000000309097211 */ /* 0x000fc600010f0eff */
[----:B0-----:R-:W-:-:S04]  /*1740*/  IADD3 R10, P0, R13, R2, RZ ;  /* 0x000000020d0a7210 */ /* 0x001fc80007f1e0ff */
[----:B------:R-:W-:Y:S01]  /*1750*/  LEA.HI.X.SX32 R11, R12, R3, 0x1, P0 ;  /* 0x000000030c0b7211 */ /* 0x000fe200000f0eff */
[C---:B------:R-:W-:Y:S01]  /*1760*/  IMAD R12, R0.reuse, 0x178, RZ ;  /* 0x00000178000c7824 */ /* 0x040fe200078e02ff */
[----:B--2---:R0:W-:Y:S04]  /*1770*/  STL [R1+0x7ac], R22 ;  /* 0x0007ac1601007387 */ /* 0x0041e80000100800 */
[----:B---3--:R1:W-:Y:S04]  /*1780*/  STL [R1+0x86c], R21 ;  /* 0x00086c1501007387 */ /* 0x0083e80000100800 */
[----:B0-----:R0:W2:Y:S04]  /*1790*/  LDG.E.U16 R22, [R4.64] ;  /* 0x0000000604167981 */ /* 0x0010a8000c1e1500 */
[----:B-1----:R1:W3:Y:S04]  /*17a0*/  LDG.E.U16 R21, [R6.64] ;  /* 0x0000000606157981 */ /* 0x0022e8000c1e1500 */
[----:B-----5:R5:W-:Y:S01]  /*17b0*/  STL [R1+0x868], R20 ;  /* 0x0008681401007387 */ /* 0x020be20000100800 */
[----:B0-----:R-:W-:-:S03]  /*17c0*/  IMAD R4, R0, 0x2e0, RZ ;  /* 0x000002e000047824 */ /* 0x001fc600078e02ff */
[----:B-----5:R0:W5:Y:S01]  /*17d0*/  LDG.E.U16 R20, [R8.64] ;  /* 0x0000000608147981 */ /* 0x020162000c1e1500 */
[----:B-1----:R-:W-:-:S03]  /*17e0*/  IMAD R7, R0, 0x5e, RZ ;  /* 0x0000005e00077824 */ /* 0x002fc600078e02ff */
[----:B------:R1:W-:Y:S01]  /*17f0*/  STL [R1+0x1a0], R19 ;  /* 0x0001a01301007387 */ /* 0x0003e20000100800 */
[----:B------:R-:W-:-:S03]  /*1800*/  IMAD R5, R0, 0x2f, RZ ;  /* 0x0000002f00057824 */ /* 0x000fc600078e02ff */
[----:B-1----:R1:W5:Y:S01]  /*1810*/  LDG.E.U16 R19, [R10.64] ;  /* 0x000000060a137981 */ /* 0x002362000c1e1500 */
[----:B0-----:R-:W-:Y:S01]  /*1820*/  IMAD R9, R0, 0xbc, RZ ;  /* 0x000000bc00097824 */ /* 0x001fe200078e02ff */
[-C--:B-1----:R-:W-:Y:S02]  /*1830*/  IADD3 R10, P1, R4, R2.reuse, RZ ;  /* 0x00000002040a7210 */ /* 0x082fe40007f3e0ff */
[-C--:B------:R-:W-:Y:S02]  /*1840*/  IADD3 R4, P0, R7, R2.reuse, RZ ;  /* 0x0000000207047210 */ /* 0x080fe40007f1e0ff */
[-C--:B------:R-:W-:Y:S02]  /*1850*/  LEA.HI.X.SX32 R11, R13, R3.reuse, 0x1, P1 ;  /* 0x000000030d0b7211 */ /* 0x080fe400008f0eff */
[----:B------:R-:W-:Y:S01]  /*1860*/  LEA.HI.X.SX32 R5, R5, R3, 0x1, P0 ;  /* 0x0000000305057211 */ /* 0x000fe200000f0eff */
[----:B------:R-:W-:Y:S01]  /*1870*/  IMAD R13, R0, 0x2f0, RZ ;  /* 0x000002f0000d7824 */ /* 0x000fe200078e02ff */
[----:B------:R-:W-:-:S02]  /*1880*/  IADD3 R6, P1, R9, R2, RZ ;  /* 0x0000000209067210 */ /* 0x000fc40007f3e0ff */
[-C--:B------:R-:W-:Y:S02]  /*1890*/  IADD3 R8, P2, R12, R2.reuse, RZ ;  /* 0x000000020c087210 */ /* 0x080fe40007f5e0ff */
[-C--:B------:R-:W-:Y:S02]  /*18a0*/  LEA.HI.X.SX32 R7, R7, R3.reuse, 0x1, P1 ;  /* 0x0000000307077211 */ /* 0x080fe400008f0eff */
[----:B------:R-:W-:Y:S01]  /*18b0*/  LEA.HI.X.SX32 R9, R9, R3, 0x1, P2 ;  /* 0x0000000309097211 */ /* 0x000fe200010f0eff */
[----:B------:R0:W-:Y:S04]  /*18c0*/  STL [R1+0x19c], R18 ;  /* 0x00019c1201007387 */ /* 0x0001e80000100800 */
[----:B------:R1:W-:Y:S04]  /*18d0*/  STL [R1+0x13c], R17 ;  /* 0x00013c1101007387 */ /* 0x0003e80000100800 */
[----:B0-----:R0:W5:Y:S04]  /*18e0*/  LDG.E.U16 R18, [R4.64] ;  /* 0x0000000604127981 */ /* 0x001168000c1e1500 */
[----:B------:R-:W-:Y:S04]  /*18f0*/  STL [R1+0x864], R16 ;  /* 0x0008641001007387 */ /* 0x000fe80000100800 */
[----:B-1----:R1:W5:Y:S04]  /*1900*/  LDG.E.U16 R17, [R6.64] ;  /* 0x0000000606117981 */ /* 0x002368000c1e1500 */
[----:B------:R0:W-:Y:S04]  /*1910*/  STL [R1+0x198], R15 ;  /* 0x0001980f01007387 */ /* 0x0001e80000100800 */
[----:B0-----:R0:W5:Y:S02]  /*1920*/  LDG.E.U16 R15, [R10.64] ;  /* 0x000000060a0f7981 */ /* 0x001164000c1e1500 */
[----:B0-----:R-:W-:-:S02]  /*1930*/  IADD3 R10, P0, R13, R2, RZ ;  /* 0x000000020d0a7210 */ /* 0x001fc40007f1e0ff */
[----:B------:R0:W-:Y:S02]  /*1940*/  STL [R1+0x860], R14 ;  /* 0x0008600e01007387 */ /* 0x0001e40000100800 */
[----:B------:R-:W-:-:S05]  /*1950*/  LEA.HI.X.SX32 R11, R12, R3, 0x1, P0 ;  /* 0x000000030c0b7211 */ /* 0x000fca00000f0eff */
[----:B------:R4:W5:Y:S04]  /*1960*/  LDG.E.U16 R16, [R10.64] ;  /* 0x000000060a107981 */ /* 0x000968000c1e1500 */
[----:B0-----:R0:W5:Y:S01]  /*1970*/  LDG.E.U16 R14, [R8.64] ;  /* 0x00000006080e7981 */ /* 0x001162000c1e1500 */
[C---:B-1----:R-:W-:Y:S02]  /*1980*/  IMAD R7, R0.reuse, 0x6, RZ ;  /* 0x0000000600077824 */ /* 0x042fe400078e02ff */
[C---:B------:R-:W-:Y:S02]  /*1990*/  IMAD R5, R0.reuse, 0x3, RZ ;  /* 0x0000000300057824 */ /* 0x040fe400078e02ff */
[C---:B------:R-:W-:Y:S01]  /*19a0*/  IMAD R12, R0.reuse, 0x30, RZ ;  /* 0x00000030000c7824 */ /* 0x040fe200078e02ff */
[----:B------:R-:W-:Y:S01]  /*19b0*/  IADD3 R4, P0, R7, R2, RZ ;  /* 0x0000000207047210 */ /* 0x000fe20007f1e0ff */
[----:B0-----:R-:W-:-:S02]  /*19c0*/  IMAD R9, R0, 0xc, RZ ;  /* 0x0000000c00097824 */ /* 0x001fc400078e02ff */
[----:B----4-:R-:W-:-:S03]  /*19d0*/  IMAD R11, R0, 0x18, RZ ;  /* 0x00000018000b7824 */ /* 0x010fc600078e02ff */
[-C--:B------:R-:W-:Y:S02]  /*19e0*/  IADD3 R6, P1, R9, R2.reuse, RZ ;  /* 0x0000000209067210 */ /* 0x080fe40007f3e0ff */
[-C--:B------:R-:W-:Y:S01]  /*19f0*/  LEA.HI.X.SX32 R5, R5, R3.reuse, 0x1, P0 ;  /* 0x0000000305057211 */ /* 0x080fe200000f0eff */
[----:B------:R-:W-:Y:S01]  /*1a00*/  IMAD R13, R0, 0x60, RZ ;  /* 0x00000060000d7824 */ /* 0x000fe200078e02ff */
[-C--:B------:R-:W-:Y:S02]  /*1a10*/  IADD3 R8, P0, R11, R2.reuse, RZ ;  /* 0x000000020b087210 */ /* 0x080fe40007f1e0ff */
[-C--:B------:R-:W-:Y:S01]  /*1a20*/  LEA.HI.X.SX32 R7, R7, R3.reuse, 0x1, P1 ;  /* 0x0000000307077211 */ /* 0x080fe200008f0eff */
[----:B------:R0:W-:Y:S01]  /*1a30*/  STL [R1+0x138], R23 ;  /* 0x0001381701007387 */ /* 0x0001e20000100800 */
[----:B------:R-:W-:Y:S02]  /*1a40*/  IADD3 R10, P2, R12, R2, RZ ;  /* 0x000000020c0a7210 */ /* 0x000fe40007f5e0ff */
[-C--:B------:R-:W-:Y:S01]  /*1a50*/  LEA.HI.X.SX32 R9, R9, R3.reuse, 0x1, P0 ;  /* 0x0000000309097211 */ /* 0x080fe200000f0eff */
[----:B------:R1:W4:Y:S01]  /*1a60*/  LDG.E.U16 R24, [R4.64] ;  /* 0x0000000604187981 */ /* 0x000322000c1e1500 */
[----:B------:R-:W-:-:S03]  /*1a70*/  LEA.HI.X.SX32 R11, R11, R3, 0x1, P2 ;  /* 0x000000030b0b7211 */ /* 0x000fc600010f0eff */
[----:B0-----:R0:W4:Y:S01]  /*1a80*/  LDG.E.U16 R23, [R6.64] ;  /* 0x0000000606177981 */ /* 0x001122000c1e1500 */
[----:B-1----:R-:W-:-:S04]  /*1a90*/  IADD3 R4, P1, R13, R2, RZ ;  /* 0x000000020d047210 */ /* 0x002fc80007f3e0ff */
[----:B------:R-:W-:Y:S01]  /*1aa0*/  LEA.HI.X.SX32 R5, R12, R3, 0x1, P1 ;  /* 0x000000030c057211 */ /* 0x000fe200008f0eff */
[C---:B0-----:R-:W-:Y:S02]  /*1ab0*/  IMAD R7, R0.reuse, 0xc0, RZ ;  /* 0x000000c000077824 */ /* 0x041fe400078e02ff */
[C---:B------:R-:W-:Y:S01]  /*1ac0*/  IMAD R12, R0.reuse, 0x62, RZ ;  /* 0x00000062000c7824 */ /* 0x040fe200078e02ff */
[----:B--2---:R0:W-:Y:S04]  /*1ad0*/  STL [R1+0x85c], R22 ;  /* 0x00085c1601007387 */ /* 0x0041e80000100800 */
[----:B---3--:R1:W-:Y:S04]  /*1ae0*/  STL [R1+0x858], R21 ;  /* 0x0008581501007387 */ /* 0x0083e80000100800 */
[----:B0-----:R0:W2:Y:S04]  /*1af0*/  LDG.E.U16 R22, [R8.64] ;  /* 0x0000000608167981 */ /* 0x0010a8000c1e1500 */
[----:B-1----:R1:W3:Y:S04]  /*1b00*/  LDG.E.U16 R21, [R10.64] ;  /* 0x000000060a157981 */ /* 0x0022e8000c1e1500 */
[----:B-----5:R5:W-:Y:S01]  /*1b10*/  STL [R1+0x854], R20 ;  /* 0x0008541401007387 */ /* 0x020be20000100800 */
[----:B0-----:R-:W-:-:S03]  /*1b20*/  IMAD R9, R0, 0x180, RZ ;  /* 0x0000018000097824 */ /* 0x001fc600078e02ff */
[----:B-----5:R0:W5:Y:S02]  /*1b30*/  LDG.E.U16 R20, [R4.64] ;  /* 0x0000000604147981 */ /* 0x020164000c1e1500 */
[----:B0-----:R-:W-:-:S04]  /*1b40*/  IADD3 R4, P0, R7, R2, RZ ;  /* 0x0000000207047210 */ /* 0x001fc80007f1e0ff */
[----:B------:R-:W-:Y:S01]  /*1b50*/  LEA.HI.X.SX32 R5, R13, R3, 0x1, P0 ;  /* 0x000000030d057211 */ /* 0x000fe200000f0eff */
[----:B------:R0:W-:Y:S01]  /*1b60*/  STL [R1+0x18c], R19 ;  /* 0x00018c1301007387 */ /* 0x0001e20000100800 */
[----:B-1----:R-:W-:-:S04]  /*1b70*/  IADD3 R10, P1, R9, R2, RZ ;  /* 0x00000002090a7210 */ /* 0x002fc80007f3e0ff */
[----:B------:R-:W-:Y:S01]  /*1b80*/  LEA.HI.X.SX32 R11, R7, R3, 0x1, P1 ;  /* 0x00000003070b7211 */ /* 0x000fe200008f0eff */
[----:B0-----:R0:W5:Y:S01]  /*1b90*/  LDG.E.U16 R19, [R4.64] ;  /* 0x0000000604137981 */ /* 0x001162000c1e1500 */
[----:B------:R-:W-:Y:S01]  /*1ba0*/  IMAD R8, R0, 0x300, RZ ;  /* 0x0000030000087824 */ /* 0x000fe200078e02ff */
[----:B------:R-:W-:-:S04]  /*1bb0*/  IADD3 R6, P0, R12, R2, RZ ;  /* 0x000000020c067210 */ /* 0x000fc80007f1e0ff */
[----:B------:R-:W-:-:S04]  /*1bc0*/  IADD3 R8, P2, R8, R2, RZ ;  /* 0x0000000208087210 */ /* 0x000fc80007f5e0ff */
[----:B------:R-:W-:Y:S01]  /*1bd0*/  LEA.HI.X.SX32 R9, R9, R3, 0x1, P2 ;  /* 0x0000000309097211 */ /* 0x000fe200010f0eff */
[----:B------:R-:W-:Y:S04]  /*1be0*/  STL [R1+0x130], R15 ;  /* 0x0001300f01007387 */ /* 0x000fe80000100800 */
[----:B------:R1:W-:Y:S04]  /*1bf0*/  STL [R1+0x850], R18 ;  /* 0x0008501201007387 */ /* 0x0003e80000100800 */
[----:B-1----:R1:W5:Y:S01]  /*1c00*/  LDG.E.U16 R18, [R10.64] ;  /* 0x000000060a127981 */ /* 0x002362000c1e1500 */
[----:B------:R-:W-:-:S03]  /*1c10*/  IMAD R15, R0, 0x31, RZ ;  /* 0x00000031000f7824 */ /* 0x000fc600078e02ff */
[----:B------:R0:W-:Y:S02]  /*1c20*/  STL [R1+0x84c], R17 ;  /* 0x00084c1101007387 */ /* 0x0001e40000100800 */
[----:B------:R-:W-:Y:S02]  /*1c30*/  LEA.HI.X.SX32 R7, R15, R3, 0x1, P0 ;  /* 0x000000030f077211 */ /* 0x000fe400000f0eff */
[----:B------:R-:W-:Y:S04]  /*1c40*/  STL [R1+0x848], R14 ;  /* 0x0008480e01007387 */ /* 0x000fe80000100800 */
[----:B------:R1:W-:Y:S04]  /*1c50*/  STL [R1+0x12c], R16 ;  /* 0x00012c1001007387 */ /* 0x0003e80000100800 */
[----:B0-----:R0:W5:Y:S04]  /*1c60*/  LDG.E.U16 R17, [R8.64] ;  /* 0x0000000608117981 */ /* 0x001168000c1e1500 */
[----:B-1----:R1:W5:Y:S01]  /*1c70*/  LDG.E.U16 R16, [R6.64] ;  /* 0x0000000606107981 */ /* 0x002362000c1e1500 */
[----:B------:R-:W-:-:S05]  /*1c80*/  IMAD R14, R0, 0xc4, RZ ;  /* 0x000000c4000e7824 */ /* 0x000fca00078e02ff */
[----:B------:R-:W-:-:S04]  /*1c90*/  IADD3 R4, P1, R14, R2, RZ ;  /* 0x000000020e047210 */ /* 0x000fc80007f3e0ff */
[----:B------:R-:W-:-:S05]  /*1ca0*/  LEA.HI.X.SX32 R5, R12, R3, 0x1, P1 ;  /* 0x000000030c057211 */ /* 0x000fca00008f0eff */
[----:B------:R0:W5:Y:S01]  /*1cb0*/  LDG.E.U16 R15, [R4.64] ;  /* 0x00000006040f7981 */ /* 0x000162000c1e1500 */
[C---:B-1----:R-:W-:Y:S02]  /*1cc0*/  IMAD R7, R0.reuse, 0x188, RZ ;  /* 0x0000018800077824 */ /* 0x042fe400078e02ff */
[C---:B------:R-:W-:Y:S02]  /*1cd0*/  IMAD R10, R0.reuse, 0x310, RZ ;  /* 0x00000310000a7824 */ /* 0x040fe400078e02ff */
[C---:B------:R-:W-:Y:S02]  /*1ce0*/  IMAD R12, R0.reuse, 0x32, RZ ;  /* 0x00000032000c7824 */ /* 0x040fe400078e02ff */
[----:B------:R-:W-:Y:S01]  /*1cf0*/  IMAD R13, R0, 0x64, RZ ;  /* 0x00000064000d7824 */ /* 0x000fe200078e02ff */
[-C--:B------:R-:W-:Y:S02]  /*1d00*/  IADD3 R10, P2, R10, R2.reuse, RZ ;  /* 0x000000020a0a7210 */ /* 0x080fe40007f5e0ff */
[C---:B0-----:R-:W-:Y:S01]  /*1d10*/  IADD3 R4, P0, R7.reuse, R2, RZ ;  /* 0x0000000207047210 */ /* 0x041fe20007f1e0ff */
[----:B------:R-:W-:Y:S01]  /*1d20*/  IMAD R9, R0, 0x19, RZ ;  /* 0x0000001900097824 */ /* 0x000fe200078e02ff */
[----:B------:R-:W-:-:S02]  /*1d30*/  LEA.HI.X.SX32 R11, R7, R3, 0x1, P2 ;  /* 0x00000003070b7211 */ /* 0x000fc400010f0eff */
[-C--:B------:R-:W-:Y:S01]  /*1d40*/  LEA.HI.X.SX32 R5, R14, R3.reuse, 0x1, P0 ;  /* 0x000000030e057211 */ /* 0x080fe200000f0eff */
[----:B------:R-:W-:Y:S01]  /*1d50*/  IMAD R14, R0, 0xc8, RZ ;  /* 0x000000c8000e7824 */ /* 0x000fe200078e02ff */
[CC--:B------:R-:W-:Y:S02]  /*1d60*/  IADD3 R8, P0, R12.reuse, R2.reuse, RZ ;  /* 0x000000020c087210 */ /* 0x0c0fe40007f1e0ff */
[-C--:B------:R-:W-:Y:S01]  /*1d70*/  IADD3 R6, P1, R13, R2.reuse, RZ ;  /* 0x000000020d067210 */ /* 0x080fe20007f3e0ff */
[----:B----4-:R0:W-:Y:S01]  /*1d80*/  STL [R1+0x7a8], R24 ;  /* 0x0007a81801007387 */ /* 0x0101e20000100800 */
[-C--:B------:R-:W-:Y:S02]  /*1d90*/  LEA.HI.X.SX32 R9, R9, R3.reuse, 0x1, P0 ;  /* 0x0000000309097211 */ /* 0x080fe400000f0eff */
[----:B------:R-:W-:Y:S01]  /*1da0*/  LEA.HI.X.SX32 R7, R12, R3, 0x1, P1 ;  /* 0x000000030c077211 */ /* 0x000fe200008f0eff */
[----:B------:R1:W-:Y:S04]  /*1db0*/  STL [R1+0x844], R23 ;  /* 0x0008441701007387 */ /* 0x0003e80000100800 */
[----:B0-----:R0:W4:Y:S04]  /*1dc0*/  LDG.E.U16 R24, [R4.64] ;  /* 0x0000000604187981 */ /* 0x001128000c1e1500 */
[----:B-1----:R1:W4:Y:S01]  /*1dd0*/  LDG.E.U16 R23, [R10.64] ;  /* 0x000000060a177981 */ /* 0x002322000c1e1500 */
[----:B0-----:R-:W-:-:S04]  /*1de0*/  IADD3 R4, P2, R14, R2, RZ ;  /* 0x000000020e047210 */ /* 0x001fc80007f5e0ff */
[----:B------:R-:W-:Y:S01]  /*1df0*/  LEA.HI.X.SX32 R5, R13, R3, 0x1, P2 ;  /* 0x000000030d057211 */ /* 0x000fe200010f0eff */
[----:B-1----:R-:W-:-:S05]  /*1e00*/  IMAD R10, R0, 0x320, RZ ;  /* 0x00000320000a7824 */ /* 0x002fca00078e02ff */
[----:B------:R-:W-:Y:S01]  /*1e10*/  IADD3 R10, P2, R10, R2, RZ ;  /* 0x000000020a0a7210 */ /* 0x000fe20007f5e0ff */
[C---:B------:R-:W-:Y:S02]  /*1e20*/  IMAD R12, R0.reuse, 0x66, RZ ;  /* 0x00000066000c7824 */ /* 0x040fe400078e02ff */
[C---:B------:R-:W-:Y:S01]  /*1e30*/  IMAD R13, R0.reuse, 0xcc, RZ ;  /* 0x000000cc000d7824 */ /* 0x040fe200078e02ff */
[----:B--2---:R0:W-:Y:S04]  /*1e40*/  STL [R1+0x840], R22 ;  /* 0x0008401601007387 */ /* 0x0041e80000100800 */
[----:B---3--:R1:W-:Y:S04]  /*1e50*/  STL [R1+0x180], R21 ;  /* 0x0001801501007387 */ /* 0x0083e80000100800 */
[----:B0-----:R0:W2:Y:S04]  /*1e60*/  LDG.E.U16 R22, [R8.64] ;  /* 0x0000000608167981 */ /* 0x0010a8000c1e1500 */
[----:B-1----:R1:W3:Y:S04]  /*1e70*/  LDG.E.U16 R21, [R6.64] ;  /* 0x0000000606157981 */ /* 0x0022e8000c1e1500 */
[----:B-----5:R5:W-:Y:S01]  /*1e80*/  STL [R1+0x17c], R20 ;  /* 0x00017c1401007387 */ /* 0x020be20000100800 */
[----:B-1----:R-:W-:-:S03]  /*1e90*/  IMAD R7, R0, 0x190, RZ ;  /* 0x0000019000077824 */ /* 0x002fc600078e02ff */
[----:B-----5:R1:W5:Y:S02]  /*1ea0*/  LDG.E.U16 R20, [R4.64] ;  /* 0x0000000604147981 */ /* 0x020364000c1e1500 */
[----:B0-----:R-:W-:-:S04]  /*1eb0*/  IADD3 R8, P0, R7, R2, RZ ;  /* 0x0000000207087210 */ /* 0x001fc80007f1e0ff */
[-C--:B------:R-:W-:Y:S02]  /*1ec0*/  LEA.HI.X.SX32 R9, R14, R3.reuse, 0x1, P0 ;  /* 0x000000030e097211 */ /* 0x080fe400000f0eff */
[----:B------:R-:W-:Y:S01]  /*1ed0*/  LEA.HI.X.SX32 R11, R7, R3, 0x1, P2 ;  /* 0x00000003070b7211 */ /* 0x000fe200010f0eff */
[----:B------:R0:W-:Y:S04]  /*1ee0*/  STL [R1+0x178], R19 ;  /* 0x0001781301007387 */ /* 0x0001e80000100800 */
[----:B0-----:R0:W5:Y:S01]  /*1ef0*/  LDG.E.U16 R19, [R8.64] ;  /* 0x0000000608137981 */ /* 0x001162000c1e1500 */
[----:B-1----:R-:W-:Y:S01]  /*1f00*/  IMAD R5, R0, 0x33, RZ ;  /* 0x0000003300057824 */ /* 0x002fe200078e02ff */
[-C--:B------:R-:W-:Y:S02]  /*1f10*/  IADD3 R4, P0, R12, R2.reuse, RZ ;  /* 0x000000020c047210 */ /* 0x080fe40007f1e0ff */
[----:B------:R-:W-:-:S02]  /*1f20*/  IADD3 R6, P1, R13, R2, RZ ;  /* 0x000000020d067210 */ /* 0x000fc40007f3e0ff */
[-C--:B------:R-:W-:Y:S02]  /*1f30*/  LEA.HI.X.SX32 R5, R5, R3.reuse, 0x1, P0 ;  /* 0x0000000305057211 */ /* 0x080fe400000f0eff */
[----:B------:R-:W-:Y:S01]  /*1f40*/  LEA.HI.X.SX32 R7, R12, R3, 0x1, P1 ;  /* 0x000000030c077211 */ /* 0x000fe200008f0eff */
[----:B------:R-:W-:-:S05]  /*1f50*/  IMAD R14, R0, 0x198, RZ ;  /* 0x00000198000e7824 */ /* 0x000fca00078e02ff */
[----:B0-----:R-:W-:-:S04]  /*1f60*/  IADD3 R8, P2, R14, R2, RZ ;  /* 0x000000020e087210 */ /* 0x001fc80007f5e0ff */
[----:B------:R-:W-:Y:S01]  /*1f70*/  LEA.HI.X.SX32 R9, R13, R3, 0x1, P2 ;  /* 0x000000030d097211 */ /* 0x000fe200010f0eff */
[----:B------:R0:W-:Y:S04]  /*1f80*/  STL [R1+0x16c], R18 ;  /* 0x00016c1201007387 */ /* 0x0001e80000100800 */
[----:B0-----:R0:W5:Y:S04]  /*1f90*/  LDG.E.U16 R18, [R10.64] ;  /* 0x000000060a127981 */ /* 0x001168000c1e1500 */
[----:B------:R1:W-:Y:S04]  /*1fa0*/  STL [R1+0x118], R17 ;  /* 0x0001181101007387 */ /* 0x0003e80000100800 */
[----:B------:R0:W-:Y:S04]  /*1fb0*/  STL [R1+0x174], R16 ;  /* 0x0001741001007387 */ /* 0x0001e80000100800 */
[----:B-1----:R1:W5:Y:S04]  /*1fc0*/  LDG.E.U16 R17, [R4.64] ;  /* 0x0000000604117981 */ /* 0x002368000c1e1500 */
[----:B0-----:R0:W5:Y:S04]  /*1fd0*/  LDG.E.U16 R16, [R6.64] ;  /* 0x0000000606107981 */ /* 0x001168000c1e1500 */
[----:B------:R0:W-:Y:S04]  /*1fe0*/  STL [R1+0x170], R15 ;  /* 0x0001700f01007387 */ /* 0x0001e80000100800 */
[----:B0-----:R0:W5:Y:S01]  /*1ff0*/  LDG.E.U16 R15, [R8.64] ;  /* 0x00000006080f7981 */ /* 0x001162000c1e1500 */
[----:B------:R-:W-:-:S02]  /*2000*/  IMAD R6, R0, 0x330, RZ ;  /* 0x0000033000067824 */ /* 0x000fc400078e02ff */
[C---:B------:R-:W-:Y:S02]  /*2010*/  IMAD R11, R0.reuse, 0x1a, RZ ;  /* 0x0000001a000b7824 */ /* 0x040fe400078e02ff */
[----:B-1----:R-:W-:Y:S01]  /*2020*/  IMAD R5, R0, 0x34, RZ ;  /* 0x0000003400057824 */ /* 0x002fe200078e02ff */
[-C--:B------:R-:W-:Y:S01]  /*2030*/  IADD3 R6, P1, R6, R2.reuse, RZ ;  /* 0x0000000206067210 */ /* 0x080fe20007f3e0ff */
[C---:B------:R-:W-:Y:S02]  /*2040*/  IMAD R12, R0.reuse, 0x68, RZ ;  /* 0x00000068000c7824 */ /* 0x040fe400078e02ff */
[----:B0-----:R-:W-:Y:S01]  /*2050*/  IMAD R9, R0, 0xd, RZ ;  /* 0x0000000d00097824 */ /* 0x001fe200078e02ff */
[-C--:B------:R-:W-:Y:S02]  /*2060*/  IADD3 R8, P0, R11, R2.reuse, RZ ;  /* 0x000000020b087210 */ /* 0x080fe40007f1e0ff */
[----:B------:R-:W-:Y:S01]  /*2070*/  LEA.HI.X.SX32 R7, R14, R3, 0x1, P1 ;  /* 0x000000030e077211 */ /* 0x000fe200008f0eff */
[----:B------:R-:W-:Y:S01]  /*2080*/  IMAD R14, R0, 0xd0, RZ ;  /* 0x000000d0000e7824 */ /* 0x000fe200078e02ff */
[----:B------:R-:W-:-:S02]  /*2090*/  IADD3 R10, P1, R5, R2, RZ ;  /* 0x00000002050a7210 */ /* 0x000fc40007f3e0ff */
[-C--:B------:R-:W-:Y:S02]  /*20a0*/  LEA.HI.X.SX32 R9, R9, R3.reuse, 0x1, P0 ;  /* 0x0000000309097211 */ /* 0x080fe400000f0eff */
        /* <DEDUP_REMOVED lines=9> */
[C---:B-1----:R-:W-:Y:S02]  /*2140*/  IMAD R9, R0.reuse, 0x1a0, RZ ;  /* 0x000001a000097824 */ /* 0x042fe400078e02ff */
[C---:B------:R-:W-:Y:S02]  /*2150*/  IMAD R12, R0.reuse, 0x6a, RZ ;  /* 0x0000006a000c7824 */ /* 0x040fe400078e02ff */
[----:B------:R-:W-:-:S05]  /*2160*/  IMAD R13, R0, 0xd4, RZ ;  /* 0x000000d4000d7824 */ /* 0x000fca00078e02ff */
[-C--:B------:R-:W-:Y:S01]  /*2170*/  IADD3 R8, P1, R13, R2.reuse, RZ ;  /* 0x000000020d087210 */ /* 0x080fe20007f3e0ff */
[----:B--2---:R0:W-:Y:S04]  /*2180*/  STL [R1+0x164], R22 ;  /* 0x0001641601007387 */ /* 0x0041e80000100800 */
[----:B---3--:R1:W-:Y:S04]  /*2190*/  STL [R1+0x160], R21 ;  /* 0x0001601501007387 */ /* 0x0083e80000100800 */
[----:B0-----:R0:W2:Y:S04]  /*21a0*/  LDG.E.U16 R22, [R10.64] ;  /* 0x000000060a167981 */ /* 0x0010a8000c1e1500 */
[----:B-1----:R1:W3:Y:S04]  /*21b0*/  LDG.E.U16 R21, [R4.64] ;  /* 0x0000000604157981 */ /* 0x0022e8000c1e1500 */
[----:B-----5:R5:W-:Y:S01]  /*21c0*/  STL [R1+0x838], R20 ;  /* 0x0008381401007387 */ /* 0x020be20000100800 */
[----:B-1----:R-:W-:-:S03]  /*21d0*/  IADD3 R4, P0, R9, R2, RZ ;  /* 0x0000000209047210 */ /* 0x002fc60007f1e0ff */
[----:B-----5:R1:W5:Y:S01]  /*21e0*/  LDG.E.U16 R20, [R6.64] ;  /* 0x0000000606147981 */ /* 0x020362000c1e1500 */
[----:B------:R-:W-:Y:S01]  /*21f0*/  LEA.HI.X.SX32 R5, R14, R3, 0x1, P0 ;  /* 0x000000030e057211 */ /* 0x000fe200000f0eff */
[----:B0-----:R-:W-:-:S05]  /*2200*/  IMAD R10, R0, 0x340, RZ ;  /* 0x00000340000a7824 */ /* 0x001fca00078e02ff */
[-C--:B------:R-:W-:Y:S01]  /*2210*/  IADD3 R10, P2, R10, R2.reuse, RZ ;  /* 0x000000020a0a7210 */ /* 0x080fe20007f5e0ff */
[----:B------:R0:W-:Y:S03]  /*2220*/  STL [R1+0x158], R19 ;  /* 0x0001581301007387 */ /* 0x0001e60000100800 */
[-C--:B------:R-:W-:Y:S01]  /*2230*/  LEA.HI.X.SX32 R11, R9, R3.reuse, 0x1, P2 ;  /* 0x00000003090b7211 */ /* 0x080fe200010f0eff */
[----:B0-----:R0:W5:Y:S01]  /*2240*/  LDG.E.U16 R19, [R4.64] ;  /* 0x0000000604137981 */ /* 0x001162000c1e1500 */
[----:B-1----:R-:W-:Y:S01]  /*2250*/  IMAD R7, R0, 0x35, RZ ;  /* 0x0000003500077824 */ /* 0x002fe200078e02ff */
[C---:B------:R-:W-:Y:S02]  /*2260*/  IADD3 R6, P0, R12.reuse, R2, RZ ;  /* 0x000000020c067210 */ /* 0x040fe40007f1e0ff */
        /* <DEDUP_REMOVED lines=14> */
[C---:B-1----:R-:W-:Y:S02]  /*2350*/  IMAD R7, R0.reuse, 0x36, RZ ;  /* 0x0000003600077824 */ /* 0x042fe400078e02ff */
[----:B------:R-:W-:Y:S01]  /*2360*/  IMAD R9, R0, 0x6c, RZ ;  /* 0x0000006c00097824 */ /* 0x000fe200078e02ff */
[-C--:B------:R-:W-:Y:S01]  /*2370*/  IADD3 R10, P1, R10, R2.reuse, RZ ;  /* 0x000000020a0a7210 */ /* 0x080fe20007f3e0ff */
[C---:B------:R-:W-:Y:S02]  /*2380*/  IMAD R12, R0.reuse, 0xd8, RZ ;  /* 0x000000d8000c7824 */ /* 0x040fe400078e02ff */
[C---:B0-----:R-:W-:Y:S01]  /*2390*/  IMAD R5, R0.reuse, 0x1b, RZ ;  /* 0x0000001b00057824 */ /* 0x041fe200078e02ff */
[-C--:B------:R-:W-:Y:S01]  /*23a0*/  IADD3 R4, P0, R7, R2.reuse, RZ ;  /* 0x0000000207047210 */ /* 0x080fe20007f1e0ff */
[----:B------:R-:W-:Y:S01]  /*23b0*/  IMAD R13, R0, 0x1b0, RZ ;  /* 0x000001b0000d7824 */ /* 0x000fe200078e02ff */
[----:B------:R-:W-:Y:S02]  /*23c0*/  LEA.HI.X.SX32 R11, R14, R3, 0x1, P1 ;  /* 0x000000030e0b7211 */ /* 0x000fe400008f0eff */
[----:B------:R-:W-:-:S02]  /*23d0*/  IADD3 R6, P1, R9, R2, RZ ;  /* 0x0000000209067210 */ /* 0x000fc40007f3e0ff */
[----:B------:R-:W-:Y:S02]  /*23e0*/  IADD3 R8, P2, R12, R2, RZ ;  /* 0x000000020c087210 */ /* 0x000fe40007f5e0ff */
[-C--:B------:R-:W-:Y:S01]  /*23f0*/  LEA.HI.X.SX32 R5, R5, R3.reuse, 0x1, P0 ;  /* 0x0000000305057211 */ /* 0x080fe200000f0eff */
[----:B----4-:R-:W-:Y:S01]  /*2400*/  STL [R1+0x100], R24 ;  /* 0x0001001801007387 */ /* 0x010fe20000100800 */
[----:B------:R-:W-:-:S03]  /*2410*/  LEA.HI.X.SX32 R7, R7, R3, 0x1, P1 ;  /* 0x0000000307077211 */ /* 0x000fc600008f0eff */
[----:B------:R0:W-:Y:S01]  /*2420*/  STL [R1+0x828], R23 ;  /* 0x0008281701007387 */ /* 0x0001e20000100800 */
[----:B------:R-:W-:-:S05]  /*2430*/  LEA.HI.X.SX32 R9, R9, R3, 0x1, P2 ;  /* 0x0000000309097211 */ /* 0x000fca00010f0eff */
[----:B------:R1:W4:Y:S04]  /*2440*/  LDG.E.U16 R14, [R8.64] ;  /* 0x00000006080e7981 */ /* 0x000328000c1e1500 */
[----:B0-----:R0:W4:Y:S02]  /*2450*/  LDG.E.U16 R23, [R10.64] ;  /* 0x000000060a177981 */ /* 0x001124000c1e1500 */
[----:B0-----:R-:W-:-:S04]  /*2460*/  IADD3 R10, P0, R13, R2, RZ ;  /* 0x000000020d0a7210 */ /* 0x001fc80007f1e0ff */
[----:B------:R-:W-:Y:S01]  /*2470*/  LEA.HI.X.SX32 R11, R12, R3, 0x1, P0 ;  /* 0x000000030c0b7211 */ /* 0x000fe200000f0eff */
[C---:B-1----:R-:W-:Y:S02]  /*2480*/  IMAD R9, R0.reuse, 0xdc, RZ ;  /* 0x000000dc00097824 */ /* 0x042fe400078e02ff */
[----:B------:R-:W-:-:S05]  /*2490*/  IMAD R12, R0, 0x1b8, RZ ;  /* 0x000001b8000c7824 */ /* 0x000fca00078e02ff */
[----:B------:R-:W-:Y:S01]  /*24a0*/  IADD3 R8, P2, R12, R2, RZ ;  /* 0x000000020c087210 */ /* 0x000fe20007f5e0ff */
[----:B--2---:R0:W-:Y:S04]  /*24b0*/  STL [R1+0x14c], R22 ;  /* 0x00014c1601007387 */ /* 0x0041e80000100800 */
[----:B---3--:R1:W-:Y:S04]  /*24c0*/  STL [R1+0x824], R21 ;  /* 0x0008241501007387 */ /* 0x0083e80000100800 */
[----:B0-----:R0:W2:Y:S04]  /*24d0*/  LDG.E.U16 R22, [R4.64] ;  /* 0x0000000604167981 */ /* 0x0010a8000c1e1500 */
[----:B-1----:R1:W3:Y:S01]  /*24e0*/  LDG.E.U16 R21, [R6.64] ;  /* 0x0000000606157981 */ /* 0x0022e2000c1e1500 */
[----:B0-----:R-:W-:-:S03]  /*24f0*/  IMAD R4, R0, 0x360, RZ ;  /* 0x0000036000047824 */ /* 0x001fc600078e02ff */
[----:B-----5:R0:W-:Y:S04]  /*2500*/  STL [R1+0x148], R20 ;  /* 0x0001481401007387 */ /* 0x0201e80000100800 */
[----:B0-----:R0:W5:Y:S01]  /*2510*/  LDG.E.U16 R20, [R10.64] ;  /* 0x000000060a147981 */ /* 0x001162000c1e1500 */
[----:B-1----:R-:W-:Y:S01]  /*2520*/  IMAD R7, R0, 0x6e, RZ ;  /* 0x0000006e00077824 */ /* 0x002fe200078e02ff */
[----:B0-----:R-:W-:-:S04]  /*2530*/  IADD3 R10, P1, R4, R2, RZ ;  /* 0x00000002040a7210 */ /* 0x001fc80007f3e0ff */
[-C--:B------:R-:W-:Y:S01]  /*2540*/  LEA.HI.X.SX32 R11, R13, R3.reuse, 0x1, P1 ;  /* 0x000000030d0b7211 */ /* 0x080fe200008f0eff */
[----:B------:R0:W-:Y:S01]  /*2550*/  STL [R1+0x144], R19 ;  /* 0x0001441301007387 */ /* 0x0001e20000100800 */
[----:B------:R-:W-:Y:S01]  /*2560*/  IMAD R5, R0, 0x37, RZ ;  /* 0x0000003700057824 */ /* 0x000fe200078e02ff */
[-C--:B------:R-:W-:Y:S02]  /*2570*/  IADD3 R4, P0, R7, R2.reuse, RZ ;  /* 0x0000000207047210 */ /* 0x080fe40007f1e0ff */
[----:B0-----:R0:W5:Y:S02]  /*2580*/  LDG.E.U16 R19, [R10.64] ;  /* 0x000000060a137981 */ /* 0x001164000c1e1500 */
[-C--:B------:R-:W-:Y:S02]  /*2590*/  LEA.HI.X.SX32 R5, R5, R3.reuse, 0x1, P0 ;  /* 0x0000000305057211 */ /* 0x080fe400000f0eff */
[C---:B------:R-:W-:Y:S02]  /*25a0*/  IADD3 R6, P1, R9.reuse, R2, RZ ;  /* 0x0000000209067210 */ /* 0x040fe40007f3e0ff */
[----:B------:R-:W-:-:S02]  /*25b0*/  LEA.HI.X.SX32 R9, R9, R3, 0x1, P2 ;  /* 0x0000000309097211 */ /* 0x000fc400010f0eff */
        /* <DEDUP_REMOVED lines=14> */
[C---:B------:R-:W-:Y:S02]  /*26a0*/  IMAD R5, R0.reuse, 0xe, RZ ;  /* 0x0000000e00057824 */ /* 0x040fe400078e02ff */
[C---:B------:R-:W-:Y:S02]  /*26b0*/  IMAD R12, R0.reuse, 0x1c, RZ ;  /* 0x0000001c000c7824 */ /* 0x040fe400078e02ff */
[----:B------:R-:W-:Y:S01]  /*26c0*/  IMAD R13, R0, 0x38, RZ ;  /* 0x00000038000d7824 */ /* 0x000fe200078e02ff */
[-C--:B0-----:R-:W-:Y:S01]  /*26d0*/  IADD3 R10, P1, R4, R2.reuse, RZ ;  /* 0x00000002040a7210 */ /* 0x081fe20007f3e0ff */
[----:B------:R-:W-:Y:S01]  /*26e0*/  IMAD R7, R0, 0x7, RZ ;  /* 0x0000000700077824 */ /* 0x000fe200078e02ff */
[----:B------:R-:W-:Y:S02]  /*26f0*/  IADD3 R8, P0, R5, R2, RZ ;  /* 0x0000000205087210 */ /* 0x000fe40007f1e0ff */
[----:B------:R-:W-:-:S02]  /*2700*/  LEA.HI.X.SX32 R11, R6, R3, 0x1, P1 ;  /* 0x00000003060b7211 */ /* 0x000fc400008f0eff */
[CC--:B------:R-:W-:Y:S02]  /*2710*/  IADD3 R6, P1, R12.reuse, R2.reuse, RZ ;  /* 0x000000020c067210 */ /* 0x0c0fe40007f3e0ff */
[----:B------:R-:W-:Y:S01]  /*2720*/  IADD3 R4, P2, R13, R2, RZ ;  /* 0x000000020d047210 */ /* 0x000fe20007f5e0ff */
[----:B----4-:R0:W-:Y:S01]  /*2730*/  STL [R1+0xec], R23 ;  /* 0x0000ec1701007387 */ /* 0x0101e20000100800 */
[-C--:B------:R-:W-:Y:S02]  /*2740*/  LEA.HI.X.SX32 R9, R7, R3.reuse, 0x1, P0 ;  /* 0x0000000307097211 */ /* 0x080fe400000f0eff */
[-C--:B------:R-:W-:Y:S02]  /*2750*/  LEA.HI.X.SX32 R7, R5, R3.reuse, 0x1, P1 ;  /* 0x0000000305077211 */ /* 0x080fe400008f0eff */
[----:B------:R-:W-:Y:S01]  /*2760*/  LEA.HI.X.SX32 R5, R12, R3, 0x1, P2 ;  /* 0x000000030c057211 */ /* 0x000fe200010f0eff */
[----:B0-----:R0:W4:Y:S01]  /*2770*/  LDG.E.U16 R23, [R10.64] ;  /* 0x000000060a177981 */ /* 0x001122000c1e1500 */
[----:B------:R-:W-:-:S03]  /*2780*/  IMAD R12, R0, 0x39, RZ ;  /* 0x00000039000c7824 */ /* 0x000fc600078e02ff */
[----:B--2---:R1:W-:Y:S04]  /*2790*/  STL [R1+0x798], R22 ;  /* 0x0007981601007387 */ /* 0x0043e80000100800 */
[----:B---3--:R2:W-:Y:S04]  /*27a0*/  STL [R1+0x818], R21 ;  /* 0x0008181501007387 */ /* 0x0085e80000100800 */
[----:B------:R3:W-:Y:S04]  /*27b0*/  STL [R1+0x814], R14 ;  /* 0x0008140e01007387 */ /* 0x0007e80000100800 */
[----:B-1----:R1:W4:Y:S04]  /*27c0*/  LDG.E.U16 R22, [R8.64] ;  /* 0x0000000608167981 */ /* 0x002328000c1e1500 */
[----:B--2---:R2:W4:Y:S01]  /*27d0*/  LDG.E.U16 R21, [R6.64] ;  /* 0x0000000606157981 */ /* 0x004522000c1e1500 */
[----:B---3--:R-:W-:-:S03]  /*27e0*/  IMAD R14, R0, 0x70, RZ ;  /* 0x00000070000e7824 */ /* 0x008fc600078e02ff */
[----:B-----5:R3:W-:Y:S02]  /*27f0*/  STL [R1+0x134], R20 ;  /* 0x0001341401007387 */ /* 0x0207e40000100800 */
[----:B0-----:R-:W-:Y:S01]  /*2800*/  IADD3 R10, P0, R14, R2, RZ ;  /* 0x000000020e0a7210 */ /* 0x001fe20007f1e0ff */
[----:B--2---:R-:W-:-:S03]  /*2810*/  IMAD R7, R0, 0xe0, RZ ;  /* 0x000000e000077824 */ /* 0x004fc600078e02ff */
[----:B------:R-:W-:Y:S01]  /*2820*/  LEA.HI.X.SX32 R11, R13, R3, 0x1, P0 ;  /* 0x000000030d0b7211 */ /* 0x000fe200000f0eff */
[----:B---3--:R0:W2:Y:S01]  /*2830*/  LDG.E.U16 R20, [R4.64] ;  /* 0x0000000604147981 */ /* 0x0080a2000c1e1500 */
[----:B------:R-:W-:-:S03]  /*2840*/  IMAD R6, R0, 0x380, RZ ;  /* 0x0000038000067824 */ /* 0x000fc600078e02ff */
[----:B------:R3:W-:Y:S04]  /*2850*/  STL [R1+0xe4], R19 ;  /* 0x0000e41301007387 */ /* 0x0007e80000100800 */
[----:B---3--:R3:W5:Y:S01]  /*2860*/  LDG.E.U16 R19, [R10.64] ;  /* 0x000000060a137981 */ /* 0x008762000c1e1500 */
[----:B0-----:R-:W-:Y:S01]  /*2870*/  IMAD R5, R0, 0x1c0, RZ ;  /* 0x000001c000057824 */ /* 0x001fe200078e02ff */
[----:B---3--:R-:W-:-:S04]  /*2880*/  IADD3 R10, P0, R7, R2, RZ ;  /* 0x00000002070a7210 */ /* 0x008fc80007f1e0ff */
[-C--:B------:R-:W-:Y:S02]  /*2890*/  LEA.HI.X.SX32 R11, R14, R3.reuse, 0x1, P0 ;  /* 0x000000030e0b7211 */ /* 0x080fe400000f0eff */
[-C--:B-1----:R-:W-:Y:S02]  /*28a0*/  IADD3 R8, P1, R5, R2.reuse, RZ ;  /* 0x0000000205087210 */ /* 0x082fe40007f3e0ff */
[----:B------:R-:W-:Y:S02]  /*28b0*/  IADD3 R6, P2, R6, R2, RZ ;  /* 0x0000000206067210 */ /* 0x000fe40007f5e0ff */
[-C--:B------:R-:W-:Y:S02]  /*28c0*/  LEA.HI.X.SX32 R9, R7, R3.reuse, 0x1, P1 ;  /* 0x0000000307097211 */ /* 0x080fe400008f0eff */
[----:B------:R-:W-:Y:S01]  /*28d0*/  LEA.HI.X.SX32 R7, R5, R3, 0x1, P2 ;  /* 0x0000000305077211 */ /* 0x000fe200010f0eff */
[----:B------:R-:W-:-:S05]  /*28e0*/  IMAD R13, R0, 0x72, RZ ;  /* 0x00000072000d7824 */ /* 0x000fca00078e02ff */
[----:B------:R-:W-:-:S04]  /*28f0*/  IADD3 R4, P0, R13, R2, RZ ;  /* 0x000000020d047210 */ /* 0x000fc80007f1e0ff */
[----:B------:R-:W-:Y:S01]  /*2900*/  LEA.HI.X.SX32 R5, R12, R3, 0x1, P0 ;  /* 0x000000030c057211 */ /* 0x000fe200000f0eff */
[----:B------:R0:W-:Y:S04]  /*2910*/  STL [R1+0x810], R18 ;  /* 0x0008101201007387 */ /* 0x0001e80000100800 */
[----:B0-----:R0:W3:Y:S04]  /*2920*/  LDG.E.U16 R18, [R10.64] ;  /* 0x000000060a127981 */ /* 0x0010e8000c1e1500 */
[----:B------:R1:W-:Y:S04]  /*2930*/  STL [R1+0x80c], R17 ;  /* 0x00080c1101007387 */ /* 0x0003e80000100800 */
[----:B------:R0:W-:Y:S04]  /*2940*/  STL [R1+0x808], R16 ;  /* 0x0008081001007387 */ /* 0x0001e80000100800 */
[----:B-1----:R1:W3:Y:S04]  /*2950*/  LDG.E.U16 R17, [R8.64] ;  /* 0x0000000608117981 */ /* 0x0022e8000c1e1500 */
[----:B0-----:R0:W3:Y:S04]  /*2960*/  LDG.E.U16 R16, [R6.64] ;  /* 0x0000000606107981 */ /* 0x0010e8000c1e1500 */
[----:B------:R0:W-:Y:S04]  /*2970*/  STL [R1+0xdc], R15 ;  /* 0x0000dc0f01007387 */ /* 0x0001e80000100800 */
[----:B0-----:R0:W3:Y:S01]  /*2980*/  LDG.E.U16 R15, [R4.64] ;  /* 0x00000006040f7981 */ /* 0x0010e2000c1e1500 */
[----:B-1----:R-:W-:-:S02]  /*2990*/  IMAD R9, R0, 0xe4, RZ ;  /* 0x000000e400097824 */ /* 0x002fc400078e02ff */
[C---:B------:R-:W-:Y:S02]  /*29a0*/  IMAD R8, R0.reuse, 0x390, RZ ;  /* 0x0000039000087824 */ /* 0x040fe400078e02ff */
[C---:B------:R-:W-:Y:S01]  /*29b0*/  IMAD R12, R0.reuse, 0x3a, RZ ;  /* 0x0000003a000c7824 */ /* 0x040fe200078e02ff */
[----:B------:R-:W-:Y:S01]  /*29c0*/  IADD3 R6, P0, R9, R2, RZ ;  /* 0x0000000209067210 */ /* 0x000fe20007f1e0ff */
[----:B0-----:R-:W-:-:S03]  /*29d0*/  IMAD R5, R0, 0x1c8, RZ ;  /* 0x000001c800057824 */ /* 0x001fc600078e02ff */
[-C--:B------:R-:W-:Y:S01]  /*29e0*/  LEA.HI.X.SX32 R7, R13, R3.reuse, 0x1, P0 ;  /* 0x000000030d077211 */ /* 0x080fe200000f0eff */
[----:B------:R-:W-:Y:S01]  /*29f0*/  IMAD R14, R0, 0x1d, RZ ;  /* 0x0000001d000e7824 */ /* 0x000fe200078e02ff */
[-C--:B------:R-:W-:Y:S02]  /*2a00*/  IADD3 R8, P2, R8, R2.reuse, RZ ;  /* 0x0000000208087210 */ /* 0x080fe40007f5e0ff */
[-C--:B------:R-:W-:Y:S01]  /*2a10*/  IADD3 R10, P1, R5, R2.reuse, RZ ;  /* 0x00000002050a7210 */ /* 0x080fe20007f3e0ff */
[----:B------:R-:W-:Y:S01]  /*2a20*/  IMAD R13, R0, 0x74, RZ ;  /* 0x00000074000d7824 */ /* 0x000fe200078e02ff */
[----:B------:R-:W-:Y:S01]  /*2a30*/  IADD3 R4, P0, R12, R2, RZ ;  /* 0x000000020c047210 */ /* 0x000fe20007f1e0ff */
[----:B------:R0:W3:Y:S01]  /*2a40*/  LDG.E.U16 R24, [R6.64] ;  /* 0x0000000606187981 */ /* 0x0000e2000c1e1500 */
[-C--:B------:R-:W-:Y:S02]  /*2a50*/  LEA.HI.X.SX32 R11, R9, R3.reuse, 0x1, P1 ;  /* 0x00000003090b7211 */ /* 0x080fe400008f0eff */
[----:B------:R-:W-:-:S02]  /*2a60*/  LEA.HI.X.SX32 R9, R5, R3, 0x1, P2 ;  /* 0x0000000305097211 */ /* 0x000fc400010f0eff */
[----:B------:R-:W-:Y:S01]  /*2a70*/  LEA.HI.X.SX32 R5, R14, R3, 0x1, P0 ;  /* 0x000000030e057211 */ /* 0x000fe200000f0eff */
[----:B----4-:R1:W-:Y:S01]  /*2a80*/  STL [R1+0x804], R23 ;  /* 0x0008041701007387 */ /* 0x0103e20000100800 */
[----:B0-----:R-:W-:-:S04]  /*2a90*/  IADD3 R6, P1, R13, R2, RZ ;  /* 0x000000020d067210 */ /* 0x001fc80007f3e0ff */
[----:B------:R-:W-:Y:S01]  /*2aa0*/  LEA.HI.X.SX32 R7, R12, R3, 0x1, P1 ;  /* 0x000000030c077211 */ /* 0x000fe200008f0eff */
[----:B-1----:R0:W4:Y:S01]  /*2ab0*/  LDG.E.U16 R23, [R10.64] ;  /* 0x000000060a177981 */ /* 0x002122000c1e1500 */
[C---:B------:R-:W-:Y:S02]  /*2ac0*/  IMAD R12, R0.reuse, 0x76, RZ ;  /* 0x00000076000c7824 */ /* 0x040fe400078e02ff */
[C---:B------:R-:W-:Y:S01]  /*2ad0*/  IMAD R14, R0.reuse, 0x3b, RZ ;  /* 0x0000003b000e7824 */ /* 0x040fe200078e02ff */
[----:B------:R1:W-:Y:S04]  /*2ae0*/  STL [R1+0x800], R22 ;  /* 0x0008001601007387 */ /* 0x0003e80000100800 */
[----:B------:R-:W-:Y:S04]  /*2af0*/  STL [R1+0x7f8], R21 ;  /* 0x0007f81501007387 */ /* 0x000fe80000100800 */
[----:B-1----:R1:W4:Y:S04]  /*2b00*/  LDG.E.U16 R22, [R8.64] ;  /* 0x0000000608167981 */ /* 0x002328000c1e1500 */
[----:B--2---:R2:W-:Y:S04]  /*2b10*/  STL [R1+0x7f4], R20 ;  /* 0x0007f41401007387 */ /* 0x0045e80000100800 */
[----:B--2---:R2:W4:Y:S01]  /*2b20*/  LDG.E.U16 R20, [R4.64] ;  /* 0x0000000604147981 */ /* 0x004522000c1e1500 */
[----:B-1----:R-:W-:-:S02]  /*2b30*/  IMAD R9, R0, 0x1d0, RZ ;  /* 0x000001d000097824 */ /* 0x002fc400078e02ff */
[C---:B--2---:R-:W-:Y:S01]  /*2b40*/  IMAD R5, R0.reuse, 0xe8, RZ ;  /* 0x000000e800057824 */ /* 0x044fe200078e02ff */
[----:B-----5:R1:W-:Y:S04]  /*2b50*/  STL [R1+0x128], R19 ;  /* 0x0001281301007387 */ /* 0x0203e80000100800 */
[----:B-1----:R1:W2:Y:S01]  /*2b60*/  LDG.E.U16 R19, [R6.64] ;  /* 0x0000000606137981 */ /* 0x0022a2000c1e1500 */
[----:B------:R-:W-:Y:S01]  /*2b70*/  IMAD R8, R0, 0x3a0, RZ ;  /* 0x000003a000087824 */ /* 0x000fe200078e02ff */
[----:B-1----:R-:W-:-:S04]  /*2b80*/  IADD3 R6, P0, R5, R2, RZ ;  /* 0x0000000205067210 */ /* 0x002fc80007f1e0ff */
[-C--:B------:R-:W-:Y:S02]  /*2b90*/  LEA.HI.X.SX32 R7, R13, R3.reuse, 0x1, P0 ;  /* 0x000000030d077211 */ /* 0x080fe400000f0eff */
[-C--:B0-----:R-:W-:Y:S02]  /*2ba0*/  IADD3 R10, P1, R9, R2.reuse, RZ ;  /* 0x00000002090a7210 */ /* 0x081fe40007f3e0ff */
[-C--:B------:R-:W-:Y:S02]  /*2bb0*/  IADD3 R8, P2, R8, R2.reuse, RZ ;  /* 0x0000000208087210 */ /* 0x080fe40007f5e0ff */
[-C--:B------:R-:W-:Y:S02]  /*2bc0*/  LEA.HI.X.SX32 R11, R5, R3.reuse, 0x1, P1 ;  /* 0x00000003050b7211 */ /* 0x080fe400008f0eff */
[----:B------:R-:W-:Y:S02]  /*2bd0*/  IADD3 R4, P0, R12, R2, RZ ;  /* 0x000000020c047210 */ /* 0x000fe40007f1e0ff */
[-C--:B------:R-:W-:Y:S01]  /*2be0*/  LEA.HI.X.SX32 R9, R9, R3.reuse, 0x1, P2 ;  /* 0x0000000309097211 */ /* 0x080fe200010f0eff */
[----:B------:R0:W5:Y:S01]  /*2bf0*/  LDG.E.U16 R21, [R10.64] ;  /* 0x000000060a157981 */ /* 0x000162000c1e1500 */
[----:B------:R-:W-:Y:S01]  /*2c00*/  LEA.HI.X.SX32 R5, R14, R3, 0x1, P0 ;  /* 0x000000030e057211 */ /* 0x000fe200000f0eff */
[----:B------:R-:W-:-:S02]  /*2c10*/  IMAD R13, R0, 0xec, RZ ;  /* 0x000000ec000d7824 */ /* 0x000fc400078e02ff */
[----:B---3--:R1:W-:Y:S04]  /*2c20*/  STL [R1+0x120], R18 ;  /* 0x0001201201007387 */ /* 0x0083e80000100800 */
[----:B-1----:R1:W3:Y:S04]  /*2c30*/  LDG.E.U16 R18, [R6.64] ;  /* 0x0000000606127981 */ /* 0x0022e8000c1e1500 */
[----:B------:R0:W-:Y:S04]  /*2c40*/  STL [R1+0x11c], R17 ;  /* 0x00011c1101007387 */ /* 0x0001e80000100800 */
[----:B------:R1:W-:Y:S04]  /*2c50*/  STL [R1+0x7c], R16 ;  /* 0x00007c1001007387 */ /* 0x0003e80000100800 */
[----:B0-----:R0:W5:Y:S04]  /*2c60*/  LDG.E.U16 R17, [R8.64] ;  /* 0x0000000608117981 */ /* 0x001168000c1e1500 */
[----:B-1----:R1:W5:Y:S01]  /*2c70*/  LDG.E.U16 R16, [R4.64] ;  /* 0x0000000604107981 */ /* 0x002362000c1e1500 */
[----:B------:R-:W-:-:S04]  /*2c80*/  IADD3 R6, P1, R13, R2, RZ ;  /* 0x000000020d067210 */ /* 0x000fc80007f3e0ff */
[-C--:B------:R-:W-:Y:S01]  /*2c90*/  LEA.HI.X.SX32 R7, R12, R3.reuse, 0x1, P1 ;  /* 0x000000030c077211 */ /* 0x080fe200008f0eff */
[----:B------:R0:W-:Y:S04]  /*2ca0*/  STL [R1+0x124], R15 ;  /* 0x0001240f01007387 */ /* 0x0001e80000100800 */
[----:B0-----:R0:W5:Y:S01]  /*2cb0*/  LDG.E.U16 R15, [R6.64] ;  /* 0x00000006060f7981 */ /* 0x001162000c1e1500 */
[C---:B-1----:R-:W-:Y:S02]  /*2cc0*/  IMAD R5, R0.reuse, 0x1d8, RZ ;  /* 0x000001d800057824 */ /* 0x042fe400078e02ff */
[C---:B------:R-:W-:Y:S02]  /*2cd0*/  IMAD R10, R0.reuse, 0x3b0, RZ ;  /* 0x000003b0000a7824 */ /* 0x040fe400078e02ff */
[C---:B------:R-:W-:Y:S01]  /*2ce0*/  IMAD R12, R0.reuse, 0x3c, RZ ;  /* 0x0000003c000c7824 */ /* 0x040fe200078e02ff */
[-C--:B------:R-:W-:Y:S01]  /*2cf0*/  IADD3 R8, P0, R5, R2.reuse, RZ ;  /* 0x0000000205087210 */ /* 0x080fe20007f1e0ff */
[----:B0-----:R-:W-:Y:S01]  /*2d00*/  IMAD R7, R0, 0x1e, RZ ;  /* 0x0000001e00077824 */ /* 0x001fe200078e02ff */
[-C--:B------:R-:W-:Y:S01]  /*2d10*/  IADD3 R10, P2, R10, R2.reuse, RZ ;  /* 0x000000020a0a7210 */ /* 0x080fe20007f5e0ff */
[C---:B------:R-:W-:Y:S01]  /*2d20*/  IMAD R14, R0.reuse, 0xf, RZ ;  /* 0x0000000f000e7824 */ /* 0x040fe200078e02ff */
[----:B------:R-:W-:Y:S01]  /*2d30*/  LEA.HI.X.SX32 R9, R13, R3, 0x1, P0 ;  /* 0x000000030d097211 */ /* 0x000fe200000f0eff */
[----:B------:R-:W-:Y:S01]  /*2d40*/  IMAD R13, R0, 0x78, RZ ;  /* 0x00000078000d7824 */ /* 0x000fe200078e02ff */
[----:B------:R-:W-:-:S02]  /*2d50*/  IADD3 R4, P0, R7, R2, RZ ;  /* 0x0000000207047210 */ /* 0x000fc40007f1e0ff */
[-C--:B------:R-:W-:Y:S01]  /*2d60*/  IADD3 R6, P1, R12, R2.reuse, RZ ;  /* 0x000000020c067210 */ /* 0x080fe20007f3e0ff */
[----:B------:R0:W-:Y:S01]  /*2d70*/  STL [R1+0x114], R24 ;  /* 0x0001141801007387 */ /* 0x0001e20000100800 */
[-C--:B------:R-:W-:Y:S02]  /*2d80*/  LEA.HI.X.SX32 R11, R5, R3.reuse, 0x1, P2 ;  /* 0x00000003050b7211 */ /* 0x080fe400010f0eff */
[-C--:B------:R-:W-:Y:S02]  /*2d90*/  LEA.HI.X.SX32 R5, R14, R3.reuse, 0x1, P0 ;  /* 0x000000030e057211 */ /* 0x080fe400000f0eff */
[----:B------:R-:W-:Y:S01]  /*2da0*/  LEA.HI.X.SX32 R7, R7, R3, 0x1, P1 ;  /* 0x0000000307077211 */ /* 0x000fe200008f0eff */
[----:B----4-:R1:W-:Y:S04]  /*2db0*/  STL [R1+0x7f0], R23 ;  /* 0x0007f01701007387 */ /* 0x0103e80000100800 */
[----:B0-----:R0:W4:Y:S04]  /*2dc0*/  LDG.E.U16 R24, [R8.64] ;  /* 0x0000000608187981 */ /* 0x001128000c1e1500 */
[----:B-1----:R1:W4:Y:S01]  /*2dd0*/  LDG.E.U16 R23, [R10.64] ;  /* 0x000000060a177981 */ /* 0x002322000c1e1500 */
[----:B0-----:R-:W-:-:S04]  /*2de0*/  IADD3 R8, P0, R13, R2, RZ ;  /* 0x000000020d087210 */ /* 0x001fc80007f1e0ff */
[----:B------:R-:W-:Y:S01]  /*2df0*/  LEA.HI.X.SX32 R9, R12, R3, 0x1, P0 ;  /* 0x000000030c097211 */ /* 0x000fe200000f0eff */
[C---:B-1----:R-:W-:Y:S02]  /*2e00*/  IMAD R11, R0.reuse, 0x7a, RZ ;  /* 0x0000007a000b7824 */ /* 0x042fe400078e02ff */
[C---:B------:R-:W-:Y:S01]  /*2e10*/  IMAD R10, R0.reuse, 0x3d, RZ ;  /* 0x0000003d000a7824 */ /* 0x040fe200078e02ff */
[----:B------:R0:W-:Y:S04]  /*2e20*/  STL [R1+0x74], R22 ;  /* 0x0000741601007387 */ /* 0x0001e80000100800 */
[----:B0-----:R0:W4:Y:S04]  /*2e30*/  LDG.E.U16 R22, [R4.64] ;  /* 0x0000000604167981 */ /* 0x001128000c1e1500 */
[----:B------:R1:W-:Y:S01]  /*2e40*/  STL [R1+0x7ec], R20 ;  /* 0x0007ec1401007387 */ /* 0x0003e20000100800 */
[----:B0-----:R-:W-:-:S02]  /*2e50*/  IMAD R5, R0, 0x1e0, RZ ;  /* 0x000001e000057824 */ /* 0x001fc400078e02ff */
[----:B-1----:R-:W-:Y:S01]  /*2e60*/  IMAD R20, R0, 0x3c0, RZ ;  /* 0x000003c000147824 */ /* 0x002fe200078e02ff */
[----:B--2---:R0:W-:Y:S04]  /*2e70*/  STL [R1+0x110], R19 ;  /* 0x0001101301007387 */ /* 0x0041e80000100800 */
[----:B0-----:R0:W2:Y:S01]  /*2e80*/  LDG.E.U16 R19, [R6.64] ;  /* 0x0000000606137981 */ /* 0x0010a2000c1e1500 */
[-C--:B------:R-:W-:Y:S01]  /*2e90*/  IADD3 R20, P2, R20, R2.reuse, RZ ;  /* 0x0000000214147210 */ /* 0x080fe20007f5e0ff */
[----:B0-----:R-:W-:Y:S01]  /*2ea0*/  IMAD R7, R0, 0xf0, RZ ;  /* 0x000000f000077824 */ /* 0x001fe200078e02ff */
[-C--:B------:R-:W-:Y:S01]  /*2eb0*/  IADD3 R6, P1, R5, R2.reuse, RZ ;  /* 0x0000000205067210 */ /* 0x080fe20007f3e0ff */
[----:B---3--:R0:W-:Y:S04]  /*2ec0*/  STL [R1+0x7e8], R18 ;  /* 0x0007e81201007387 */ /* 0x0081e80000100800 */
[----:B0-----:R0:W3:Y:S02]  /*2ed0*/  LDG.E.U16 R18, [R8.64] ;  /* 0x0000000608127981 */ /* 0x0010e4000c1e1500 */
[----:B0-----:R-:W-:-:S02]  /*2ee0*/  IADD3 R8, P0, R7, R2, RZ ;  /* 0x0000000207087210 */ /* 0x001fc40007f1e0ff */
[----:B-----5:R0:W-:Y:S02]  /*2ef0*/  STL [R1+0x108], R21 ;  /* 0x0001081501007387 */ /* 0x0201e40000100800 */
[-C--:B------:R-:W-:Y:S02]  /*2f00*/  LEA.HI.X.SX32 R9, R13, R3.reuse, 0x1, P0 ;  /* 0x000000030d097211 */ /* 0x080fe400000f0eff */
[----:B------:R-:W-:Y:S01]  /*2f10*/  IADD3 R4, P0, R11, R2, RZ ;  /* 0x000000020b047210 */ /* 0x000fe20007f1e0ff */
[----:B------:R-:W-:Y:S01]  /*2f20*/  STL [R1+0x6c], R17 ;  /* 0x00006c1101007387 */ /* 0x000fe20000100800 */
[-C--:B0-----:R-:W-:Y:S02]  /*2f30*/  LEA.HI.X.SX32 R21, R5, R3.reuse, 0x1, P2 ;  /* 0x0000000305157211 */ /* 0x081fe400010f0eff */
[-C--:B------:R-:W-:Y:S01]  /*2f40*/  LEA.HI.X.SX32 R5, R10, R3.reuse, 0x1, P0 ;  /* 0x000000030a057211 */ /* 0x080fe200000f0eff */
[----:B------:R0:W-:Y:S01]  /*2f50*/  STL [R1+0x774], R16 ;  /* 0x0007741001007387 */ /* 0x0001e20000100800 */
[----:B------:R-:W-:-:S03]  /*2f60*/  LEA.HI.X.SX32 R7, R7, R3, 0x1, P1 ;  /* 0x0000000307077211 */ /* 0x000fc600008f0eff */
[----:B------:R1:W5:Y:S04]  /*2f70*/  LDG.E.U16 R20, [R20.64] ;  /* 0x0000000614147981 */ /* 0x000368000c1e1500 */
[----:B0-----:R0:W2:Y:S04]  /*2f80*/  LDG.E.U16 R16, [R4.64] ;  /* 0x0000000604107981 */ /* 0x0010a8000c1e1500 */
[----:B------:R1:W-:Y:S04]  /*2f90*/  STL [R1+0x7e4], R15 ;  /* 0x0007e40f01007387 */ /* 0x0003e80000100800 */
[----:B------:R1:W2:Y:S01]  /*2fa0*/  LDG.E.U16 R17, [R6.64] ;  /* 0x0000000606117981 */ /* 0x0002a2000c1e1500 */
[----:B0-----:R-:W-:-:S02]  /*2fb0*/  IMAD R4, R0, 0x3d0, RZ ;  /* 0x000003d000047824 */ /* 0x001fc400078e02ff */
[----:B------:R-:W-:Y:S01]  /*2fc0*/  IMAD R5, R0, 0x1e8, RZ ;  /* 0x000001e800057824 */ /* 0x000fe200078e02ff */
[----:B-1----:R0:W3:Y:S02]  /*2fd0*/  LDG.E.U16 R15, [R8.64] ;  /* 0x00000006080f7981 */ /* 0x0020e4000c1e1500 */
[-C--:B------:R-:W-:Y:S02]  /*2fe0*/  IADD3 R4, P2, R4, R2.reuse, RZ ;  /* 0x0000000204047210 */ /* 0x080fe40007f5e0ff */
[C---:B------:R-:W-:Y:S02]  /*2ff0*/  IADD3 R10, P1, R5.reuse, R2, RZ ;  /* 0x00000002050a7210 */ /* 0x040fe40007f3e0ff */
[----:B------:R-:W-:-:S05]  /*3000*/  LEA.HI.X.SX32 R5, R5, R3, 0x1, P2 ;  /* 0x0000000305057211 */ /* 0x000fca00010f0eff */
[----:B------:R1:W3:Y:S01]  /*3010*/  LDG.E.U16 R4, [R4.64] ;  /* 0x0000000604047981 */ /* 0x0002e2000c1e1500 */
[C---:B------:R-:W-:Y:S02]  /*3020*/  IMAD R7, R0.reuse, 0xf4, RZ ;  /* 0x000000f400077824 */ /* 0x040fe400078e02ff */
[----:B------:R-:W-:-:S03]  /*3030*/  IMAD R12, R0, 0x3e, RZ ;  /* 0x0000003e000c7824 */ /* 0x000fc600078e02ff */
[-C--:B0-----:R-:W-:Y:S01]  /*3040*/  IADD3 R8, P0, R7, R2.reuse, RZ ;  /* 0x0000000207087210 */ /* 0x081fe20007f1e0ff */
[C---:B------:R-:W-:Y:S02]  /*3050*/  IMAD R14, R0.reuse, 0x1f, RZ ;  /* 0x0000001f000e7824 */ /* 0x040fe400078e02ff */
[----:B------:R-:W-:Y:S01]  /*3060*/  IMAD R13, R0, 0x7c, RZ ;  /* 0x0000007c000d7824 */ /* 0x000fe200078e02ff */
[-C--:B------:R-:W-:Y:S02]  /*3070*/  LEA.HI.X.SX32 R9, R11, R3.reuse, 0x1, P0 ;  /* 0x000000030b097211 */ /* 0x080fe400000f0eff */
[-C--:B------:R-:W-:Y:S02]  /*3080*/  IADD3 R6, P0, R12, R2.reuse, RZ ;  /* 0x000000020c067210 */ /* 0x080fe40007f1e0ff */
[-C--:B------:R-:W-:Y:S01]  /*3090*/  LEA.HI.X.SX32 R11, R7, R3.reuse, 0x1, P1 ;  /* 0x00000003070b7211 */ /* 0x080fe200008f0eff */
[----:B------:R0:W3:Y:S01]  /*30a0*/  LDG.E.U16 R21, [R8.64] ;  /* 0x0000000608157981 */ /* 0x0000e2000c1e1500 */
[----:B------:R-:W-:Y:S01]  /*30b0*/  LEA.HI.X.SX32 R7, R14, R3, 0x1, P0 ;  /* 0x000000030e077211 */ /* 0x000fe200000f0eff */
[----:B-1----:R-:W-:Y:S01]  /*30c0*/  IMAD R5, R0, 0xf8, RZ ;  /* 0x000000f800057824 */ /* 0x002fe200078e02ff */
[----:B0-----:R-:W-:-:S04]  /*30d0*/  IADD3 R8, P1, R13, R2, RZ ;  /* 0x000000020d087210 */ /* 0x001fc80007f3e0ff */
[----:B------:R-:W-:Y:S01]  /*30e0*/  LEA.HI.X.SX32 R9, R12, R3, 0x1, P1 ;  /* 0x000000030c097211 */ /* 0x000fe200008f0eff */
[C---:B------:R-:W-:Y:S01]  /*30f0*/  IMAD R14, R0.reuse, 0x3f, RZ ;  /* 0x0000003f000e7824 */ /* 0x040fe200078e02ff */
[----:B-----5:R0:W-:Y:S04]  /*3100*/  STL [R1+0x2048], R20 ;  /* 0x0020481401007387 */ /* 0x0201e80000100800 */
[----:B----4-:R-:W-:Y:S04]  /*3110*/  STL [R1+0x7e0], R24 ;  /* 0x0007e01801007387 */ /* 0x010fe80000100800 */
[----:B------:R-:W-:Y:S04]  /*3120*/  STL [R1+0x60], R23 ;  /* 0x0000601701007387 */ /* 0x000fe80000100800 */
[----:B------:R-:W-:Y:S04]  /*3130*/  STL [R1+0x7dc], R22 ;  /* 0x0007dc1601007387 */ /* 0x000fe80000100800 */
[----:B--2---:R1:W-:Y:S04]  /*3140*/  STL [R1+0x7d8], R19 ;  /* 0x0007d81301007387 */ /* 0x0043e80000100800 */
[----:B---3--:R-:W-:Y:S04]  /*3150*/  STL [R1+0x7d4], R18 ;  /* 0x0007d41201007387 */ /* 0x008fe80000100800 */
[----:B0-----:R0:W2:Y:S04]  /*3160*/  LDG.E.U16 R20, [R10.64] ;  /* 0x000000060a147981 */ /* 0x0010a8000c1e1500 */
[----:B-1----:R1:W3:Y:S04]  /*3170*/  LDG.E.U16 R19, [R6.64] ;  /* 0x0000000606137981 */ /* 0x0022e8000c1e1500 */
[----:B------:R4:W-:Y:S01]  /*3180*/  STL [R1+0x204c], R4 ;  /* 0x00204c0401007387 */ /* 0x0009e20000100800 */
[----:B0-----:R-:W-:Y:S01]  /*3190*/  IADD3 R10, P0, R5, R2, RZ ;  /* 0x00000002050a7210 */ /* 0x001fe20007f1e0ff */
[----:B-1----:R-:W-:-:S02]  /*31a0*/  IMAD R6, R0, 0x3e0, RZ ;  /* 0x000003e000067824 */ /* 0x002fc400078e02ff */
[----:B------:R-:W-:Y:S01]  /*31b0*/  IMAD R7, R0, 0x1f0, RZ ;  /* 0x000001f000077824 */ /* 0x000fe200078e02ff */
[----:B----4-:R0:W4:Y:S01]  /*31c0*/  LDG.E.U16 R4, [R8.64] ;  /* 0x0000000608047981 */ /* 0x010122000c1e1500 */
[----:B------:R-:W-:-:S03]  /*31d0*/  LEA.HI.X.SX32 R11, R13, R3, 0x1, P0 ;  /* 0x000000030d0b7211 */ /* 0x000fc600000f0eff */
[-C--:B------:R-:W-:Y:S02]  /*31e0*/  IADD3 R12, P1, R7, R2.reuse, RZ ;  /* 0x00000002070c7210 */ /* 0x080fe40007f3e0ff */
[----:B------:R1:W5:Y:S01]  /*31f0*/  LDG.E.U16 R18, [R10.64] ;  /* 0x000000060a127981 */ /* 0x000362000c1e1500 */
[----:B0-----:R-:W-:-:S04]  /*3200*/  IADD3 R8, P2, R6, R2, RZ ;  /* 0x0000000206087210 */ /* 0x001fc80007f5e0ff */
[-C--:B------:R-:W-:Y:S02]  /*3210*/  LEA.HI.X.SX32 R9, R7, R3.reuse, 0x1, P2 ;  /* 0x0000000307097211 */ /* 0x080fe400010f0eff */
[----:B------:R-:W-:-:S03]  /*3220*/  LEA.HI.X.SX32 R13, R5, R3, 0x1, P1 ;  /* 0x00000003050d7211 */ /* 0x000fc600008f0eff */
[----:B-1----:R0:W2:Y:S04]  /*3230*/  LDG.E.U16 R11, [R8.64] ;  /* 0x00000006080b7981 */ /* 0x0020a8000c1e1500 */
[----:B------:R1:W-:Y:S04]  /*3240*/  STL [R1+0xfc], R15 ;  /* 0x0000fc0f01007387 */ /* 0x0003e80000100800 */
[----:B------:R0:W-:Y:S01]  /*3250*/  STL [R1+0xf8], R17 ;  /* 0x0000f81101007387 */ /* 0x0001e20000100800 */
[C---:B------:R-:W-:Y:S02]  /*3260*/  IMAD R10, R0.reuse, 0xfc, RZ ;  /* 0x000000fc000a7824 */ /* 0x040fe400078e02ff */
[C---:B-1----:R-:W-:Y:S01]  /*3270*/  IMAD R15, R0.reuse, 0x7e, RZ ;  /* 0x0000007e000f7824 */ /* 0x042fe200078e02ff */
[----:B0-----:R0:W4:Y:S04]  /*3280*/  LDG.E.U16 R17, [R12.64] ;  /* 0x000000060c117981 */ /* 0x001128000c1e1500 */
[----:B------:R-:W-:Y:S01]  /*3290*/  IADD3 R6, P0, R15, R2, RZ ;  /* 0x000000020f067210 */ /* 0x000fe20007f1e0ff */
[----:B------:R-:W-:-:S02]  /*32a0*/  IMAD R5, R0, 0x1f8, RZ ;  /* 0x000001f800057824 */ /* 0x000fc400078e02ff */
[----:B0-----:R-:W-:Y:S01]  /*32b0*/  IMAD R12, R0, 0x3f0, RZ ;  /* 0x000003f0000c7824 */ /* 0x001fe200078e02ff */
[----:B------:R-:W-:-:S04]  /*32c0*/  LEA.HI.X.SX32 R7, R14, R3, 0x1, P0 ;  /* 0x000000030e077211 */ /* 0x000fc800000f0eff */
[-C--:B------:R-:W-:Y:S02]  /*32d0*/  IADD3 R12, P2, R12, R2.reuse, RZ ;  /* 0x000000020c0c7210 */ /* 0x080fe40007f5e0ff */
[CC--:B------:R-:W-:Y:S02]  /*32e0*/  IADD3 R8, P0, R10.reuse, R2.reuse, RZ ;  /* 0x000000020a087210 */ /* 0x0c0fe40007f1e0ff */
[C---:B------:R-:W-:Y:S02]  /*32f0*/  IADD3 R14, P1, R5.reuse, R2, RZ ;  /* 0x00000002050e7210 */ /* 0x040fe40007f3e0ff */
[-C--:B------:R-:W-:Y:S02]  /*3300*/  LEA.HI.X.SX32 R13, R5, R3.reuse, 0x1, P2 ;  /* 0x00000003050d7211 */ /* 0x080fe400010f0eff */
[-C--:B------:R-:W-:Y:S02]  /*3310*/  LEA.HI.X.SX32 R9, R15, R3.reuse, 0x1, P0 ;  /* 0x000000030f097211 */ /* 0x080fe400000f0eff */
[----:B------:R-:W-:-:S02]  /*3320*/  LEA.HI.X.SX32 R15, R10, R3, 0x1, P1 ;  /* 0x000000030a0f7211 */ /* 0x000fc400008f0eff */
[----:B------:R0:W5:Y:S04]  /*3330*/  LDG.E.U16 R10, [R12.64] ;  /* 0x000000060c0a7981 */ /* 0x000168000c1e1500 */
[----:B------:R1:W-:Y:S04]  /*3340*/  STL [R1+0x7d0], R16 ;  /* 0x0007d01001007387 */ /* 0x0003e80000100800 */
[----:B-1----:R1:W5:Y:S02]  /*3350*/  LDG.E.U16 R16, [R6.64] ;  /* 0x0000000606107981 */ /* 0x002364000c1e1500 */
[----:B-1----:R-:W-:-:S02]  /*3360*/  IMAD R6, R0, 0x202, RZ ;  /* 0x0000020200067824 */ /* 0x002fc400078e02ff */
[----:B------:R-:W-:-:S03]  /*3370*/  IMAD R7, R0, 0x101, RZ ;  /* 0x0000010100077824 */ /* 0x000fc600078e02ff */
[----:B------:R-:W-:-:S04]  /*3380*/  IADD3 R6, P0, R6, R2, RZ ;  /* 0x0000000206067210 */ /* 0x000fc80007f1e0ff */
[----:B------:R-:W-:Y:S01]  /*3390*/  LEA.HI.X.SX32 R7, R7, R3, 0x1, P0 ;  /* 0x0000000307077211 */ /* 0x000fe200000f0eff */
[C---:B0-----:R-:W-:Y:S02]  /*33a0*/  IMAD R12, R0.reuse, 0x222, RZ ;  /* 0x00000222000c7824 */ /* 0x041fe400078e02ff */
[----:B------:R-:W-:-:S03]  /*33b0*/  IMAD R5, R0, 0x109, RZ ;  /* 0x0000010900057824 */ /* 0x000fc600078e02ff */
[----:B------:R-:W-:Y:S01]  /*33c0*/  IADD3 R12, P1, R12, R2, RZ ;  /* 0x000000020c0c7210 */ /* 0x000fe20007f3e0ff */
[----:B--2---:R0:W-:Y:S04]  /*33d0*/  STL [R1+0x2050], R11 ;  /* 0x0020500b01007387 */ /* 0x0041e80000100800 */
[----:B------:R-:W-:Y:S04]  /*33e0*/  STL [R1+0xf0], R21 ;  /* 0x0000f01501007387 */ /* 0x000fe80000100800 */
[----:B------:R-:W-:Y:S04]  /*33f0*/  STL [R1+0x7cc], R20 ;  /* 0x0007cc1401007387 */ /* 0x000fe80000100800 */
[----:B---3--:R1:W-:Y:S04]  /*3400*/  STL [R1+0x7c8], R19 ;  /* 0x0007c81301007387 */ /* 0x0083e80000100800 */
[----:B0-----:R0:W2:Y:S04]  /*3410*/  LDG.E.U16 R11, [R14.64] ;  /* 0x000000060e0b7981 */ /* 0x0010a8000c1e1500 */
[----:B----4-:R3:W-:Y:S04]  /*3420*/  STL [R1+0x7c4], R4 ;  /* 0x0007c40401007387 */ /* 0x0107e80000100800 */
[----:B-1----:R1:W4:Y:S01]  /*3430*/  LDG.E.U16 R19, [R8.64] ;  /* 0x0000000608137981 */ /* 0x002322000c1e1500 */
[----:B0-----:R-:W-:-:S03]  /*3440*/  IMAD R14, R0, 0x212, RZ ;  /* 0x00000212000e7824 */ /* 0x001fc600078e02ff */
[----:B---3--:R0:W3:Y:S02]  /*3450*/  LDG.E.U16 R4, [R6.64] ;  /* 0x0000000606047981 */ /* 0x0080e4000c1e1500 */
[----:B------:R-:W-:Y:S01]  /*3460*/  IADD3 R14, P0, R14, R2, RZ ;  /* 0x000000020e0e7210 */ /* 0x000fe20007f1e0ff */
[----:B-1----:R-:W-:-:S03]  /*3470*/  IMAD R9, R0, 0x111, RZ ;  /* 0x0000011100097824 */ /* 0x002fc600078e02ff */
[-C--:B------:R-:W-:Y:S02]  /*3480*/  LEA.HI.X.SX32 R15, R5, R3.reuse, 0x1, P0 ;  /* 0x00000003050f7211 */ /* 0x080fe400000f0eff */
[----:B------:R-:W-:-:S03]  /*3490*/  LEA.HI.X.SX32 R13, R9, R3, 0x1, P1 ;  /* 0x00000003090d7211 */ /* 0x000fc600008f0eff */
[----:B------:R1:W3:Y:S04]  /*34a0*/  LDG.E.U16 R20, [R14.64] ;  /* 0x000000060e147981 */ /* 0x0002e8000c1e1500 */
[----:B-----5:R-:W-:Y:S04]  /*34b0*/  STL [R1+0x2054], R10 ;  /* 0x0020540a01007387 */ /* 0x020fe80000100800 */
[----:B------:R5:W-:Y:S04]  /*34c0*/  STL [R1+0x7c0], R18 ;  /* 0x0007c01201007387 */ /* 0x000be80000100800 */
[----:B-----5:R5:W3:Y:S01]  /*34d0*/  LDG.E.U16 R18, [R12.64] ;  /* 0x000000060c127981 */ /* 0x020ae2000c1e1500 */
[----:B------:R-:W-:-:S02]  /*34e0*/  IMAD R8, R0, 0x232, RZ ;  /* 0x0000023200087824 */ /* 0x000fc400078e02ff */
[C---:B0-----:R-:W-:Y:S02]  /*34f0*/  IMAD R6, R0.reuse, 0x242, RZ ;  /* 0x0000024200067824 */ /* 0x041fe400078e02ff */
[----:B------:R-:W-:Y:S01]  /*3500*/  IMAD R7, R0, 0x119, RZ ;  /* 0x0000011900077824 */ /* 0x000fe200078e02ff */
[-C--:B------:R-:W-:Y:S01]  /*3510*/  IADD3 R8, P2, R8, R2.reuse, RZ ;  /* 0x0000000208087210 */ /* 0x080fe20007f5e0ff */
[----:B------:R-:W-:Y:S01]  /*3520*/  IMAD R5, R0, 0x121, RZ ;  /* 0x0000012100057824 */ /* 0x000fe200078e02ff */
[-C--:B------:R-:W-:Y:S01]  /*3530*/  IADD3 R6, P0, R6, R2.reuse, RZ ;  /* 0x0000000206067210 */ /* 0x080fe20007f1e0ff */
[C---:B-1----:R-:W-:Y:S01]  /*3540*/  IMAD R14, R0.reuse, 0x252, RZ ;  /* 0x00000252000e7824 */ /* 0x042fe200078e02ff */
[-C--:B------:R-:W-:Y:S02]  /*3550*/  LEA.HI.X.SX32 R9, R7, R3.reuse, 0x1, P2 ;  /* 0x0000000307097211 */ /* 0x080fe400010f0eff */
[-C--:B------:R-:W-:Y:S01]  /*3560*/  LEA.HI.X.SX32 R7, R5, R3.reuse, 0x1, P0 ;  /* 0x0000000305077211 */ /* 0x080fe200000f0eff */
[----:B------:R0:W-:Y:S01]  /*3570*/  STL [R1+0xe8], R17 ;  /* 0x0000e81101007387 */ /* 0x0001e20000100800 */
[----:B------:R-:W-:Y:S01]  /*3580*/  IMAD R5, R0, 0x129, RZ ;  /* 0x0000012900057824 */ /* 0x000fe200078e02ff */
[-C--:B------:R-:W-:Y:S01]  /*3590*/  IADD3 R14, P0, R14, R2.reuse, RZ ;  /* 0x000000020e0e7210 */ /* 0x080fe20007f1e0ff */
[----:B-----5:R-:W-:Y:S01]  /*35a0*/  IMAD R12, R0, 0x262, RZ ;  /* 0x00000262000c7824 */ /* 0x020fe200078e02ff */
[----:B------:R1:W-:Y:S04]  /*35b0*/  STL [R1+0x7bc], R16 ;  /* 0x0007bc1001007387 */ /* 0x0003e80000100800 */
[----:B0-----:R0:W5:Y:S04]  /*35c0*/  LDG.E.U16 R17, [R8.64] ;  /* 0x0000000608117981 */ /* 0x001168000c1e1500 */
[----:B-1----:R1:W5:Y:S01]  /*35d0*/  LDG.E.U16 R16, [R6.64] ;  /* 0x0000000606107981 */ /* 0x002362000c1e1500 */
[----:B------:R-:W-:Y:S01]  /*35e0*/  IADD3 R12, P1, R12, R2, RZ ;  /* 0x000000020c0c7210 */ /* 0x000fe20007f3e0ff */
[C---:B0-----:R-:W-:Y:S01]  /*35f0*/  IMAD R8, R0.reuse, 0x272, RZ ;  /* 0x0000027200087824 */ /* 0x041fe200078e02ff */
[----:B------:R-:W-:Y:S01]  /*3600*/  LEA.HI.X.SX32 R15, R5, R3, 0x1, P0 ;  /* 0x00000003050f7211 */ /* 0x000fe200000f0eff */
[----:B------:R-:W-:-:S02]  /*3610*/  IMAD R9, R0, 0x131, RZ ;  /* 0x0000013100097824 */ /* 0x000fc400078e02ff */
[----:B-1----:R-:W-:Y:S01]  /*3620*/  IMAD R6, R0, 0x282, RZ ;  /* 0x0000028200067824 */ /* 0x002fe200078e02ff */
[-C--:B------:R-:W-:Y:S01]  /*3630*/  IADD3 R8, P2, R8, R2.reuse, RZ ;  /* 0x0000000208087210 */ /* 0x080fe20007f5e0ff */
[C---:B------:R-:W-:Y:S02]  /*3640*/  IMAD R7, R0.reuse, 0x139, RZ ;  /* 0x0000013900077824 */ /* 0x040fe400078e02ff */
[----:B------:R-:W-:Y:S01]  /*3650*/  IMAD R5, R0, 0x141, RZ ;  /* 0x0000014100057824 */ /* 0x000fe200078e02ff */
[----:B------:R-:W-:Y:S02]  /*3660*/  IADD3 R6, P0, R6, R2, RZ ;  /* 0x0000000206067210 */ /* 0x000fe40007f1e0ff */
[-C--:B------:R-:W-:Y:S02]  /*3670*/  LEA.HI.X.SX32 R13, R9, R3.reuse, 0x1, P1 ;  /* 0x00000003090d7211 */ /* 0x080fe400008f0eff */
[-C--:B------:R-:W-:Y:S02]  /*3680*/  LEA.HI.X.SX32 R9, R7, R3.reuse, 0x1, P2 ;  /* 0x0000000307097211 */ /* 0x080fe400010f0eff */
[----:B------:R-:W-:-:S03]  /*3690*/  LEA.HI.X.SX32 R7, R5, R3, 0x1, P0 ;  /* 0x0000000305077211 */ /* 0x000fc600000f0eff */
[----:B------:R0:W5:Y:S01]  /*36a0*/  LDG.E.U16 R10, [R8.64] ;  /* 0x00000006080a7981 */ /* 0x000162000c1e1500 */
[C---:B------:R-:W-:Y:S02]  /*36b0*/  IMAD R5, R0.reuse, 0x149, RZ ;  /* 0x0000014900057824 */ /* 0x040fe400078e02ff */
[C---:B0-----:R-:W-:Y:S01]  /*36c0*/  IMAD R9, R0.reuse, 0x151, RZ ;  /* 0x0000015100097824 */ /* 0x041fe200078e02ff */
[----:B----4-:R0:W-:Y:S04]  /*36d0*/  STL [R1+0x7b4], R19 ;  /* 0x0007b41301007387 */ /* 0x0101e80000100800 */
[----:B--2---:R1:W-:Y:S04]  /*36e0*/  STL [R1+0x7b0], R11 ;  /* 0x0007b00b01007387 */ /* 0x0043e80000100800 */
[----:B---3--:R2:W-:Y:S04]  /*36f0*/  STL [R1+0xe0], R4 ;  /* 0x0000e00401007387 */ /* 0x0085e80000100800 */
[----:B0-----:R0:W3:Y:S04]  /*3700*/  LDG.E.U16 R19, [R14.64] ;  /* 0x000000060e137981 */ /* 0x0010e8000c1e1500 */
[----:B-1----:R1:W4:Y:S04]  /*3710*/  LDG.E.U16 R11, [R12.64] ;  /* 0x000000060c0b7981 */ /* 0x002328000c1e1500 */
[----:B--2---:R2:W4:Y:S01]  /*3720*/  LDG.E.U16 R4, [R6.64] ;  /* 0x0000000606047981 */ /* 0x004522000c1e1500 */
[----:B0-----:R-:W-:-:S02]  /*3730*/  IMAD R14, R0, 0x292, RZ ;  /* 0x00000292000e7824 */ /* 0x001fc400078e02ff */
[----:B-1----:R-:W-:-:S03]  /*3740*/  IMAD R12, R0, 0x2a2, RZ ;  /* 0x000002a2000c7824 */ /* 0x002fc600078e02ff */
[-C--:B------:R-:W-:Y:S02]  /*3750*/  IADD3 R14, P0, R14, R2.reuse, RZ ;  /* 0x000000020e0e7210 */ /* 0x080fe40007f1e0ff */
[----:B------:R-:W-:Y:S02]  /*3760*/  IADD3 R12, P1, R12, R2, RZ ;  /* 0x000000020c0c7210 */ /* 0x000fe40007f3e0ff */
[-C--:B------:R-:W-:Y:S02]  /*3770*/  LEA.HI.X.SX32 R15, R5, R3.reuse, 0x1, P0 ;  /* 0x00000003050f7211 */ /* 0x080fe400000f0eff */
[----:B------:R-:W-:Y:S01]  /*3780*/  LEA.HI.X.SX32 R13, R9, R3, 0x1, P1 ;  /* 0x00000003090d7211 */ /* 0x000fe200008f0eff */
[----:B------:R0:W-:Y:S04]  /*3790*/  STL [R1+0xd8], R20 ;  /* 0x0000d81401007387 */ /* 0x0001e80000100800 */
[----:B------:R1:W-:Y:S04]  /*37a0*/  STL [R1+0xd4], R18 ;  /* 0x0000d41201007387 */ /* 0x0003e80000100800 */
[----:B0-----:R0:W4:Y:S04]  /*37b0*/  LDG.E.U16 R20, [R14.64] ;  /* 0x000000060e147981 */ /* 0x001128000c1e1500 */
[----:B-1----:R1:W4:Y:S01]  /*37c0*/  LDG.E.U16 R18, [R12.64] ;  /* 0x000000060c127981 */ /* 0x002322000c1e1500 */
[----:B------:R-:W-:-:S02]  /*37d0*/  IMAD R8, R0, 0x2b2, RZ ;  /* 0x000002b200087824 */ /* 0x000fc400078e02ff */
[C---:B--2---:R-:W-:Y:S02]  /*37e0*/  IMAD R6, R0.reuse, 0x2c2, RZ ;  /* 0x000002c200067824 */ /* 0x044fe400078e02ff */
[----:B------:R-:W-:Y:S01]  /*37f0*/  IMAD R7, R0, 0x159, RZ ;  /* 0x0000015900077824 */ /* 0x000fe200078e02ff */
[-C--:B------:R-:W-:Y:S01]  /*3800*/  IADD3 R8, P2, R8, R2.reuse, RZ ;  /* 0x0000000208087210 */ /* 0x080fe20007f5e0ff */
[----:B------:R-:W-:Y:S01]  /*3810*/  IMAD R5, R0, 0x161, RZ ;  /* 0x0000016100057824 */ /* 0x000fe200078e02ff */
[-C--:B------:R-:W-:Y:S01]  /*3820*/  IADD3 R6, P0, R6, R2.reuse, RZ ;  /* 0x0000000206067210 */ /* 0x080fe20007f1e0ff */
[C---:B0-----:R-:W-:Y:S01]  /*3830*/  IMAD R14, R0.reuse, 0x2d2, RZ ;  /* 0x000002d2000e7824 */ /* 0x041fe200078e02ff */
[-C--:B------:R-:W-:Y:S02]  /*3840*/  LEA.HI.X.SX32 R9, R7, R3.reuse, 0x1, P2 ;  /* 0x0000000307097211 */ /* 0x080fe400010f0eff */
[-C--:B------:R-:W-:Y:S01]  /*3850*/  LEA.HI.X.SX32 R7, R5, R3.reuse, 0x1, P0 ;  /* 0x0000000305077211 */ /* 0x080fe200000f0eff */
[----:B-----5:R0:W-:Y:S01]  /*3860*/  STL [R1+0xd0], R17 ;  /* 0x0000d01101007387 */ /* 0x0201e20000100800 */
[----:B------:R-:W-:Y:S01]  /*3870*/  IMAD R5, R0, 0x169, RZ ;  /* 0x0000016900057824 */ /* 0x000fe200078e02ff */
[-C--:B------:R-:W-:Y:S01]  /*3880*/  IADD3 R14, P0, R14, R2.reuse, RZ ;  /* 0x000000020e0e7210 */ /* 0x080fe20007f1e0ff */
[----:B-1----:R-:W-:Y:S01]  /*3890*/  IMAD R12, R0, 0x2e2, RZ ;  /* 0x000002e2000c7824 */ /* 0x002fe200078e02ff */
[----:B------:R1:W-:Y:S04]  /*38a0*/  STL [R1+0xcc], R16 ;  /* 0x0000cc1001007387 */ /* 0x0003e80000100800 */
[----:B0-----:R0:W2:Y:S04]  /*38b0*/  LDG.E.U16 R17, [R8.64] ;  /* 0x0000000608117981 */ /* 0x0010a8000c1e1500 */
        /* <DEDUP_REMOVED lines=12> */
[----:B------:R-:W-:Y:S01]  /*3980*/  LEA.HI.X.SX32 R7, R5, R3, 0x1, P0 ;  /* 0x0000000305077211 */ /* 0x000fe200000f0eff */
[C---:B------:R-:W-:Y:S01]  /*3990*/  IMAD R5, R0.reuse, 0x189, RZ ;  /* 0x0000018900057824 */ /* 0x040fe200078e02ff */
[----:B---3--:R0:W-:Y:S04]  /*39a0*/  STL [R1+0xc8], R19 ;  /* 0x0000c81301007387 */ /* 0x0081e80000100800 */
[----:B----4-:R1:W-:Y:S04]  /*39b0*/  STL [R1+0xc4], R11 ;  /* 0x0000c40b01007387 */ /* 0x0103e80000100800 */
[----:B------:R3:W-:Y:S04]  /*39c0*/  STL [R1+0xc0], R10 ;  /* 0x0000c00a01007387 */ /* 0x0007e80000100800 */
[----:B0-----:R0:W4:Y:S04]  /*39d0*/  LDG.E.U16 R19, [R14.64] ;  /* 0x000000060e137981 */ /* 0x001128000c1e1500 */
[----:B-1----:R1:W4:Y:S04]  /*39e0*/  LDG.E.U16 R11, [R12.64] ;  /* 0x000000060c0b7981 */ /* 0x002328000c1e1500 */
[----:B------:R1:W-:Y:S01]  /*39f0*/  STL [R1+0xbc], R4 ;  /* 0x0000bc0401007387 */ /* 0x0003e20000100800 */
[----:B0-----:R-:W-:-:S03]  /*3a00*/  IMAD R14, R0, 0x312, RZ ;  /* 0x00000312000e7824 */ /* 0x001fc600078e02ff */
[----:B---3--:R0:W3:Y:S01]  /*3a10*/  LDG.E.U16 R10, [R8.64] ;  /* 0x00000006080a7981 */ /* 0x0080e2000c1e1500 */
[----:B-1----:R-:W-:-:S03]  /*3a20*/  IMAD R12, R0, 0x322, RZ ;  /* 0x00000322000c7824 */ /* 0x002fc600078e02ff */
[----:B------:R1:W3:Y:S01]  /*3a30*/  LDG.E.U16 R4, [R6.64] ;  /* 0x0000000606047981 */ /* 0x0002e2000c1e1500 */
[-C--:B------:R-:W-:Y:S02]  /*3a40*/  IADD3 R14, P0, R14, R2.reuse, RZ ;  /* 0x000000020e0e7210 */ /* 0x080fe40007f1e0ff */
[----:B------:R-:W-:Y:S01]  /*3a50*/  IADD3 R12, P1, R12, R2, RZ ;  /* 0x000000020c0c7210 */ /* 0x000fe20007f3e0ff */
[C---:B0-----:R-:W-:Y:S01]  /*3a60*/  IMAD R9, R0.reuse, 0x191, RZ ;  /* 0x0000019100097824 */ /* 0x041fe200078e02ff */
[-C--:B------:R-:W-:Y:S01]  /*3a70*/  LEA.HI.X.SX32 R15, R5, R3.reuse, 0x1, P0 ;  /* 0x00000003050f7211 */ /* 0x080fe200000f0eff */
[----:B------:R0:W-:Y:S03]  /*3a80*/  STL [R1+0xb8], R20 ;  /* 0x0000b81401007387 */ /* 0x0001e60000100800 */
[----:B------:R-:W-:Y:S01]  /*3a90*/  LEA.HI.X.SX32 R13, R9, R3, 0x1, P1 ;  /* 0x00000003090d7211 */ /* 0x000fe200008f0eff */
[----:B------:R1:W-:Y:S04]  /*3aa0*/  STL [R1+0xb4], R18 ;  /* 0x0000b41201007387 */ /* 0x0003e80000100800 */
[----:B0-----:R0:W3:Y:S04]  /*3ab0*/  LDG.E.U16 R20, [R14.64] ;  /* 0x000000060e147981 */ /* 0x0010e8000c1e1500 */
[----:B-1----:R1:W3:Y:S01]  /*3ac0*/  LDG.E.U16 R18, [R12.64] ;  /* 0x000000060c127981 */ /* 0x0022e2000c1e1500 */
[----:B------:R-:W-:-:S02]  /*3ad0*/  IMAD R8, R0, 0x332, RZ ;  /* 0x0000033200087824 */ /* 0x000fc400078e02ff */
[C---:B------:R-:W-:Y:S02]  /*3ae0*/  IMAD R6, R0.reuse, 0x342, RZ ;  /* 0x0000034200067824 */ /* 0x040fe400078e02ff */
[----:B------:R-:W-:Y:S01]  /*3af0*/  IMAD R7, R0, 0x199, RZ ;  /* 0x0000019900077824 */ /* 0x000fe200078e02ff */
[-C--:B------:R-:W-:Y:S01]  /*3b00*/  IADD3 R8, P2, R8, R2.reuse, RZ ;  /* 0x0000000208087210 */ /* 0x080fe20007f5e0ff */
[----:B------:R-:W-:Y:S01]  /*3b10*/  IMAD R5, R0, 0x1a1, RZ ;  /* 0x000001a100057824 */ /* 0x000fe200078e02ff */
[-C--:B------:R-:W-:Y:S01]  /*3b20*/  IADD3 R6, P0, R6, R2.reuse, RZ ;  /* 0x0000000206067210 */ /* 0x080fe20007f1e0ff */
[C---:B0-----:R-:W-:Y:S01]  /*3b30*/  IMAD R14, R0.reuse, 0x352, RZ ;  /* 0x00000352000e7824 */ /* 0x041fe200078e02ff */
[-C--:B------:R-:W-:Y:S02]  /*3b40*/  LEA.HI.X.SX32 R9, R7, R3.reuse, 0x1, P2 ;  /* 0x0000000307097211 */ /* 0x080fe400010f0eff */
[----:B------:R-:W-:Y:S01]  /*3b50*/  LEA.HI.X.SX32 R7, R5, R3, 0x1, P0 ;  /* 0x0000000305077211 */ /* 0x000fe200000f0eff */
[----:B------:R-:W-:Y:S01]  /*3b60*/  IMAD R5, R0, 0x1a9, RZ ;  /* 0x000001a900057824 */ /* 0x000fe200078e02ff */
[----:B------:R-:W-:Y:S01]  /*3b70*/  IADD3 R14, P0, R14, R2, RZ ;  /* 0x000000020e0e7210 */ /* 0x000fe20007f1e0ff */
[----:B--2---:R0:W-:Y:S01]  /*3b80*/  STL [R1+0xb0], R17 ;  /* 0x0000b01101007387 */ /* 0x0041e20000100800 */
[----:B-1----:R-:W-:-:S03]  /*3b90*/  IMAD R12, R0, 0x362, RZ ;  /* 0x00000362000c7824 */ /* 0x002fc600078e02ff */
[----:B-----5:R1:W-:Y:S01]  /*3ba0*/  STL [R1+0xac], R16 ;  /* 0x0000ac1001007387 */ /* 0x0203e20000100800 */
[----:B------:R-:W-:-:S03]  /*3bb0*/  LEA.HI.X.SX32 R15, R5, R3, 0x1, P0 ;  /* 0x00000003050f7211 */ /* 0x000fc600000f0eff */
[----:B0-----:R0:W2:Y:S04]  /*3bc0*/  LDG.E.U16 R17, [R8.64] ;  /* 0x0000000608117981 */ /* 0x0010a8000c1e1500 */
[----:B-1----:R1:W5:Y:S01]  /*3bd0*/  LDG.E.U16 R16, [R6.64] ;  /* 0x0000000606107981 */ /* 0x002362000c1e1500 */
[-C--:B------:R-:W-:Y:S01]  /*3be0*/  IADD3 R12, P1, R12, R2.reuse, RZ ;  /* 0x000000020c0c7210 */ /* 0x080fe20007f3e0ff */
[C---:B0-----:R-:W-:Y:S02]  /*3bf0*/  IMAD R8, R0.reuse, 0x372, RZ ;  /* 0x0000037200087824 */ /* 0x041fe400078e02ff */
[C---:B------:R-:W-:Y:S02]  /*3c00*/  IMAD R9, R0.reuse, 0x1b1, RZ ;  /* 0x000001b100097824 */ /* 0x040fe400078e02ff */
[----:B-1----:R-:W-:Y:S01]  /*3c10*/  IMAD R6, R0, 0x382, RZ ;  /* 0x0000038200067824 */ /* 0x002fe200078e02ff */
[----:B------:R-:W-:Y:S01]  /*3c20*/  IADD3 R8, P2, R8, R2, RZ ;  /* 0x0000000208087210 */ /* 0x000fe20007f5e0ff */
[----:B------:R-:W-:-:S02]  /*3c30*/  IMAD R7, R0, 0x1b9, RZ ;  /* 0x000001b900077824 */ /* 0x000fc400078e02ff */
[----:B------:R-:W-:Y:S01]  /*3c40*/  IMAD R5, R0, 0x1c1, RZ ;  /* 0x000001c100057824 */ /* 0x000fe200078e02ff */
[----:B------:R-:W-:Y:S02]  /*3c50*/  IADD3 R6, P0, R6, R2, RZ ;  /* 0x0000000206067210 */ /* 0x000fe40007f1e0ff */
[-C--:B------:R-:W-:Y:S02]  /*3c60*/  LEA.HI.X.SX32 R13, R9, R3.reuse, 0x1, P1 ;  /* 0x00000003090d7211 */ /* 0x080fe400008f0eff */
[-C--:B------:R-:W-:Y:S02]  /*3c70*/  LEA.HI.X.SX32 R9, R7, R3.reuse, 0x1, P2 ;  /* 0x0000000307097211 */ /* 0x080fe400010f0eff */
[----:B------:R-:W-:Y:S01]  /*3c80*/  LEA.HI.X.SX32 R7, R5, R3, 0x1, P0 ;  /* 0x0000000305077211 */ /* 0x000fe200000f0eff */
[C---:B------:R-:W-:Y:S01]  /*3c90*/  IMAD R5, R0.reuse, 0x1c9, RZ ;  /* 0x000001c900057824 */ /* 0x040fe200078e02ff */
[----:B----4-:R0:W-:Y:S04]  /*3ca0*/  STL [R1+0xa8], R19 ;  /* 0x0000a81301007387 */ /* 0x0101e80000100800 */
[----:B------:R1:W-:Y:S04]  /*3cb0*/  STL [R1+0xa4], R11 ;  /* 0x0000a40b01007387 */ /* 0x0003e80000100800 */
[----:B0-----:R0:W4:Y:S04]  /*3cc0*/  LDG.E.U16 R19, [R12.64] ;  /* 0x000000060c137981 */ /* 0x001128000c1e1500 */
[----:B---3--:R3:W-:Y:S04]  /*3cd0*/  STL [R1+0xa0], R10 ;  /* 0x0000a00a01007387 */ /* 0x0087e80000100800 */
[----:B------:R0:W-:Y:S04]  /*3ce0*/  STL [R1+0x9c], R4 ;  /* 0x00009c0401007387 */ /* 0x0001e80000100800 */
[----:B-1----:R1:W4:Y:S04]  /*3cf0*/  LDG.E.U16 R11, [R8.64] ;  /* 0x00000006080b7981 */ /* 0x002328000c1e1500 */
[----:B---3--:R3:W4:Y:S04]  /*3d00*/  LDG.E.U16 R10, [R6.64] ;  /* 0x00000006060a7981 */ /* 0x008728000c1e1500 */
[----:B0-----:R0:W4:Y:S02]  /*3d10*/  LDG.E.U16 R4, [R14.64] ;  /* 0x000000060e047981 */ /* 0x001124000c1e1500 */
[----:B0-----:R-:W-:-:S05]  /*3d20*/  IMAD R14, R0, 0x392, RZ ;  /* 0x00000392000e7824 */ /* 0x001fca00078e02ff */
[-C--:B------:R-:W-:Y:S01]  /*3d30*/  IADD3 R14, P0, R14, R2.reuse, RZ ;  /* 0x000000020e0e7210 */ /* 0x080fe20007f1e0ff */
[----:B------:R-:W-:Y:S03]  /*3d40*/  STL [R1+0x98], R20 ;  /* 0x0000981401007387 */ /* 0x000fe60000100800 */
[----:B------:R-:W-:Y:S01]  /*3d50*/  LEA.HI.X.SX32 R15, R5, R3, 0x1, P0 ;  /* 0x00000003050f7211 */ /* 0x000fe200000f0eff */
[----:B------:R0:W-:Y:S01]  /*3d60*/  STL [R1+0x94], R18 ;  /* 0x0000941201007387 */ /* 0x0001e20000100800 */
[C---:B------:R-:W-:Y:S02]  /*3d70*/  IMAD R12, R0.reuse, 0x3a2, RZ ;  /* 0x000003a2000c7824 */ /* 0x040fe400078e02ff */
[C---:B-1----:R-:W-:Y:S01]  /*3d80*/  IMAD R8, R0.reuse, 0x3b2, RZ ;  /* 0x000003b200087824 */ /* 0x042fe200078e02ff */
[----:B0-----:R0:W4:Y:S01]  /*3d90*/  LDG.E.U16 R18, [R14.64] ;  /* 0x000000060e127981 */ /* 0x001122000c1e1500 */
[----:B------:R-:W-:Y:S01]  /*3da0*/  IMAD R9, R0, 0x1d1, RZ ;  /* 0x000001d100097824 */ /* 0x000fe200078e02ff */
[-C--:B------:R-:W-:Y:S01]  /*3db0*/  IADD3 R12, P1, R12, R2.reuse, RZ ;  /* 0x000000020c0c7210 */ /* 0x080fe20007f3e0ff */
[----:B---3--:R-:W-:Y:S01]  /*3dc0*/  IMAD R7, R0, 0x1d9, RZ ;  /* 0x000001d900077824 */ /* 0x008fe200078e02ff */
[----:B------:R-:W-:-:S02]  /*3dd0*/  IADD3 R8, P2, R8, R2, RZ ;  /* 0x0000000208087210 */ /* 0x000fc40007f5e0ff */
[-C--:B------:R-:W-:Y:S02]  /*3de0*/  LEA.HI.X.SX32 R13, R9, R3.reuse, 0x1, P1 ;  /* 0x00000003090d7211 */ /* 0x080fe400008f0eff */
[----:B------:R-:W-:-:S03]  /*3df0*/  LEA.HI.X.SX32 R9, R7, R3, 0x1, P2 ;  /* 0x0000000307097211 */ /* 0x000fc600010f0eff */
[----:B------:R1:W3:Y:S04]  /*3e00*/  LDG.E.U16 R21, [R12.64] ;  /* 0x000000060c157981 */ /* 0x0002e8000c1e1500 */
[----:B------:R0:W3:Y:S01]  /*3e10*/  LDG.E.U16 R20, [R8.64] ;  /* 0x0000000608147981 */ /* 0x0000e2000c1e1500 */
[C---:B------:R-:W-:Y:S02]  /*3e20*/  IMAD R6, R0.reuse, 0x3c2, RZ ;  /* 0x000003c200067824 */ /* 0x040fe400078e02ff */
[----:B------:R-:W-:Y:S01]  /*3e30*/  IMAD R5, R0, 0x1e1, RZ ;  /* 0x000001e100057824 */ /* 0x000fe200078e02ff */
[----:B--2---:R-:W-:Y:S02]  /*3e40*/  STL [R1+0x90], R17 ;  /* 0x0000901101007387 */ /* 0x004fe40000100800 */
[----:B------:R-:W-:-:S02]  /*3e50*/  IADD3 R6, P0, R6, R2, RZ ;  /* 0x0000000206067210 */ /* 0x000fc40007f1e0ff */
[----:B-----5:R2:W-:Y:S02]  /*3e60*/  STL [R1+0x8c], R16 ;  /* 0x00008c1001007387 */ /* 0x0205e40000100800 */
[----:B------:R-:W-:Y:S01]  /*3e70*/  LEA.HI.X.SX32 R7, R5, R3, 0x1, P0 ;  /* 0x0000000305077211 */ /* 0x000fe200000f0eff */
[----:B------:R-:W-:-:S04]  /*3e80*/  IMAD R5, R0, 0x1e9, RZ ;  /* 0x000001e900057824 */ /* 0x000fc800078e02ff */
[----:B0-----:R0:W5:Y:S01]  /*3e90*/  LDG.E.U16 R9, [R6.64] ;  /* 0x0000000606097981 */ /* 0x001162000c1e1500 */
[----:B--2---:R-:W-:-:S05]  /*3ea0*/  IMAD R16, R0, 0x3d2, RZ ;  /* 0x000003d200107824 */ /* 0x004fca00078e02ff */
[----:B------:R-:W-:Y:S01]  /*3eb0*/  IADD3 R16, P0, R16, R2, RZ ;  /* 0x0000000210107210 */ /* 0x000fe20007f1e0ff */
[----:B0-----:R-:W-:-:S03]  /*3ec0*/  IMAD R6, R0, 0x3e2, RZ ;  /* 0x000003e200067824 */ /* 0x001fc600078e02ff */
[----:B------:R-:W-:Y:S01]  /*3ed0*/  LEA.HI.X.SX32 R17, R5, R3, 0x1, P0 ;  /* 0x0000000305117211 */ /* 0x000fe200000f0eff */
[C---:B------:R-:W-:Y:S02]  /*3ee0*/  IMAD R14, R0.reuse, 0x3f2, RZ ;  /* 0x000003f2000e7824 */ /* 0x040fe400078e02ff */
[----:B------:R-:W-:Y:S01]  /*3ef0*/  IMAD R5, R0, 0x41, RZ ;  /* 0x0000004100057824 */ /* 0x000fe200078e02ff */
[-C--:B------:R-:W-:Y:S01]  /*3f00*/  IADD3 R6, P1, R6, R2.reuse, RZ ;  /* 0x0000000206067210 */ /* 0x080fe20007f3e0ff */
[----:B------:R-:W-:Y:S01]  /*3f10*/  IMAD R7, R0, 0x1f1, RZ ;  /* 0x000001f100077824 */ /* 0x000fe200078e02ff */
[----:B------:R-:W-:Y:S01]  /*3f20*/  IADD3 R14, P2, R14, R2, RZ ;  /* 0x000000020e0e7210 */ /* 0x000fe20007f5e0ff */
[----:B------:R-:W-:-:S03]  /*3f30*/  IMAD R8, R0, 0x1f9, RZ ;  /* 0x000001f900087824 */ /* 0x000fc600078e02ff */
[-C--:B------:R-:W-:Y:S02]  /*3f40*/  LEA.HI.X.SX32 R7, R7, R3.reuse, 0x1, P1 ;  /* 0x0000000307077211 */ /* 0x080fe400008f0eff */
[----:B------:R-:W-:Y:S02]  /*3f50*/  LEA.HI.X.SX32 R15, R8, R3, 0x1, P2 ;  /* 0x00000003080f7211 */ /* 0x000fe400010f0eff */
[----:B------:R0:W2:Y:S04]  /*3f60*/  LDG.E.U16 R8, [R16.64] ;  /* 0x0000000610087981 */ /* 0x0000a8000c1e1500 */
[----:B------:R0:W2:Y:S04]  /*3f70*/  LDG.E.U16 R7, [R6.64] ;  /* 0x0000000606077981 */ /* 0x0000a8000c1e1500 */
[----:B0-----:R0:W2:Y:S02]  /*3f80*/  LDG.E.U16 R6, [R14.64] ;  /* 0x000000060e067981 */ /* 0x0010a4000c1e1500 */
[----:B0-----:R-:W-:-:S02]  /*3f90*/  IMAD R15, R0, 0x51, RZ ;  /* 0x00000051000f7824 */ /* 0x001fc400078e02ff */
[----:B----4-:R0:W-:Y:S04]  /*3fa0*/  STL [R1+0x88], R4 ;  /* 0x0000880401007387 */ /* 0x0101e80000100800 */
[----:B------:R-:W-:Y:S01]  /*3fb0*/  STL [R1+0x84], R19 ;  /* 0x0000841301007387 */ /* 0x000fe20000100800 */
[----:B0-----:R-:W-:-:S03]  /*3fc0*/  IMAD R4, R0, 0x82, RZ ;  /* 0x0000008200047824 */ /* 0x001fc600078e02ff */
[----:B------:R0:W-:Y:S02]  /*3fd0*/  STL [R1+0x80], R11 ;  /* 0x0000800b01007387 */ /* 0x0001e40000100800 */
[-C--:B-1----:R-:W-:Y:S02]  /*3fe0*/  IADD3 R12, P0, R4, R2.reuse, RZ ;  /* 0x00000002040c7210 */ /* 0x082fe40007f1e0ff */
[----:B------:R1:W-:Y:S01]  /*3ff0*/  STL [R1+0x78], R10 ;  /* 0x0000780a01007387 */ /* 0x0003e20000100800 */
[C---:B0-----:R-:W-:Y:S01]  /*4000*/  IMAD R11, R0.reuse, 0x92, RZ ;  /* 0x00000092000b7824 */ /* 0x041fe200078e02ff */
[----:B------:R-:W-:Y:S01]  /*4010*/  LEA.HI.X.SX32 R13, R5, R3, 0x1, P0 ;  /* 0x00000003050d7211 */ /* 0x000fe200000f0eff */
[C---:B------:R-:W-:Y:S02]  /*4020*/  IMAD R5, R0.reuse, 0x49, RZ ;  /* 0x0000004900057824 */ /* 0x040fe400078e02ff */
[C---:B-1----:R-:W-:Y:S02]  /*4030*/  IMAD R10, R0.reuse, 0xa2, RZ ;  /* 0x000000a2000a7824 */ /* 0x042fe400078e02ff */
[----:B------:R0:W4:Y:S04]  /*4040*/  LDG.E.U16 R25, [R12.64] ;  /* 0x000000060c197981 */ /* 0x000128000c1e1500 */
[----:B------:R1:W-:Y:S01]  /*4050*/  STL [R1+0x70], R18 ;  /* 0x0000701201007387 */ /* 0x0003e20000100800 */
[----:B------:R-:W-:Y:S01]  /*4060*/  IMAD R4, R0, 0xb2, RZ ;  /* 0x000000b200047824 */ /* 0x000fe200078e02ff */
[----:B-1----:R-:W-:-:S04]  /*4070*/  IADD3 R18, P0, R11, R2, RZ ;  /* 0x000000020b127210 */ /* 0x002fc80007f1e0ff */
[-C--:B------:R-:W-:Y:S01]  /*4080*/  LEA.HI.X.SX32 R19, R5, R3.reuse, 0x1, P0 ;  /* 0x0000000305137211 */ /* 0x080fe200000f0eff */
[----:B------:R-:W-:Y:S01]  /*4090*/  IMAD R11, R0, 0xc2, RZ ;  /* 0x000000c2000b7824 */ /* 0x000fe200078e02ff */
[-C--:B------:R-:W-:Y:S01]  /*40a0*/  IADD3 R16, P1, R10, R2.reuse, RZ ;  /* 0x000000020a107210 */ /* 0x080fe20007f3e0ff */
[----:B0-----:R-:W-:Y:S02]  /*40b0*/  IMAD R13, R0, 0x59, RZ ;  /* 0x00000059000d7824 */ /* 0x001fe400078e02ff */
[----:B------:R0:W2:Y:S01]  /*40c0*/  LDG.E.U16 R22, [R18.64] ;  /* 0x0000000612167981 */ /* 0x0000a2000c1e1500 */
[-C--:B------:R-:W-:Y:S01]  /*40d0*/  IADD3 R14, P2, R4, R2.reuse, RZ ;  /* 0x00000002040e7210 */ /* 0x080fe20007f5e0ff */
[----:B------:R-:W-:Y:S01]  /*40e0*/  IMAD R5, R0, 0x61, RZ ;  /* 0x0000006100057824 */ /* 0x000fe200078e02ff */
[----:B------:R-:W-:Y:S02]  /*40f0*/  LEA.HI.X.SX32 R17, R15, R3, 0x1, P1 ;  /* 0x000000030f117211 */ /* 0x000fe400008f0eff */
[----:B------:R-:W-:-:S02]  /*4100*/  IADD3 R12, P0, R11, R2, RZ ;  /* 0x000000020b0c7210 */ /* 0x000fc40007f1e0ff */
[-C--:B------:R-:W-:Y:S01]  /*4110*/  LEA.HI.X.SX32 R15, R13, R3.reuse, 0x1, P2 ;  /* 0x000000030d0f7211 */ /* 0x080fe200010f0eff */
[----:B---3--:R-:W-:Y:S01]  /*4120*/  STL [R1+0x64], R21 ;  /* 0x0000641501007387 */ /* 0x008fe20000100800 */
[----:B------:R-:W-:Y:S01]  /*4130*/  LEA.HI.X.SX32 R13, R5, R3, 0x1, P0 ;  /* 0x00000003050d7211 */ /* 0x000fe200000f0eff */
[C---:B------:R-:W-:Y:S02]  /*4140*/  IMAD R10, R0.reuse, 0xe2, RZ ;  /* 0x000000e2000a7824 */ /* 0x040fe400078e02ff */
[----:B------:R1:W-:Y:S04]  /*4150*/  STL [R1+0x5c], R20 ;  /* 0x00005c1401007387 */ /* 0x0003e80000100800 */
[----:B------:R3:W5:Y:S01]  /*4160*/  LDG.E.U16 R23, [R16.64] ;  /* 0x0000000610177981 */ /* 0x000762000c1e1500 */
[----:B------:R-:W-:-:S03]  /*4170*/  IMAD R5, R0, 0x69, RZ ;  /* 0x0000006900057824 */ /* 0x000fc600078e02ff */
[----:B------:R0:W5:Y:S01]  /*4180*/  LDG.E.U16 R24, [R14.64] ;  /* 0x000000060e187981 */ /* 0x000162000c1e1500 */
[----:B-1----:R-:W-:-:S03]  /*4190*/  IMAD R20, R0, 0xd2, RZ ;  /* 0x000000d200147824 */ /* 0x002fc600078e02ff */
[----:B------:R1:W5:Y:S01]  /*41a0*/  LDG.E.U16 R28, [R12.64] ;  /* 0x000000060c1c7981 */ /* 0x000362000c1e1500 */
[-C--:B---3--:R-:W-:Y:S02]  /*41b0*/  IADD3 R16, P1, R10, R2.reuse, RZ ;  /* 0x000000020a107210 */ /* 0x088fe40007f3e0ff */
[----:B0-----:R-:W-:Y:S01]  /*41c0*/  IADD3 R18, P0, R20, R2, RZ ;  /* 0x0000000214127210 */ /* 0x001fe20007f1e0ff */
[----:B------:R-:W-:-:S03]  /*41d0*/  IMAD R15, R0, 0x71, RZ ;  /* 0x00000071000f7824 */ /* 0x000fc600078e02ff */
[-C--:B------:R-:W-:Y:S02]  /*41e0*/  LEA.HI.X.SX32 R19, R5, R3.reuse, 0x1, P0 ;  /* 0x0000000305137211 */ /* 0x080fe400000f0eff */
[----:B------:R-:W-:-:S03]  /*41f0*/  LEA.HI.X.SX32 R17, R15, R3, 0x1, P1 ;  /* 0x000000030f117211 */ /* 0x000fc600008f0eff */
[----:B------:R0:W3:Y:S04]  /*4200*/  LDG.E.U16 R29, [R18.64] ;  /* 0x00000006121d7981 */ /* 0x0000e8000c1e1500 */
[----:B------:R0:W3:Y:S01]  /*4210*/  LDG.E.U16 R27, [R16.64] ;  /* 0x00000006101b7981 */ /* 0x0000e2000c1e1500 */
[C---:B------:R-:W-:Y:S02]  /*4220*/  IMAD R4, R0.reuse, 0xf2, RZ ;  /* 0x000000f200047824 */ /* 0x040fe400078e02ff */
[C---:B------:R-:W-:Y:S02]  /*4230*/  IMAD R21, R0.reuse, 0x102, RZ ;  /* 0x0000010200157824 */ /* 0x040fe400078e02ff */
[----:B-1----:R-:W-:Y:S01]  /*4240*/  IMAD R13, R0, 0x79, RZ ;  /* 0x00000079000d7824 */ /* 0x002fe200078e02ff */
[-C--:B------:R-:W-:Y:S01]  /*4250*/  IADD3 R14, P2, R4, R2.reuse, RZ ;  /* 0x00000002040e7210 */ /* 0x080fe20007f5e0ff */
[----:B------:R-:W-:Y:S01]  /*4260*/  IMAD R5, R0, 0x81, RZ ;  /* 0x0000008100057824 */ /* 0x000fe200078e02ff */
[----:B------:R-:W-:-:S02]  /*4270*/  IADD3 R12, P0, R21, R2, RZ ;  /* 0x00000002150c7210 */ /* 0x000fc40007f1e0ff */
[-C--:B------:R-:W-:Y:S02]  /*4280*/  LEA.HI.X.SX32 R15, R13, R3.reuse, 0x1, P2 ;  /* 0x000000030d0f7211 */ /* 0x080fe400010f0eff */
[----:B------:R-:W-:Y:S01]  /*4290*/  LEA.HI.X.SX32 R13, R5, R3, 0x1, P0 ;  /* 0x00000003050d7211 */ /* 0x000fe200000f0eff */
[C---:B------:R-:W-:Y:S02]  /*42a0*/  IMAD R5, R0.reuse, 0x89, RZ ;  /* 0x0000008900057824 */ /* 0x040fe400078e02ff */
[----:B------:R1:W3:Y:S02]  /*42b0*/  LDG.E.U16 R26, [R14.64] ;  /* 0x000000060e1a7981 */ /* 0x0002e4000c1e1500 */
[C---:B-1----:R-:W-:Y:S02]  /*42c0*/  IMAD R14, R0.reuse, 0x132, RZ ;  /* 0x00000132000e7824 */ /* 0x042fe400078e02ff */
[----:B------:R-:W-:-:S03]  /*42d0*/  IMAD R15, R0, 0x91, RZ ;  /* 0x00000091000f7824 */ /* 0x000fc600078e02ff */
[----:B------:R-:W-:Y:S01]  /*42e0*/  IADD3 R14, P2, R14, R2, RZ ;  /* 0x000000020e0e7210 */ /* 0x000fe20007f5e0ff */
[----:B----4-:R1:W-:Y:S04]  /*42f0*/  STL [R1+0x68], R25 ;  /* 0x0000681901007387 */ /* 0x0103e80000100800 */
[----:B-1----:R1:W4:Y:S04]  /*4300*/  LDG.E.U16 R25, [R12.64] ;  /* 0x000000060c197981 */ /* 0x002328000c1e1500 */
[----:B--2---:R2:W-:Y:S02]  /*4310*/  STL [R1+0x58], R22 ;  /* 0x0000581601007387 */ /* 0x0045e40000100800 */
[----:B--2---:R-:W-:-:S05]  /*4320*/  IMAD R22, R0, 0x112, RZ ;  /* 0x0000011200167824 */ /* 0x004fca00078e02ff */
[----:B0-----:R-:W-:Y:S01]  /*4330*/  IADD3 R18, P0, R22, R2, RZ ;  /* 0x0000000216127210 */ /* 0x001fe20007f1e0ff */
[----:B-----5:R0:W-:Y:S03]  /*4340*/  STL [R1+0x54], R23 ;  /* 0x0000541701007387 */ /* 0x0201e60000100800 */
[----:B------:R-:W-:Y:S01]  /*4350*/  LEA.HI.X.SX32 R19, R5, R3, 0x1, P0 ;  /* 0x0000000305137211 */ /* 0x000fe200000f0eff */
[----:B------:R2:W-:Y:S01]  /*4360*/  STL [R1+0x50], R24 ;  /* 0x0000501801007387 */ /* 0x0005e20000100800 */
[C---:B-1----:R-:W-:Y:S02]  /*4370*/  IMAD R13, R0.reuse, 0x99, RZ ;  /* 0x00000099000d7824 */ /* 0x042fe400078e02ff */
[C---:B0-----:R-:W-:Y:S01]  /*4380*/  IMAD R23, R0.reuse, 0x122, RZ ;  /* 0x0000012200177824 */ /* 0x041fe200078e02ff */
[----:B------:R0:W-:Y:S01]  /*4390*/  STL [R1+0x4c], R28 ;  /* 0x00004c1c01007387 */ /* 0x0001e20000100800 */
[----:B--2---:R-:W-:-:S03]  /*43a0*/  IMAD R24, R0, 0x142, RZ ;  /* 0x0000014200187824 */ /* 0x004fc600078e02ff */
[-C--:B------:R-:W-:Y:S01]  /*43b0*/  IADD3 R16, P1, R23, R2.reuse, RZ ;  /* 0x0000000217107210 */ /* 0x080fe20007f3e0ff */
[----:B------:R-:W-:Y:S01]  /*43c0*/  IMAD R5, R0, 0xa1, RZ ;  /* 0x000000a100057824 */ /* 0x000fe200078e02ff */
[----:B------:R-:W-:Y:S01]  /*43d0*/  IADD3 R12, P0, R24, R2, RZ ;  /* 0x00000002180c7210 */ /* 0x000fe20007f1e0ff */
[----:B0-----:R0:W2:Y:S01]  /*43e0*/  LDG.E.U16 R28, [R18.64] ;  /* 0x00000006121c7981 */ /* 0x0010a2000c1e1500 */
[-C--:B------:R-:W-:Y:S02]  /*43f0*/  LEA.HI.X.SX32 R17, R15, R3.reuse, 0x1, P1 ;  /* 0x000000030f117211 */ /* 0x080fe400008f0eff */
[-C--:B------:R-:W-:Y:S02]  /*4400*/  LEA.HI.X.SX32 R15, R13, R3.reuse, 0x1, P2 ;  /* 0x000000030d0f7211 */ /* 0x080fe400010f0eff */
[----:B------:R-:W-:Y:S01]  /*4410*/  LEA.HI.X.SX32 R13, R5, R3, 0x1, P0 ;  /* 0x00000003050d7211 */ /* 0x000fe200000f0eff */
[----:B------:R1:W5:Y:S04]  /*4420*/  LDG.E.U16 R24, [R16.64] ;  /* 0x0000000610187981 */ /* 0x000368000c1e1500 */
[----:B---3--:R3:W-:Y:S04]  /*4430*/  STL [R1+0x48], R29 ;  /* 0x0000481d01007387 */ /* 0x0087e80000100800 */
[----:B------:R0:W-:Y:S04]  /*4440*/  STL [R1+0x44], R27 ;  /* 0x0000441b01007387 */ /* 0x0001e80000100800 */
[----:B---3--:R3:W5:Y:S04]  /*4450*/  LDG.E.U16 R29, [R14.64] ;  /* 0x000000060e1d7981 */ /* 0x008768000c1e1500 */
[----:B0-----:R0:W5:Y:S01]  /*4460*/  LDG.E.U16 R27, [R12.64] ;  /* 0x000000060c1b7981 */ /* 0x001162000c1e1500 */
[----:B-1----:R-:W-:-:S02]  /*4470*/  IMAD R16, R0, 0x162, RZ ;  /* 0x0000016200107824 */ /* 0x002fc400078e02ff */
[C---:B------:R-:W-:Y:S02]  /*4480*/  IMAD R17, R0.reuse, 0x152, RZ ;  /* 0x0000015200117824 */ /* 0x040fe400078e02ff */
[----:B------:R-:W-:Y:S01]  /*4490*/  IMAD R5, R0, 0xa9, RZ ;  /* 0x000000a900057824 */ /* 0x000fe200078e02ff */
[-C--:B------:R-:W-:Y:S01]  /*44a0*/  IADD3 R16, P1, R16, R2.reuse, RZ ;  /* 0x0000000210107210 */ /* 0x080fe20007f3e0ff */
[C---:B---3--:R-:W-:Y:S01]  /*44b0*/  IMAD R15, R0.reuse, 0xb1, RZ ;  /* 0x000000b1000f7824 */ /* 0x048fe200078e02ff */
[-C--:B------:R-:W-:Y:S01]  /*44c0*/  IADD3 R18, P0, R17, R2.reuse, RZ ;  /* 0x0000000211127210 */ /* 0x080fe20007f1e0ff */
[C---:B------:R-:W-:Y:S02]  /*44d0*/  IMAD R14, R0.reuse, 0x172, RZ ;  /* 0x00000172000e7824 */ /* 0x040fe400078e02ff */
[C---:B0-----:R-:W-:Y:S01]  /*44e0*/  IMAD R13, R0.reuse, 0xb9, RZ ;  /* 0x000000b9000d7824 */ /* 0x041fe200078e02ff */
[----:B------:R-:W-:Y:S01]  /*44f0*/  LEA.HI.X.SX32 R17, R15, R3, 0x1, P1 ;  /* 0x000000030f117211 */ /* 0x000fe200008f0eff */
[----:B------:R-:W-:Y:S01]  /*4500*/  IMAD R12, R0, 0x182, RZ ;  /* 0x00000182000c7824 */ /* 0x000fe200078e02ff */
[----:B------:R-:W-:-:S02]  /*4510*/  IADD3 R14, P2, R14, R2, RZ ;  /* 0x000000020e0e7210 */ /* 0x000fc40007f5e0ff */
[-C--:B------:R-:W-:Y:S01]  /*4520*/  LEA.HI.X.SX32 R19, R5, R3.reuse, 0x1, P0 ;  /* 0x0000000305137211 */ /* 0x080fe200000f0eff */
[----:B------:R0:W-:Y:S01]  /*4530*/  STL [R1+0x40], R26 ;  /* 0x0000401a01007387 */ /* 0x0001e20000100800 */
[----:B------:R-:W-:Y:S01]  /*4540*/  IMAD R5, R0, 0xc1, RZ ;  /* 0x000000c100057824 */ /* 0x000fe200078e02ff */
[----:B------:R-:W-:Y:S02]  /*4550*/  IADD3 R12, P0, R12, R2, RZ ;  /* 0x000000020c0c7210 */ /* 0x000fe40007f1e0ff */
[-C--:B------:R-:W-:Y:S02]  /*4560*/  LEA.HI.X.SX32 R15, R13, R3.reuse, 0x1, P2 ;  /* 0x000000030d0f7211 */ /* 0x080fe400010f0eff */
[----:B------:R-:W-:Y:S01]  /*4570*/  LEA.HI.X.SX32 R13, R5, R3, 0x1, P0 ;  /* 0x00000003050d7211 */ /* 0x000fe200000f0eff */
[----:B0-----:R0:W3:Y:S01]  /*4580*/  LDG.E.U16 R26, [R18.64] ;  /* 0x00000006121a7981 */ /* 0x0010e2000c1e1500 */
[----:B------:R-:W-:-:S03]  /*4590*/  IMAD R5, R0, 0xc9, RZ ;  /* 0x000000c900057824 */ /* 0x000fc600078e02ff */
[----:B----4-:R1:W-:Y:S04]  /*45a0*/  STL [R1+0x3c], R25 ;  /* 0x00003c1901007387 */ /* 0x0103e80000100800 */
[----:B-1----:R1:W4:Y:S02]  /*45b0*/  LDG.E.U16 R25, [R16.64] ;  /* 0x0000000610197981 */ /* 0x002324000c1e1500 */
[C---:B-1----:R-:W-:Y:S02]  /*45c0*/  IMAD R17, R0.reuse, 0x192, RZ ;  /* 0x0000019200117824 */ /* 0x042fe400078e02ff */
[----:B------:R-:W-:-:S03]  /*45d0*/  IMAD R16, R0, 0x1a2, RZ ;  /* 0x000001a200107824 */ /* 0x000fc600078e02ff */
[-C--:B0-----:R-:W-:Y:S02]  /*45e0*/  IADD3 R18, P0, R17, R2.reuse, RZ ;  /* 0x0000000211127210 */ /* 0x081fe40007f1e0ff */
[----:B------:R-:W-:Y:S02]  /*45f0*/  IADD3 R16, P1, R16, R2, RZ ;  /* 0x0000000210107210 */ /* 0x000fe40007f3e0ff */
[----:B------:R-:W-:Y:S01]  /*4600*/  LEA.HI.X.SX32 R19, R5, R3, 0x1, P0 ;  /* 0x0000000305137211 */ /* 0x000fe200000f0eff */
[----:B--2---:R0:W-:Y:S04]  /*4610*/  STL [R1+0x38], R28 ;  /* 0x0000381c01007387 */ /* 0x0041e80000100800 */
[----:B0-----:R0:W2:Y:S02]  /*4620*/  LDG.E.U16 R28, [R14.64] ;  /* 0x000000060e1c7981 */ /* 0x0010a4000c1e1500 */
[----:B0-----:R-:W-:-:S02]  /*4630*/  IMAD R15, R0, 0xd1, RZ ;  /* 0x000000d1000f7824 */ /* 0x001fc400078e02ff */
[----:B-----5:R0:W-:Y:S03]  /*4640*/  STL [R1+0x34], R24 ;  /* 0x0000341801007387 */ /* 0x0201e60000100800 */
[----:B------:R-:W-:Y:S01]  /*4650*/  LEA.HI.X.SX32 R17, R15, R3, 0x1, P1 ;  /* 0x000000030f117211 */ /* 0x000fe200008f0eff */
[----:B------:R1:W-:Y:S04]  /*4660*/  STL [R1+0x30], R29 ;  /* 0x0000301d01007387 */ /* 0x0003e80000100800 */
[----:B------:R5:W-:Y:S04]  /*4670*/  STL [R1+0x2c], R27 ;  /* 0x00002c1b01007387 */ /* 0x000be80000100800 */
[----:B0-----:R0:W2:Y:S04]  /*4680*/  LDG.E.U16 R24, [R12.64] ;  /* 0x000000060c187981 */ /* 0x0010a8000c1e1500 */
[----:B-1----:R1:W2:Y:S04]  /*4690*/  LDG.E.U16 R29, [R18.64] ;  /* 0x00000006121d7981 */ /* 0x0022a8000c1e1500 */
[----:B-----5:R5:W2:Y:S01]  /*46a0*/  LDG.E.U16 R27, [R16.64] ;  /* 0x00000006101b7981 */ /* 0x020aa2000c1e1500 */
[----:B------:R-:W-:-:S02]  /*46b0*/  IMAD R14, R0, 0x1b2, RZ ;  /* 0x000001b2000e7824 */ /* 0x000fc400078e02ff */
[----:B0-----:R-:W-:-:S03]  /*46c0*/  IMAD R13, R0, 0xd9, RZ ;  /* 0x000000d9000d7824 */ /* 0x001fc600078e02ff */
[----:B------:R-:W-:Y:S01]  /*46d0*/  IADD3 R14, P2, R14, R2, RZ ;  /* 0x000000020e0e7210 */ /* 0x000fe20007f5e0ff */
[----:B------:R-:W-:-:S03]  /*46e0*/  IMAD R12, R0, 0x1c2, RZ ;  /* 0x000001c2000c7824 */ /* 0x000fc600078e02ff */
[-C--:B------:R-:W-:Y:S01]  /*46f0*/  LEA.HI.X.SX32 R15, R13, R3.reuse, 0x1, P2 ;  /* 0x000000030d0f7211 */ /* 0x080fe200010f0eff */
[----:B------:R-:W-:Y:S01]  /*4700*/  IMAD R5, R0, 0xe1, RZ ;  /* 0x000000e100057824 */ /* 0x000fe200078e02ff */
[-C--:B------:R-:W-:Y:S01]  /*4710*/  IADD3 R12, P0, R12, R2.reuse, RZ ;  /* 0x000000020c0c7210 */ /* 0x080fe20007f1e0ff */
[----:B---3--:R0:W-:Y:S01]  /*4720*/  STL [R1+0x28], R26 ;  /* 0x0000281a01007387 */ /* 0x0081e20000100800 */
[C---:B-----5:R-:W-:Y:S02]  /*4730*/  IMAD R16, R0.reuse, 0x1e2, RZ ;  /* 0x000001e200107824 */ /* 0x060fe400078e02ff */
[----:B------:R-:W-:Y:S01]  /*4740*/  LEA.HI.X.SX32 R13, R5, R3, 0x1, P0 ;  /* 0x00000003050d7211 */ /* 0x000fe200000f0eff */
[----:B------:R-:W-:Y:S01]  /*4750*/  IMAD R17, R0, 0x1d2, RZ ;  /* 0x000001d200117824 */ /* 0x000fe200078e02ff */
[----:B0-----:R0:W3:Y:S01]  /*4760*/  LDG.E.U16 R26, [R14.64] ;  /* 0x000000060e1a7981 */ /* 0x0010e2000c1e1500 */
[----:B------:R-:W-:Y:S01]  /*4770*/  IADD3 R16, P1, R16, R2, RZ ;  /* 0x0000000210107210 */ /* 0x000fe20007f3e0ff */
[----:B-1----:R-:W-:-:S02]  /*4780*/  IMAD R18, R0, 0xf9, RZ ;  /* 0x000000f900127824 */ /* 0x002fc400078e02ff */
[C---:B0-----:R-:W-:Y:S02]  /*4790*/  IMAD R14, R0.reuse, 0x1f2, RZ ;  /* 0x000001f2000e7824 */ /* 0x041fe400078e02ff */
[----:B------:R-:W-:-:S03]  /*47a0*/  IMAD R15, R0, 0xf1, RZ ;  /* 0x000000f1000f7824 */ /* 0x000fc600078e02ff */
[-C--:B------:R-:W-:Y:S01]  /*47b0*/  IADD3 R14, P2, R14, R2.reuse, RZ ;  /* 0x000000020e0e7210 */ /* 0x080fe20007f5e0ff */
[----:B----4-:R0:W-:Y:S04]  /*47c0*/  STL [R1+0x24], R25 ;  /* 0x0000241901007387 */ /* 0x0101e80000100800 */
[----:B0-----:R0:W4:Y:S02]  /*47d0*/  LDG.E.U16 R25, [R12.64] ;  /* 0x000000060c197981 */ /* 0x001124000c1e1500 */
[----:B0-----:R-:W-:Y:S02]  /*47e0*/  IADD3 R12, P0, R17, R2, RZ ;  /* 0x00000002110c7210 */ /* 0x001fe40007f1e0ff */
[-C--:B------:R-:W-:Y:S02]  /*47f0*/  LEA.HI.X.SX32 R17, R15, R3.reuse, 0x1, P1 ;  /* 0x000000030f117211 */ /* 0x080fe400008f0eff */
[----:B------:R-:W-:Y:S01]  /*4800*/  LEA.HI.X.SX32 R15, R18, R3, 0x1, P2 ;  /* 0x00000003120f7211 */ /* 0x000fe200010f0eff */
[----:B------:R-:W-:-:S02]  /*4810*/  IMAD R5, R0, 0xe9, RZ ;  /* 0x000000e900057824 */ /* 0x000fc400078e02ff */
[----:B------:R0:W5:Y:S04]  /*4820*/  LDG.E.U16 R19, [R16.64] ;  /* 0x0000000610137981 */ /* 0x000168000c1e1500 */
[----:B--2---:R-:W-:Y:S04]  /*4830*/  STL [R1+0x20], R28 ;  /* 0x0000201c01007387 */ /* 0x004fe80000100800 */
[----:B------:R-:W-:Y:S04]  /*4840*/  STL [R1+0x1c], R24 ;  /* 0x00001c1801007387 */ /* 0x000fe80000100800 */
[----:B------:R-:W-:Y:S04]  /*4850*/  STL [R1+0x18], R29 ;  /* 0x0000181d01007387 */ /* 0x000fe80000100800 */
[----:B------:R1:W-:Y:S04]  /*4860*/  STL [R1+0x14], R27 ;  /* 0x0000141b01007387 */ /* 0x0003e80000100800 */
[----:B-1----:R1:W2:Y:S01]  /*4870*/  LDG.E.U16 R27, [R14.64] ;  /* 0x000000060e1b7981 */ /* 0x0022a2000c1e1500 */
[----:B------:R-:W-:Y:S01]  /*4880*/  LEA.HI.X.SX32 R13, R5, R3, 0x1, P0 ;  /* 0x00000003050d7211 */ /* 0x000fe200000f0eff */
[C---:B0-----:R-:W-:Y:S01]  /*4890*/  IMAD R16, R0.reuse, 0x204, RZ ;  /* 0x0000020400107824 */ /* 0x041fe200078e02ff */
[----:B------:R-:W-:-:S02]  /*48a0*/  SHF.L.U32 R5, R0, 0x1, RZ ;  /* 0x0000000100057819 */ /* 0x000fc400000006ff */
[-C--:B------:R-:W-:Y:S01]  /*48b0*/  LEA R28, P1, R0, R2.reuse, 0x2 ;  /* 0x00000002001c7211 */ /* 0x080fe200078210ff */
[----:B------:R0:W4:Y:S03]  /*48c0*/  LDG.E.U16 R24, [R12.64] ;  /* 0x000000060c187981 */ /* 0x000126000c1e1500 */
[----:B------:R-:W-:Y:S02]  /*48d0*/  LEA.HI.X.SX32 R29, R5, R3, 0x1, P1 ;  /* 0x00000003051d7211 */ /* 0x000fe400008f0eff */
[----:B-1----:R-:W-:-:S03]  /*48e0*/  IADD3 R14, P2, R16, R2, RZ ;  /* 0x00000002100e7210 */ /* 0x002fc60007f5e0ff */
[----:B------:R-:W4:Y:S01]  /*48f0*/  LDG.E.U16 R28, [R28.64] ;  /* 0x000000061c1c7981 */ /* 0x000f22000c1e1500 */
[-C--:B------:R-:W-:Y:S02]  /*4900*/  LEA.HI.X.SX32 R15, R21, R3.reuse, 0x1, P2 ;  /* 0x00000003150f7211 */ /* 0x080fe400010f0eff */
[----:B0-----:R-:W-:Y:S01]  /*4910*/  IADD3 R12, P0, R5, R2, RZ ;  /* 0x00000002050c7210 */ /* 0x001fe20007f1e0ff */
[C---:B------:R-:W-:Y:S01]  /*4920*/  IMAD R17, R0.reuse, 0x10a, RZ ;  /* 0x0000010a00117824 */ /* 0x040fe200078e02ff */
[----:B--2---:R-:W-:Y:S04]  /*4930*/  STL [R1+0x2018], R27 ;  /* 0x0020181b01007387 */ /* 0x004fe80000100800 */
[----:B---3--:R0:W-:Y:S04]  /*4940*/  STL [R1+0x10], R26 ;  /* 0x0000101a01007387 */ /* 0x0081e80000100800 */
[----:B0-----:R0:W2:Y:S01]  /*4950*/  LDG.E.U16 R26, [R14.64] ;  /* 0x000000060e1a7981 */ /* 0x0010a2000c1e1500 */
[C---:B------:R-:W-:Y:S01]  /*4960*/  LEA.HI.X.SX32 R13, R0.reuse, R3, 0x1, P0 ;  /* 0x00000003000d7211 */ /* 0x040fe200000f0eff */
[----:B------:R-:W-:-:S02]  /*4970*/  IMAD R5, R0, 0x85, RZ ;  /* 0x0000008500057824 */ /* 0x000fc400078e02ff */
[C---:B------:R-:W-:Y:S02]  /*4980*/  IMAD R16, R0.reuse, 0x214, RZ ;  /* 0x0000021400107824 */ /* 0x040fe400078e02ff */
[----:B------:R1:W3:Y:S01]  /*4990*/  LDG.E.U16 R27, [R12.64] ;  /* 0x000000060c1b7981 */ /* 0x0002e2000c1e1500 */
[----:B0-----:R-:W-:Y:S01]  /*49a0*/  IMAD R14, R0, 0x224, RZ ;  /* 0x00000224000e7824 */ /* 0x001fe200078e02ff */
[----:B-1----:R-:W-:-:S04]  /*49b0*/  IADD3 R12, P0, R17, R2, RZ ;  /* 0x00000002110c7210 */ /* 0x002fc80007f1e0ff */
[-C--:B------:R-:W-:Y:S02]  /*49c0*/  LEA.HI.X.SX32 R13, R5, R3.reuse, 0x1, P0 ;  /* 0x00000003050d7211 */ /* 0x080fe400000f0eff */
[-C--:B------:R-:W-:Y:S02]  /*49d0*/  IADD3 R16, P0, R16, R2.reuse, RZ ;  /* 0x0000000210107210 */ /* 0x080fe40007f1e0ff */
[----:B------:R-:W-:Y:S01]  /*49e0*/  IADD3 R14, P1, R14, R2, RZ ;  /* 0x000000020e0e7210 */ /* 0x000fe20007f3e0ff */
[----:B----4-:R-:W-:Y:S01]  /*49f0*/  STL [R1+0x201c], R28 ;  /* 0x00201c1c01007387 */ /* 0x010fe20000100800 */
[-C--:B------:R-:W-:Y:S02]  /*4a00*/  LEA.HI.X.SX32 R17, R17, R3.reuse, 0x1, P0 ;  /* 0x0000000311117211 */ /* 0x080fe400000f0eff */
[----:B------:R-:W-:Y:S01]  /*4a10*/  LEA.HI.X.SX32 R15, R22, R3, 0x1, P1 ;  /* 0x00000003160f7211 */ /* 0x000fe200008f0eff */
[----:B------:R0:W-:Y:S04]  /*4a20*/  STL [R1+0xc], R25 ;  /* 0x00000c1901007387 */ /* 0x0001e80000100800 */
[----:B------:R1:W4:Y:S04]  /*4a30*/  LDG.E.U16 R21, [R12.64] ;  /* 0x000000060c157981 */ /* 0x000328000c1e1500 */
[----:B0-----:R0:W3:Y:S01]  /*4a40*/  LDG.E.U16 R25, [R16.64] ;  /* 0x0000000610197981 */ /* 0x0010e2000c1e1500 */
[----:B-1----:R-:W-:-:S02]  /*4a50*/  IMAD R13, R0, 0x234, RZ ;  /* 0x00000234000d7824 */ /* 0x002fc400078e02ff */
[C---:B------:R-:W-:Y:S02]  /*4a60*/  IMAD R5, R0.reuse, 0x11a, RZ ;  /* 0x0000011a00057824 */ /* 0x040fe400078e02ff */
[----:B0-----:R-:W-:Y:S01]  /*4a70*/  IMAD R17, R0, 0x244, RZ ;  /* 0x0000024400117824 */ /* 0x001fe200078e02ff */
[-C--:B------:R-:W-:Y:S01]  /*4a80*/  IADD3 R16, P1, R13, R2.reuse, RZ ;  /* 0x000000020d107210 */ /* 0x080fe20007f3e0ff */
[----:B--2---:R-:W-:Y:S04]  /*4a90*/  STL [R1+0x2020], R26 ;  /* 0x0020201a01007387 */ /* 0x004fe80000100800 */
[----:B------:R0:W-:Y:S04]  /*4aa0*/  STL [R1+0x8], R24 ;  /* 0x0000081801007387 */ /* 0x0001e80000100800 */
[----:B0-----:R0:W2:Y:S02]  /*4ab0*/  LDG.E.U16 R24, [R14.64] ;  /* 0x000000060e187981 */ /* 0x0010a4000c1e1500 */
[----:B0-----:R-:W-:-:S02]  /*4ac0*/  IADD3 R14, P2, R17, R2, RZ ;  /* 0x00000002110e7210 */ /* 0x001fc40007f5e0ff */
[-C--:B------:R-:W-:Y:S02]  /*4ad0*/  LEA.HI.X.SX32 R17, R5, R3.reuse, 0x1, P1 ;  /* 0x0000000305117211 */ /* 0x080fe400008f0eff */
[----:B------:R-:W-:-:S03]  /*4ae0*/  LEA.HI.X.SX32 R15, R23, R3, 0x1, P2 ;  /* 0x00000003170f7211 */ /* 0x000fc600010f0eff */
[----:B------:R0:W4:Y:S04]  /*4af0*/  LDG.E.U16 R23, [R16.64] ;  /* 0x0000000610177981 */ /* 0x000128000c1e1500 */
[----:B------:R1:W4:Y:S01]  /*4b00*/  LDG.E.U16 R22, [R14.64] ;  /* 0x000000060e167981 */ /* 0x000322000c1e1500 */
[----:B------:R-:W-:Y:S01]  /*4b10*/  IMAD R18, R0, 0x8d, RZ ;  /* 0x0000008d00127824 */ /* 0x000fe200078e02ff */
[----:B------:R-:W-:Y:S02]  /*4b20*/  IADD3 R12, P0, R5, R2, RZ ;  /* 0x00000002050c7210 */ /* 0x000fe40007f1e0ff */
[----:B---3--:R-:W-:Y:S02]  /*4b30*/  STL [R1+0x2024], R25 ;  /* 0x0020241901007387 */ /* 0x008fe40000100800 */
[----:B------:R-:W-:-:S02]  /*4b40*/  LEA.HI.X.SX32 R13, R18, R3, 0x1, P0 ;  /* 0x00000003120d7211 */ /* 0x000fc400000f0eff */
[----:B-----5:R3:W-:Y:S01]  /*4b50*/  STL [R1+0x4], R19 ;  /* 0x0000041301007387 */ /* 0x0207e20000100800 */
[C---:B------:R-:W-:Y:S02]  /*4b60*/  IMAD R5, R0.reuse, 0x254, RZ ;  /* 0x0000025400057824 */ /* 0x040fe400078e02ff */
[C---:B0-----:R-:W-:Y:S02]  /*4b70*/  IMAD R16, R0.reuse, 0x264, RZ ;  /* 0x0000026400107824 */ /* 0x041fe400078e02ff */
[----:B---3--:R-:W-:-:S03]  /*4b80*/  IMAD R19, R0, 0x12a, RZ ;  /* 0x0000012a00137824 */ /* 0x008fc600078e02ff */
[-C--:B------:R-:W-:Y:S01]  /*4b90*/  IADD3 R16, P1, R16, R2.reuse, RZ ;  /* 0x0000000210107210 */ /* 0x080fe20007f3e0ff */
[----:B--2---:R0:W-:Y:S04]  /*4ba0*/  STL [R1+0x2028], R24 ;  /* 0x0020281801007387 */ /* 0x0041e80000100800 */
[----:B0-----:R0:W2:Y:S04]  /*4bb0*/  LDG.E.U16 R24, [R12.64] ;  /* 0x000000060c187981 */ /* 0x0010a8000c1e1500 */
[----:B------:R3:W-:Y:S01]  /*4bc0*/  STL [R1], R27 ;  /* 0x0000001b01007387 */ /* 0x0007e20000100800 */
[----:B0-----:R-:W-:Y:S01]  /*4bd0*/  IMAD R13, R0, 0x95, RZ ;  /* 0x00000095000d7824 */ /* 0x001fe200078e02ff */
[----:B------:R-:W-:-:S04]  /*4be0*/  IADD3 R12, P0, R19, R2, RZ ;  /* 0x00000002130c7210 */ /* 0x000fc80007f1e0ff */
[-C--:B------:R-:W-:Y:S01]  /*4bf0*/  LEA.HI.X.SX32 R13, R13, R3.reuse, 0x1, P0 ;  /* 0x000000030d0d7211 */ /* 0x080fe200000f0eff */
[C---:B---3--:R-:W-:Y:S01]  /*4c00*/  IMAD R27, R0.reuse, 0x132, RZ ;  /* 0x00000132001b7824 */ /* 0x048fe200078e02ff */
[----:B-1----:R-:W-:Y:S01]  /*4c10*/  IADD3 R14, P0, R5, R2, RZ ;  /* 0x00000002050e7210 */ /* 0x002fe20007f1e0ff */
[C---:B------:R-:W-:Y:S01]  /*4c20*/  IMAD R5, R0.reuse, 0x274, RZ ;  /* 0x0000027400057824 */ /* 0x040fe200078e02ff */
[----:B----4-:R0:W-:Y:S02]  /*4c30*/  STL [R1+0x202c], R23 ;  /* 0x00202c1701007387 */ /* 0x0101e40000100800 */
[-C--:B------:R-:W-:Y:S02]  /*4c40*/  LEA.HI.X.SX32 R15, R19, R3.reuse, 0x1, P0 ;  /* 0x00000003130f7211 */ /* 0x080fe400000f0eff */
[----:B------:R-:W-:Y:S01]  /*4c50*/  LEA.HI.X.SX32 R17, R27, R3, 0x1, P1 ;  /* 0x000000031b117211 */ /* 0x000fe200008f0eff */
[----:B------:R-:W-:Y:S04]  /*4c60*/  STL [R1+0x2030], R22 ;  /* 0x0020301601007387 */ /* 0x000fe80000100800 */
[----:B------:R1:W-:Y:S01]  /*4c70*/  STL [R1+0x7a0], R21 ;  /* 0x0007a01501007387 */ /* 0x0003e20000100800 */
[----:B------:R-:W-:-:S03]  /*4c80*/  IMAD R18, R0, 0x13a, RZ ;  /* 0x0000013a00127824 */ /* 0x000fc600078e02ff */
[----:B0-----:R0:W3:Y:S04]  /*4c90*/  LDG.E.U16 R23, [R12.64] ;  /* 0x000000060c177981 */ /* 0x0010e8000c1e1500 */
[----:B-1----:R1:W4:Y:S02]  /*4ca0*/  LDG.E.U16 R21, [R14.64] ;  /* 0x000000060e157981 */ /* 0x002324000c1e1500 */
[-C--:B-1----:R-:W-:Y:S02]  /*4cb0*/  IADD3 R14, P1, R5, R2.reuse, RZ ;  /* 0x00000002050e7210 */ /* 0x082fe40007f3e0ff */
[----:B------:R1:W5:Y:S01]  /*4cc0*/  LDG.E.U16 R5, [R16.64] ;  /* 0x0000000610057981 */ /* 0x000362000c1e1500 */
[----:B0-----:R-:W-:Y:S01]  /*4cd0*/  IMAD R13, R0, 0x9d, RZ ;  /* 0x0000009d000d7824 */ /* 0x001fe200078e02ff */
[----:B------:R-:W-:Y:S01]  /*4ce0*/  IADD3 R12, P0, R18, R2, RZ ;  /* 0x00000002120c7210 */ /* 0x000fe20007f1e0ff */
[----:B------:R-:W-:-:S03]  /*4cf0*/  IMAD R15, R0, 0x284, RZ ;  /* 0x00000284000f7824 */ /* 0x000fc600078e02ff */
[----:B------:R-:W-:Y:S01]  /*4d00*/  LEA.HI.X.SX32 R13, R13, R3, 0x1, P0 ;  /* 0x000000030d0d7211 */ /* 0x000fe200000f0eff */
[----:B------:R-:W-:-:S04]  /*4d10*/  IMAD R19, R0, 0x14a, RZ ;  /* 0x0000014a00137824 */ /* 0x000fc800078e02ff */
[----:B------:R0:W3:Y:S01]  /*4d20*/  LDG.E.U16 R26, [R12.64] ;  /* 0x000000060c1a7981 */ /* 0x0000e2000c1e1500 */
[-C--:B-1----:R-:W-:Y:S01]  /*4d30*/  IADD3 R16, P2, R15, R2.reuse, RZ ;  /* 0x000000020f107210 */ /* 0x082fe20007f5e0ff */
[----:B------:R-:W-:Y:S01]  /*4d40*/  IMAD R27, R0, 0x142, RZ ;  /* 0x00000142001b7824 */ /* 0x000fe200078e02ff */
[----:B------:R-:W-:Y:S01]  /*4d50*/  LEA.HI.X.SX32 R15, R18, R3, 0x1, P1 ;  /* 0x00000003120f7211 */ /* 0x000fe200008f0eff */
[----:B0-----:R-:W-:Y:S01]  /*4d60*/  IMAD R13, R0, 0xa5, RZ ;  /* 0x000000a5000d7824 */ /* 0x001fe200078e02ff */
[----:B------:R-:W-:-:S03]  /*4d70*/  IADD3 R12, P0, R19, R2, RZ ;  /* 0x00000002130c7210 */ /* 0x000fc60007f1e0ff */
[----:B------:R0:W3:Y:S01]  /*4d80*/  LDG.E.U16 R25, [R14.64] ;  /* 0x000000060e197981 */ /* 0x0000e2000c1e1500 */
[-C--:B------:R-:W-:Y:S02]  /*4d90*/  LEA.HI.X.SX32 R17, R27, R3.reuse, 0x1, P2 ;  /* 0x000000031b117211 */ /* 0x080fe400010f0eff */
[----:B------:R-:W-:-:S05]  /*4da0*/  LEA.HI.X.SX32 R13, R13, R3, 0x1, P0 ;  /* 0x000000030d0d7211 */ /* 0x000fca00000f0eff */
[----:B------:R1:W3:Y:S04]  /*4db0*/  LDG.E.U16 R22, [R12.64] ;  /* 0x000000060c167981 */ /* 0x0002e8000c1e1500 */
[----:B----4-:R-:W-:Y:S04]  /*4dc0*/  STL [R1+0x2034], R21 ;  /* 0x0020341501007387 */ /* 0x010fe80000100800 */
[----:B-----5:R-:W-:Y:S04]  /*4dd0*/  STL [R1+0x2038], R5 ;  /* 0x0020380501007387 */ /* 0x020fe80000100800 */
[----:B--2---:R2:W-:Y:S04]  /*4de0*/  STL [R1+0x79c], R24 ;  /* 0x00079c1801007387 */ /* 0x0045e80000100800 */
[----:B--2---:R2:W4:Y:S01]  /*4df0*/  LDG.E.U16 R24, [R16.64] ;  /* 0x0000000610187981 */ /* 0x004522000c1e1500 */
[----:B0-----:R-:W-:-:S05]  /*4e00*/  IMAD R14, R0, 0x294, RZ ;  /* 0x00000294000e7824 */ /* 0x001fca00078e02ff */
[----:B------:R-:W-:Y:S01]  /*4e10*/  IADD3 R14, P0, R14, R2, RZ ;  /* 0x000000020e0e7210 */ /* 0x000fe20007f1e0ff */
[----:B--2---:R-:W-:-:S03]  /*4e20*/  IMAD R16, R0, 0x2a4, RZ ;  /* 0x000002a400107824 */ /* 0x004fc600078e02ff */
[-C--:B------:R-:W-:Y:S01]  /*4e30*/  LEA.HI.X.SX32 R15, R19, R3.reuse, 0x1, P0 ;  /* 0x00000003130f7211 */ /* 0x080fe200000f0eff */
[C---:B------:R-:W-:Y:S02]  /*4e40*/  IMAD R27, R0.reuse, 0x152, RZ ;  /* 0x00000152001b7824 */ /* 0x040fe400078e02ff */
[----:B------:R-:W-:Y:S01]  /*4e50*/  IMAD R18, R0, 0x15a, RZ ;  /* 0x0000015a00127824 */ /* 0x000fe200078e02ff */
[-C--:B------:R-:W-:Y:S01]  /*4e60*/  IADD3 R16, P1, R16, R2.reuse, RZ ;  /* 0x0000000210107210 */ /* 0x080fe20007f3e0ff */
[C---:B-1----:R-:W-:Y:S01]  /*4e70*/  IMAD R13, R0.reuse, 0x2b4, RZ ;  /* 0x000002b4000d7824 */ /* 0x042fe200078e02ff */
[----:B---3--:R0:W-:Y:S01]  /*4e80*/  STL [R1+0x794], R23 ;  /* 0x0007941701007387 */ /* 0x0081e20000100800 */
[----:B------:R-:W-:Y:S01]  /*4e90*/  IMAD R19, R0, 0xad, RZ ;  /* 0x000000ad00137824 */ /* 0x000fe200078e02ff */
[----:B------:R-:W-:Y:S02]  /*4ea0*/  LEA.HI.X.SX32 R17, R27, R3, 0x1, P1 ;  /* 0x000000031b117211 */ /* 0x000fe400008f0eff */
[----:B------:R-:W-:-:S03]  /*4eb0*/  IADD3 R12, P0, R18, R2, RZ ;  /* 0x00000002120c7210 */ /* 0x000fc60007f1e0ff */
[----:B------:R1:W2:Y:S04]  /*4ec0*/  LDG.E.U16 R21, [R16.64] ;  /* 0x0000000610157981 */ /* 0x0002a8000c1e1500 */
[----:B0-----:R0:W3:Y:S01]  /*4ed0*/  LDG.E.U16 R23, [R14.64] ;  /* 0x000000060e177981 */ /* 0x0010e2000c1e1500 */
[C---:B------:R-:W-:Y:S02]  /*4ee0*/  IMAD R27, R0.reuse, 0x162, RZ ;  /* 0x00000162001b7824 */ /* 0x040fe400078e02ff */
[----:B0-----:R-:W-:Y:S01]  /*4ef0*/  IMAD R15, R0, 0x2c4, RZ ;  /* 0x000002c4000f7824 */ /* 0x001fe200078e02ff */
[----:B------:R-:W-:Y:S02]  /*4f00*/  IADD3 R14, P1, R13, R2, RZ ;  /* 0x000000020d0e7210 */ /* 0x000fe40007f3e0ff */
[----:B------:R-:W-:-:S02]  /*4f10*/  LEA.HI.X.SX32 R13, R19, R3, 0x1, P0 ;  /* 0x00000003130d7211 */ /* 0x000fc400000f0eff */
[-C--:B-1----:R-:W-:Y:S01]  /*4f20*/  IADD3 R16, P2, R15, R2.reuse, RZ ;  /* 0x000000020f107210 */ /* 0x082fe20007f5e0ff */
[----:B------:R-:W-:Y:S01]  /*4f30*/  IMAD R19, R0, 0x16a, RZ ;  /* 0x0000016a00137824 */ /* 0x000fe200078e02ff */
[-C--:B------:R-:W-:Y:S01]  /*4f40*/  LEA.HI.X.SX32 R15, R18, R3.reuse, 0x1, P1 ;  /* 0x00000003120f7211 */ /* 0x080fe200008f0eff */
[----:B------:R0:W2:Y:S04]  /*4f50*/  LDG.E.U16 R5, [R12.64] ;  /* 0x000000060c057981 */ /* 0x0000a8000c1e1500 */
[----:B------:R1:W-:Y:S01]  /*4f60*/  STL [R1+0x790], R26 ;  /* 0x0007901a01007387 */ /* 0x0003e20000100800 */
[-C--:B------:R-:W-:Y:S01]  /*4f70*/  LEA.HI.X.SX32 R17, R27, R3.reuse, 0x1, P2 ;  /* 0x000000031b117211 */ /* 0x080fe200010f0eff */
[C---:B0-----:R-:W-:Y:S01]  /*4f80*/  IMAD R13, R0.reuse, 0xb5, RZ ;  /* 0x000000b5000d7824 */ /* 0x041fe200078e02ff */
[----:B------:R-:W-:Y:S01]  /*4f90*/  IADD3 R12, P0, R19, R2, RZ ;  /* 0x00000002130c7210 */ /* 0x000fe20007f1e0ff */
[----:B-1----:R0:W2:Y:S03]  /*4fa0*/  LDG.E.U16 R26, [R14.64] ;  /* 0x000000060e1a7981 */ /* 0x0020a6000c1e1500 */
[----:B------:R-:W-:Y:S01]  /*4fb0*/  LEA.HI.X.SX32 R13, R13, R3, 0x1, P0 ;  /* 0x000000030d0d7211 */ /* 0x000fe200000f0eff */
[----:B------:R1:W-:Y:S01]  /*4fc0*/  STL [R1+0x738], R25 ;  /* 0x0007381901007387 */ /* 0x0003e20000100800 */
[----:B0-----:R-:W-:-:S03]  /*4fd0*/  IMAD R14, R0, 0x2d4, RZ ;  /* 0x000002d4000e7824 */ /* 0x001fc600078e02ff */
[----:B-1----:R0:W2:Y:S02]  /*4fe0*/  LDG.E.U16 R25, [R16.64] ;  /* 0x0000000610197981 */ /* 0x0020a4000c1e1500 */
[----:B------:R-:W-:-:S04]  /*4ff0*/  IADD3 R14, P0, R14, R2, RZ ;  /* 0x000000020e0e7210 */ /* 0x000fc80007f1e0ff */
[----:B------:R-:W-:Y:S01]  /*5000*/  LEA.HI.X.SX32 R15, R19, R3, 0x1, P0 ;  /* 0x00000003130f7211 */ /* 0x000fe200000f0eff */
[----:B----4-:R1:W-:Y:S04]  /*5010*/  STL [R1+0x734], R24 ;  /* 0x0007341801007387 */ /* 0x0103e80000100800 */
[----:B------:R4:W-:Y:S04]  /*5020*/  STL [R1+0x78c], R22 ;  /* 0x00078c1601007387 */ /* 0x0009e80000100800 */
[----:B-1----:R1:W5:Y:S04]  /*5030*/  LDG.E.U16 R24, [R12.64] ;  /* 0x000000060c187981 */ /* 0x002368000c1e1500 */
[----:B----4-:R4:W5:Y:S01]  /*5040*/  LDG.E.U16 R22, [R14.64] ;  /* 0x000000060e167981 */ /* 0x010962000c1e1500 */
[----:B0-----:R-:W-:-:S02]  /*5050*/  IMAD R16, R0, 0x2e4, RZ ;  /* 0x000002e400107824 */ /* 0x001fc400078e02ff */
[C---:B------:R-:W-:Y:S02]  /*5060*/  IMAD R27, R0.reuse, 0x172, RZ ;  /* 0x00000172001b7824 */ /* 0x040fe400078e02ff */
[----:B------:R-:W-:Y:S01]  /*5070*/  IMAD R18, R0, 0x17a, RZ ;  /* 0x0000017a00127824 */ /* 0x000fe200078e02ff */
[-C--:B------:R-:W-:Y:S01]  /*5080*/  IADD3 R16, P1, R16, R2.reuse, RZ ;  /* 0x0000000210107210 */ /* 0x080fe20007f3e0ff */
[C---:B-1----:R-:W-:Y:S02]  /*5090*/  IMAD R13, R0.reuse, 0x2f4, RZ ;  /* 0x000002f4000d7824 */ /* 0x042fe400078e02ff */
[----:B------:R-:W-:Y:S01]  /*50a0*/  IMAD R19, R0, 0xbd, RZ ;  /* 0x000000bd00137824 */ /* 0x000fe200078e02ff */
[-C--:B------:R-:W-:Y:S02]  /*50b0*/  LEA.HI.X.SX32 R17, R27, R3.reuse, 0x1, P1 ;  /* 0x000000031b117211 */ /* 0x080fe400008f0eff */
[-C--:B------:R-:W-:Y:S01]  /*50c0*/  IADD3 R12, P0, R18, R2.reuse, RZ ;  /* 0x00000002120c7210 */ /* 0x080fe20007f1e0ff */
[C---:B----4-:R-:W-:Y:S01]  /*50d0*/  IMAD R15, R0.reuse, 0x304, RZ ;  /* 0x00000304000f7824 */ /* 0x050fe200078e02ff */
[----:B------:R-:W-:Y:S01]  /*50e0*/  IADD3 R14, P1, R13, R2, RZ ;  /* 0x000000020d0e7210 */ /* 0x000fe20007f3e0ff */
[----:B---3--:R0:W-:Y:S01]  /*50f0*/  STL [R1+0x730], R23 ;  /* 0x0007301701007387 */ /* 0x0081e20000100800 */
[----:B------:R-:W-:Y:S01]  /*5100*/  LEA.HI.X.SX32 R13, R19, R3, 0x1, P0 ;  /* 0x00000003130d7211 */ /* 0x000fe200000f0eff */
[----:B------:R-:W-:-:S02]  /*5110*/  IMAD R27, R0, 0x182, RZ ;  /* 0x00000182001b7824 */ /* 0x000fc400078e02ff */
[----:B--2---:R1:W-:Y:S04]  /*5120*/  STL [R1+0x72c], R21 ;  /* 0x00072c1501007387 */ /* 0x0043e80000100800 */
[----:B0-----:R0:W2:Y:S01]  /*5130*/  LDG.E.U16 R23, [R16.64] ;  /* 0x0000000610177981 */ /* 0x0010a2000c1e1500 */
[----:B------:R-:W-:-:S03]  /*5140*/  IMAD R19, R0, 0x18a, RZ ;  /* 0x0000018a00137824 */ /* 0x000fc600078e02ff */
[----:B-1----:R1:W3:Y:S01]  /*5150*/  LDG.E.U16 R21, [R12.64] ;  /* 0x000000060c157981 */ /* 0x0022e2000c1e1500 */
[-C--:B0-----:R-:W-:Y:S02]  /*5160*/  IADD3 R16, P2, R15, R2.reuse, RZ ;  /* 0x000000020f107210 */ /* 0x081fe40007f5e0ff */
[-C--:B------:R-:W-:Y:S02]  /*5170*/  LEA.HI.X.SX32 R15, R18, R3.reuse, 0x1, P1 ;  /* 0x00000003120f7211 */ /* 0x080fe400008f0eff */
[-C--:B------:R-:W-:Y:S01]  /*5180*/  LEA.HI.X.SX32 R17, R27, R3.reuse, 0x1, P2 ;  /* 0x000000031b117211 */ /* 0x080fe200010f0eff */
[----:B------:R0:W-:Y:S01]  /*5190*/  STL [R1+0x788], R5 ;  /* 0x0007880501007387 */ /* 0x0001e20000100800 */
[----:B-1----:R-:W-:Y:S01]  /*51a0*/  IMAD R13, R0, 0xc5, RZ ;  /* 0x000000c5000d7824 */ /* 0x002fe200078e02ff */
[----:B------:R-:W-:Y:S02]  /*51b0*/  IADD3 R12, P0, R19, R2, RZ ;  /* 0x00000002130c7210 */ /* 0x000fe40007f1e0ff */
[----:B------:R1:W-:Y:S04]  /*51c0*/  STL [R1+0x728], R26 ;  /* 0x0007281a01007387 */ /* 0x0003e80000100800 */
[----:B0-----:R0:W3:Y:S01]  /*51d0*/  LDG.E.U16 R5, [R14.64] ;  /* 0x000000060e057981 */ /* 0x0010e2000c1e1500 */
[----:B------:R-:W-:-:S03]  /*51e0*/  LEA.HI.X.SX32 R13, R13, R3, 0x1, P0 ;  /* 0x000000030d0d7211 */ /* 0x000fc600000f0eff */
[----:B-1----:R1:W3:Y:S01]  /*51f0*/  LDG.E.U16 R26, [R16.64] ;  /* 0x00000006101a7981 */ /* 0x0022e2000c1e1500 */
[C---:B0-----:R-:W-:Y:S02]  /*5200*/  IMAD R14, R0.reuse, 0x314, RZ ;  /* 0x00000314000e7824 */ /* 0x041fe400078e02ff */
[C---:B------:R-:W-:Y:S02]  /*5210*/  IMAD R27, R0.reuse, 0x192, RZ ;  /* 0x00000192001b7824 */ /* 0x040fe400078e02ff */
[----:B-1----:R-:W-:Y:S01]  /*5220*/  IMAD R16, R0, 0x324, RZ ;  /* 0x0000032400107824 */ /* 0x002fe200078e02ff */
[-C--:B------:R-:W-:Y:S01]  /*5230*/  IADD3 R14, P0, R14, R2.reuse, RZ ;  /* 0x000000020e0e7210 */ /* 0x080fe20007f1e0ff */
[----:B------:R0:W-:Y:S03]  /*5240*/  STL [R1+0x724], R25 ;  /* 0x0007241901007387 */ /* 0x0001e60000100800 */
[----:B------:R-:W-:-:S02]  /*5250*/  IADD3 R16, P1, R16, R2, RZ ;  /* 0x0000000210107210 */ /* 0x000fc40007f3e0ff */
[-C--:B------:R-:W-:Y:S02]  /*5260*/  LEA.HI.X.SX32 R15, R19, R3.reuse, 0x1, P0 ;  /* 0x00000003130f7211 */ /* 0x080fe400000f0eff */
[----:B------:R-:W-:Y:S01]  /*5270*/  LEA.HI.X.SX32 R17, R27, R3, 0x1, P1 ;  /* 0x000000031b117211 */ /* 0x000fe200008f0eff */
[----:B0-----:R0:W3:Y:S04]  /*5280*/  LDG.E.U16 R25, [R12.64] ;  /* 0x000000060c197981 */ /* 0x0010e8000c1e1500 */
[----:B-----5:R1:W-:Y:S04]  /*5290*/  STL [R1+0x784], R24 ;  /* 0x0007841801007387 */ /* 0x0203e80000100800 */
[----:B------:R5:W-:Y:S04]  /*52a0*/  STL [R1+0x720], R22 ;  /* 0x0007201601007387 */ /* 0x000be80000100800 */
[----:B-1----:R1:W4:Y:S04]  /*52b0*/  LDG.E.U16 R24, [R14.64] ;  /* 0x000000060e187981 */ /* 0x002328000c1e1500 */
[----:B-----5:R5:W4:Y:S01]  /*52c0*/  LDG.E.U16 R22, [R16.64] ;  /* 0x0000000610167981 */ /* 0x020b22000c1e1500 */
[----:B------:R-:W-:-:S02]  /*52d0*/  IMAD R18, R0, 0x19a, RZ ;  /* 0x0000019a00127824 */ /* 0x000fc400078e02ff */
[C---:B0-----:R-:W-:Y:S02]  /*52e0*/  IMAD R13, R0.reuse, 0x334, RZ ;  /* 0x00000334000d7824 */ /* 0x041fe400078e02ff */
[----:B------:R-:W-:Y:S01]  /*52f0*/  IMAD R19, R0, 0xcd, RZ ;  /* 0x000000cd00137824 */ /* 0x000fe200078e02ff */
[-C--:B------:R-:W-:Y:S01]  /*5300*/  IADD3 R12, P0, R18, R2.reuse, RZ ;  /* 0x00000002120c7210 */ /* 0x080fe20007f1e0ff */
[C---:B-1----:R-:W-:Y:S01]  /*5310*/  IMAD R15, R0.reuse, 0x344, RZ ;  /* 0x00000344000f7824 */ /* 0x042fe200078e02ff */
[-C--:B------:R-:W-:Y:S02]  /*5320*/  IADD3 R14, P1, R13, R2.reuse, RZ ;  /* 0x000000020d0e7210 */ /* 0x080fe40007f3e0ff */
[-C--:B------:R-:W-:Y:S01]  /*5330*/  LEA.HI.X.SX32 R13, R19, R3.reuse, 0x1, P0 ;  /* 0x00000003130d7211 */ /* 0x080fe200000f0eff */
[C---:B------:R-:W-:Y:S01]  /*5340*/  IMAD R27, R0.reuse, 0x1a2, RZ ;  /* 0x000001a2001b7824 */ /* 0x040fe200078e02ff */
[----:B-----5:R-:W-:Y:S01]  /*5350*/  IADD3 R16, P2, R15, R2, RZ ;  /* 0x000000020f107210 */ /* 0x020fe20007f5e0ff */
[----:B------:R-:W-:Y:S01]  /*5360*/  IMAD R19, R0, 0x1aa, RZ ;  /* 0x000001aa00137824 */ /* 0x000fe200078e02ff */
[-C--:B------:R-:W-:Y:S01]  /*5370*/  LEA.HI.X.SX32 R15, R18, R3.reuse, 0x1, P1 ;  /* 0x00000003120f7211 */ /* 0x080fe200008f0eff */
[----:B--2---:R0:W-:Y:S01]  /*5380*/  STL [R1+0x71c], R23 ;  /* 0x00071c1701007387 */ /* 0x0041e20000100800 */
[----:B------:R-:W-:-:S03]  /*5390*/  LEA.HI.X.SX32 R17, R27, R3, 0x1, P2 ;  /* 0x000000031b117211 */ /* 0x000fc600010f0eff */
[----:B---3--:R1:W-:Y:S04]  /*53a0*/  STL [R1+0x780], R21 ;  /* 0x0007801501007387 */ /* 0x0083e80000100800 */
[----:B0-----:R0:W2:Y:S04]  /*53b0*/  LDG.E.U16 R23, [R12.64] ;  /* 0x000000060c177981 */ /* 0x0010a8000c1e1500 */
[----:B-1----:R1:W3:Y:S01]  /*53c0*/  LDG.E.U16 R21, [R14.64] ;  /* 0x000000060e157981 */ /* 0x0022e2000c1e1500 */
[C---:B0-----:R-:W-:Y:S01]  /*53d0*/  IMAD R13, R0.reuse, 0xd5, RZ ;  /* 0x000000d5000d7824 */ /* 0x041fe200078e02ff */
[-C--:B------:R-:W-:Y:S01]  /*53e0*/  IADD3 R12, P0, R19, R2.reuse, RZ ;  /* 0x00000002130c7210 */ /* 0x080fe20007f1e0ff */
[C---:B-1----:R-:W-:Y:S01]  /*53f0*/  IMAD R14, R0.reuse, 0x354, RZ ;  /* 0x00000354000e7824 */ /* 0x042fe200078e02ff */
[----:B------:R0:W-:Y:S02]  /*5400*/  STL [R1+0x718], R5 ;  /* 0x0007180501007387 */ /* 0x0001e40000100800 */
[-C--:B------:R-:W-:Y:S01]  /*5410*/  LEA.HI.X.SX32 R13, R13, R3.reuse, 0x1, P0 ;  /* 0x000000030d0d7211 */ /* 0x080fe200000f0eff */
[----:B------:R-:W-:Y:S01]  /*5420*/  IMAD R18, R0, 0x1ba, RZ ;  /* 0x000001ba00127824 */ /* 0x000fe200078e02ff */
[----:B------:R-:W-:Y:S01]  /*5430*/  IADD3 R14, P0, R14, R2, RZ ;  /* 0x000000020e0e7210 */ /* 0x000fe20007f1e0ff */
[C---:B------:R-:W-:Y:S01]  /*5440*/  IMAD R27, R0.reuse, 0x1b2, RZ ;  /* 0x000001b2001b7824 */ /* 0x040fe200078e02ff */
[----:B------:R1:W-:Y:S04]  /*5450*/  STL [R1+0x714], R26 ;  /* 0x0007141a01007387 */ /* 0x0003e80000100800 */
[----:B0-----:R0:W5:Y:S01]  /*5460*/  LDG.E.U16 R5, [R16.64] ;  /* 0x0000000610057981 */ /* 0x001162000c1e1500 */
[----:B------:R-:W-:Y:S01]  /*5470*/  LEA.HI.X.SX32 R15, R19, R3, 0x1, P0 ;  /* 0x00000003130f7211 */ /* 0x000fe200000f0eff */
[----:B------:R-:W-:-:S02]  /*5480*/  IMAD R19, R0, 0xdd, RZ ;  /* 0x000000dd00137824 */ /* 0x000fc400078e02ff */
[----:B-1----:R1:W5:Y:S01]  /*5490*/  LDG.E.U16 R26, [R12.64] ;  /* 0x000000060c1a7981 */ /* 0x002362000c1e1500 */
[----:B0-----:R-:W-:-:S05]  /*54a0*/  IMAD R16, R0, 0x364, RZ ;  /* 0x0000036400107824 */ /* 0x001fca00078e02ff */
[-C--:B------:R-:W-:Y:S01]  /*54b0*/  IADD3 R16, P1, R16, R2.reuse, RZ ;  /* 0x0000000210107210 */ /* 0x080fe20007f3e0ff */
[----:B-1----:R-:W-:Y:S01]  /*54c0*/  IMAD R13, R0, 0x374, RZ ;  /* 0x00000374000d7824 */ /* 0x002fe200078e02ff */
[----:B------:R-:W-:Y:S01]  /*54d0*/  IADD3 R12, P0, R18, R2, RZ ;  /* 0x00000002120c7210 */ /* 0x000fe20007f1e0ff */
[----:B------:R0:W-:Y:S01]  /*54e0*/  STL [R1+0x77c], R25 ;  /* 0x00077c1901007387 */ /* 0x0001e20000100800 */
[----:B------:R-:W-:-:S03]  /*54f0*/  LEA.HI.X.SX32 R17, R27, R3, 0x1, P1 ;  /* 0x000000031b117211 */ /* 0x000fc600008f0eff */
[----:B0-----:R0:W5:Y:S02]  /*5500*/  LDG.E.U16 R25, [R14.64] ;  /* 0x000000060e197981 */ /* 0x001164000c1e1500 */
[----:B0-----:R-:W-:Y:S02]  /*5510*/  IADD3 R14, P1, R13, R2, RZ ;  /* 0x000000020d0e7210 */ /* 0x001fe40007f3e0ff */
[----:B------:R-:W-:Y:S01]  /*5520*/  LEA.HI.X.SX32 R13, R19, R3, 0x1, P0 ;  /* 0x00000003130d7211 */ /* 0x000fe200000f0eff */
[----:B----4-:R0:W-:Y:S04]  /*5530*/  STL [R1+0x710], R24 ;  /* 0x0007101801007387 */ /* 0x0101e80000100800 */
[----:B------:R1:W-:Y:S04]  /*5540*/  STL [R1+0x70c], R22 ;  /* 0x00070c1601007387 */ /* 0x0003e80000100800 */
[----:B0-----:R0:W4:Y:S04]  /*5550*/  LDG.E.U16 R24, [R16.64] ;  /* 0x0000000610187981 */ /* 0x001128000c1e1500 */
[----:B-1----:R1:W4:Y:S01]  /*5560*/  LDG.E.U16 R22, [R12.64] ;  /* 0x000000060c167981 */ /* 0x002322000c1e1500 */
[----:B------:R-:W-:-:S02]  /*5570*/  IMAD R15, R0, 0x384, RZ ;  /* 0x00000384000f7824 */ /* 0x000fc400078e02ff */
[----:B------:R-:W-:-:S03]  /*5580*/  IMAD R27, R0, 0x1c2, RZ ;  /* 0x000001c2001b7824 */ /* 0x000fc600078e02ff */
[-C--:B0-----:R-:W-:Y:S01]  /*5590*/  IADD3 R16, P2, R15, R2.reuse, RZ ;  /* 0x000000020f107210 */ /* 0x081fe20007f5e0ff */
[----:B------:R-:W-:Y:S01]  /*55a0*/  IMAD R19, R0, 0x1ca, RZ ;  /* 0x000001ca00137824 */ /* 0x000fe200078e02ff */
[-C--:B------:R-:W-:Y:S01]  /*55b0*/  LEA.HI.X.SX32 R15, R18, R3.reuse, 0x1, P1 ;  /* 0x00000003120f7211 */ /* 0x080fe200008f0eff */
[C---:B-1----:R-:W-:Y:S01]  /*55c0*/  IMAD R13, R0.reuse, 0xe5, RZ ;  /* 0x000000e5000d7824 */ /* 0x042fe200078e02ff */
[-C--:B------:R-:W-:Y:S02]  /*55d0*/  LEA.HI.X.SX32 R17, R27, R3.reuse, 0x1, P2 ;  /* 0x000000031b117211 */ /* 0x080fe400010f0eff */
[----:B------:R-:W-:Y:S01]  /*55e0*/  IADD3 R12, P0, R19, R2, RZ ;  /* 0x00000002130c7210 */ /* 0x000fe20007f1e0ff */
[----:B--2---:R0:W-:Y:S03]  /*55f0*/  STL [R1+0x778], R23 ;  /* 0x0007781701007387 */ /* 0x0041e60000100800 */
[----:B------:R-:W-:Y:S01]  /*5600*/  LEA.HI.X.SX32 R13, R13, R3, 0x1, P0 ;  /* 0x000000030d0d7211 */ /* 0x000fe200000f0eff */
[----:B---3--:R1:W-:Y:S04]  /*5610*/  STL [R1+0x708], R21 ;  /* 0x0007081501007387 */ /* 0x0083e80000100800 */
[----:B0-----:R0:W2:Y:S04]  /*5620*/  LDG.E.U16 R23, [R14.64] ;  /* 0x000000060e177981 */ /* 0x0010a8000c1e1500 */
[----:B-1----:R1:W3:Y:S01]  /*5630*/  LDG.E.U16 R21, [R16.64] ;  /* 0x0000000610157981 */ /* 0x0022e2000c1e1500 */
[----:B0-----:R-:W-:-:S02]  /*5640*/  IMAD R14, R0, 0x394, RZ ;  /* 0x00000394000e7824 */ /* 0x001fc400078e02ff */
[----:B------:R-:W-:-:S03]  /*5650*/  IMAD R15, R0, 0x3a4, RZ ;  /* 0x000003a4000f7824 */ /* 0x000fc600078e02ff */
[-C--:B-1----:R-:W-:Y:S01]  /*5660*/  IADD3 R16, P0, R14, R2.reuse, RZ ;  /* 0x000000020e107210 */ /* 0x082fe20007f1e0ff */
[C---:B------:R-:W-:Y:S01]  /*5670*/  IMAD R27, R0.reuse, 0x1d2, RZ ;  /* 0x000001d2001b7824 */ /* 0x040fe200078e02ff */
[----:B-----5:R0:W-:Y:S01]  /*5680*/  STL [R1+0x704], R5 ;  /* 0x0007040501007387 */ /* 0x0201e20000100800 */
[----:B------:R-:W-:Y:S02]  /*5690*/  IADD3 R14, P1, R15, R2, RZ ;  /* 0x000000020f0e7210 */ /* 0x000fe40007f3e0ff */
[-C--:B------:R-:W-:Y:S01]  /*56a0*/  LEA.HI.X.SX32 R17, R19, R3.reuse, 0x1, P0 ;  /* 0x0000000313117211 */ /* 0x080fe200000f0eff */
[----:B------:R-:W-:Y:S01]  /*56b0*/  IMAD R18, R0, 0x1da, RZ ;  /* 0x000001da00127824 */ /* 0x000fe200078e02ff */
[----:B------:R1:W-:Y:S01]  /*56c0*/  STL [R1+0x770], R26 ;  /* 0x0007701a01007387 */ /* 0x0003e20000100800 */
[----:B------:R-:W-:-:S03]  /*56d0*/  LEA.HI.X.SX32 R15, R27, R3, 0x1, P1 ;  /* 0x000000031b0f7211 */ /* 0x000fc600008f0eff */
[----:B0-----:R0:W5:Y:S01]  /*56e0*/  LDG.E.U16 R5, [R12.64] ;  /* 0x000000060c057981 */ /* 0x001162000c1e1500 */
[----:B------:R-:W-:-:S03]  /*56f0*/  IMAD R19, R0, 0xed, RZ ;  /* 0x000000ed00137824 */ /* 0x000fc600078e02ff */
[----:B-1----:R1:W5:Y:S01]  /*5700*/  LDG.E.U16 R26, [R16.64] ;  /* 0x00000006101a7981 */ /* 0x002362000c1e1500 */
[----:B0-----:R-:W-:Y:S01]  /*5710*/  IMAD R13, R0, 0x3b4, RZ ;  /* 0x000003b4000d7824 */ /* 0x001fe200078e02ff */
[----:B------:R-:W-:Y:S01]  /*5720*/  IADD3 R12, P0, R18, R2, RZ ;  /* 0x00000002120c7210 */ /* 0x000fe20007f1e0ff */
[----:B-1----:R-:W-:-:S03]  /*5730*/  IMAD R17, R0, 0x3c4, RZ ;  /* 0x000003c400117824 */ /* 0x002fc600078e02ff */
[----:B------:R-:W-:Y:S01]  /*5740*/  IADD3 R16, P1, R13, R2, RZ ;  /* 0x000000020d107210 */ /* 0x000fe20007f3e0ff */
[----:B------:R0:W-:Y:S01]  /*5750*/  STL [R1+0x700], R25 ;  /* 0x0007001901007387 */ /* 0x0001e20000100800 */
[----:B------:R-:W-:-:S05]  /*5760*/  LEA.HI.X.SX32 R13, R19, R3, 0x1, P0 ;  /* 0x00000003130d7211 */ /* 0x000fca00000f0eff */
[----:B------:R1:W5:Y:S04]  /*5770*/  LDG.E.U16 R28, [R12.64] ;  /* 0x000000060c1c7981 */ /* 0x000368000c1e1500 */
[----:B0-----:R0:W5:Y:S02]  /*5780*/  LDG.E.U16 R25, [R14.64] ;  /* 0x000000060e197981 */ /* 0x001164000c1e1500 */
[----:B0-----:R-:W-:Y:S02]  /*5790*/  IADD3 R14, P2, R17, R2, RZ ;  /* 0x00000002110e7210 */ /* 0x001fe40007f5e0ff */
[----:B------:R-:W-:Y:S01]  /*57a0*/  LEA.HI.X.SX32 R17, R18, R3, 0x1, P1 ;  /* 0x0000000312117211 */ /* 0x000fe200008f0eff */
[----:B----4-:R-:W-:Y:S04]  /*57b0*/  STL [R1+0x6fc], R24 ;  /* 0x0006fc1801007387 */ /* 0x010fe80000100800 */
[----:B------:R0:W-:Y:S04]  /*57c0*/  STL [R1+0x76c], R22 ;  /* 0x00076c1601007387 */ /* 0x0001e80000100800 */
[----:B0-----:R0:W4:Y:S01]  /*57d0*/  LDG.E.U16 R22, [R16.64] ;  /* 0x0000000610167981 */ /* 0x001122000c1e1500 */
[----:B------:R-:W-:-:S02]  /*57e0*/  IMAD R27, R0, 0x1e2, RZ ;  /* 0x000001e2001b7824 */ /* 0x000fc400078e02ff */
[C---:B------:R-:W-:Y:S02]  /*57f0*/  IMAD R19, R0.reuse, 0x1ea, RZ ;  /* 0x000001ea00137824 */ /* 0x040fe400078e02ff */
[C---:B-1----:R-:W-:Y:S01]  /*5800*/  IMAD R13, R0.reuse, 0xf5, RZ ;  /* 0x000000f5000d7824 */ /* 0x042fe200078e02ff */
[-C--:B------:R-:W-:Y:S02]  /*5810*/  LEA.HI.X.SX32 R15, R27, R3.reuse, 0x1, P2 ;  /* 0x000000031b0f7211 */ /* 0x080fe400010f0eff */
[----:B------:R-:W-:Y:S01]  /*5820*/  IADD3 R12, P0, R19, R2, RZ ;  /* 0x00000002130c7210 */ /* 0x000fe20007f1e0ff */
[C---:B0-----:R-:W-:Y:S02]  /*5830*/  IMAD R16, R0.reuse, 0x3d4, RZ ;  /* 0x000003d400107824 */ /* 0x041fe400078e02ff */
[----:B------:R0:W4:Y:S01]  /*5840*/  LDG.E.U16 R24, [R14.64] ;  /* 0x000000060e187981 */ /* 0x000122000c1e1500 */
[----:B------:R-:W-:Y:S01]  /*5850*/  LEA.HI.X.SX32 R13, R13, R3, 0x1, P0 ;  /* 0x000000030d0d7211 */ /* 0x000fe200000f0eff */
[----:B------:R-:W-:-:S02]  /*5860*/  IMAD R17, R0, 0x3e4, RZ ;  /* 0x000003e400117824 */ /* 0x000fc400078e02ff */
[----:B------:R-:W-:Y:S01]  /*5870*/  IMAD R27, R0, 0x1f2, RZ ;  /* 0x000001f2001b7824 */ /* 0x000fe200078e02ff */
[-C--:B0-----:R-:W-:Y:S01]  /*5880*/  IADD3 R14, P0, R16, R2.reuse, RZ ;  /* 0x00000002100e7210 */ /* 0x081fe20007f1e0ff */
[----:B--2---:R0:W-:Y:S01]  /*5890*/  STL [R1+0x6f8], R23 ;  /* 0x0006f81701007387 */ /* 0x0041e20000100800 */
[----:B------:R-:W-:Y:S02]  /*58a0*/  IADD3 R16, P1, R17, R2, RZ ;  /* 0x0000000211107210 */ /* 0x000fe40007f3e0ff */
[-C--:B------:R-:W-:Y:S01]  /*58b0*/  LEA.HI.X.SX32 R15, R19, R3.reuse, 0x1, P0 ;  /* 0x00000003130f7211 */ /* 0x080fe200000f0eff */
[----:B---3--:R1:W-:Y:S01]  /*58c0*/  STL [R1+0x6f4], R21 ;  /* 0x0006f41501007387 */ /* 0x0083e20000100800 */
[C---:B------:R-:W-:Y:S01]  /*58d0*/  IMAD R18, R0.reuse, 0x1fa, RZ ;  /* 0x000001fa00127824 */ /* 0x040fe200078e02ff */
[----:B------:R-:W-:Y:S01]  /*58e0*/  LEA.HI.X.SX32 R17, R27, R3, 0x1, P1 ;  /* 0x000000031b117211 */ /* 0x000fe200008f0eff */
[C---:B------:R-:W-:Y:S01]  /*58f0*/  IMAD R19, R0.reuse, 0xfd, RZ ;  /* 0x000000fd00137824 */ /* 0x040fe200078e02ff */
[----:B0-----:R0:W2:Y:S04]  /*5900*/  LDG.E.U16 R23, [R14.64] ;  /* 0x000000060e177981 */ /* 0x0010a8000c1e1500 */
[----:B-1----:R1:W3:Y:S01]  /*5910*/  LDG.E.U16 R21, [R12.64] ;  /* 0x000000060c157981 */ /* 0x0022e2000c1e1500 */
[----:B------:R-:W-:-:S03]  /*5920*/  IMAD R27, R0, 0x82, RZ ;  /* 0x00000082001b7824 */ /* 0x000fc600078e02ff */
[----:B-----5:R5:W-:Y:S01]  /*5930*/  STL [R1+0x768], R5 ;  /* 0x0007680501007387 */ /* 0x020be20000100800 */
[----:B-1----:R-:W-:Y:S01]  /*5940*/  IMAD R13, R0, 0x3f4, RZ ;  /* 0x000003f4000d7824 */ /* 0x002fe200078e02ff */
[-C--:B------:R-:W-:Y:S02]  /*5950*/  IADD3 R12, P0, R18, R2.reuse, RZ ;  /* 0x00000002120c7210 */ /* 0x080fe40007f1e0ff */
[----:B------:R1:W-:Y:S01]  /*5960*/  STL [R1+0x6f0], R26 ;  /* 0x0006f01a01007387 */ /* 0x0003e20000100800 */
[----:B-----5:R-:W-:Y:S01]  /*5970*/  IMAD R5, R0, 0x104, RZ ;  /* 0x0000010400057824 */ /* 0x020fe200078e02ff */
[----:B0-----:R-:W-:Y:S02]  /*5980*/  IADD3 R14, P2, R13, R2, RZ ;  /* 0x000000020d0e7210 */ /* 0x001fe40007f5e0ff */
[-C--:B------:R-:W-:Y:S01]  /*5990*/  LEA.HI.X.SX32 R13, R19, R3.reuse, 0x1, P0 ;  /* 0x00000003130d7211 */ /* 0x080fe200000f0eff */
[----:B-1----:R0:W2:Y:S01]  /*59a0*/  LDG.E.U16 R26, [R16.64] ;  /* 0x00000006101a7981 */ /* 0x0020a2000c1e1500 */
[----:B------:R-:W-:-:S02]  /*59b0*/  LEA.HI.X.SX32 R15, R18, R3, 0x1, P2 ;  /* 0x00000003120f7211 */ /* 0x000fc400010f0eff */
[----:B0-----:R-:W-:Y:S01]  /*59c0*/  IADD3 R16, P1, R5, R2, RZ ;  /* 0x0000000205107210 */ /* 0x001fe20007f3e0ff */
[----:B------:R0:W-:Y:S03]  /*59d0*/  STL [R1+0x6ec], R25 ;  /* 0x0006ec1901007387 */ /* 0x0001e60000100800 */
[----:B------:R-:W-:Y:S01]  /*59e0*/  LEA.HI.X.SX32 R17, R27, R3, 0x1, P1 ;  /* 0x000000031b117211 */ /* 0x000fe200008f0eff */
[----:B------:R1:W-:Y:S04]  /*59f0*/  STL [R1+0x764], R28 ;  /* 0x0007641c01007387 */ /* 0x0003e80000100800 */
[----:B0-----:R0:W2:Y:S04]  /*5a00*/  LDG.E.U16 R25, [R12.64] ;  /* 0x000000060c197981 */ /* 0x0010a8000c1e1500 */
[----:B-1----:R1:W2:Y:S04]  /*5a10*/  LDG.E.U16 R28, [R14.64] ;  /* 0x000000060e1c7981 */ /* 0x0022a8000c1e1500 */
[----:B----4-:R4:W-:Y:S04]  /*5a20*/  STL [R1+0x6e8], R22 ;  /* 0x0006e81601007387 */ /* 0x0109e80000100800 */
[----:B----4-:R4:W5:Y:S01]  /*5a30*/  LDG.E.U16 R22, [R16.64] ;  /* 0x0000000610167981 */ /* 0x010962000c1e1500 */
[----:B------:R-:W-:-:S02]  /*5a40*/  IMAD R19, R0, 0x8a, RZ ;  /* 0x0000008a00137824 */ /* 0x000fc400078e02ff */
[C---:B0-----:R-:W-:Y:S02]  /*5a50*/  IMAD R13, R0.reuse, 0x45, RZ ;  /* 0x00000045000d7824 */ /* 0x041fe400078e02ff */
[C---:B------:R-:W-:Y:S01]  /*5a60*/  IMAD R18, R0.reuse, 0x114, RZ ;  /* 0x0000011400127824 */ /* 0x040fe200078e02ff */
[----:B------:R-:W-:Y:S01]  /*5a70*/  IADD3 R12, P0, R19, R2, RZ ;  /* 0x00000002130c7210 */ /* 0x000fe20007f1e0ff */
[----:B------:R-:W-:-:S03]  /*5a80*/  IMAD R5, R0, 0x124, RZ ;  /* 0x0000012400057824 */ /* 0x000fc600078e02ff */
[-C--:B------:R-:W-:Y:S02]  /*5a90*/  LEA.HI.X.SX32 R13, R13, R3.reuse, 0x1, P0 ;  /* 0x000000030d0d7211 */ /* 0x080fe400000f0eff */
[-C--:B-1----:R-:W-:Y:S01]  /*5aa0*/  IADD3 R14, P0, R18, R2.reuse, RZ ;  /* 0x00000002120e7210 */ /* 0x082fe20007f1e0ff */
[C---:B------:R-:W-:Y:S01]  /*5ab0*/  IMAD R27, R0.reuse, 0x92, RZ ;  /* 0x00000092001b7824 */ /* 0x040fe200078e02ff */
[----:B----4-:R-:W-:Y:S01]  /*5ac0*/  IADD3 R16, P1, R5, R2, RZ ;  /* 0x0000000205107210 */ /* 0x010fe20007f3e0ff */
[----:B------:R-:W-:Y:S01]  /*5ad0*/  IMAD R18, R0, 0x9a, RZ ;  /* 0x0000009a00127824 */ /* 0x000fe200078e02ff */
[-C--:B------:R-:W-:Y:S01]  /*5ae0*/  LEA.HI.X.SX32 R15, R19, R3.reuse, 0x1, P0 ;  /* 0x00000003130f7211 */ /* 0x080fe200000f0eff */
[----:B------:R0:W4:Y:S01]  /*5af0*/  LDG.E.U16 R29, [R12.64] ;  /* 0x000000060c1d7981 */ /* 0x000122000c1e1500 */
[----:B------:R-:W-:-:S03]  /*5b00*/  LEA.HI.X.SX32 R17, R27, R3, 0x1, P1 ;  /* 0x000000031b117211 */ /* 0x000fc600008f0eff */
[----:B------:R1:W-:Y:S01]  /*5b10*/  STL [R1+0x6e4], R24 ;  /* 0x0006e41801007387 */ /* 0x0003e20000100800 */
[----:B0-----:R-:W-:Y:S01]  /*5b20*/  IMAD R13, R0, 0x4d, RZ ;  /* 0x0000004d000d7824 */ /* 0x001fe200078e02ff */
[----:B------:R-:W-:Y:S02]  /*5b30*/  IADD3 R12, P0, R18, R2, RZ ;  /* 0x00000002120c7210 */ /* 0x000fe40007f1e0ff */
[----:B---3--:R0:W-:Y:S04]  /*5b40*/  STL [R1+0x760], R21 ;  /* 0x0007601501007387 */ /* 0x0081e80000100800 */
[----:B-1----:R1:W3:Y:S01]  /*5b50*/  LDG.E.U16 R24, [R14.64] ;  /* 0x000000060e187981 */ /* 0x0022e2000c1e1500 */
[----:B------:R-:W-:Y:S01]  /*5b60*/  LEA.HI.X.SX32 R13, R13, R3, 0x1, P0 ;  /* 0x000000030d0d7211 */ /* 0x000fe200000f0eff */
[----:B------:R-:W-:-:S02]  /*5b70*/  IMAD R5, R0, 0x144, RZ ;  /* 0x0000014400057824 */ /* 0x000fc400078e02ff */
[----:B--2---:R2:W-:Y:S01]  /*5b80*/  STL [R1+0x6e0], R23 ;  /* 0x0006e01701007387 */ /* 0x0045e20000100800 */
[C---:B0-----:R-:W-:Y:S02]  /*5b90*/  IMAD R21, R0.reuse, 0x134, RZ ;  /* 0x0000013400157824 */ /* 0x041fe400078e02ff */
[C---:B------:R-:W-:Y:S01]  /*5ba0*/  IMAD R19, R0.reuse, 0xaa, RZ ;  /* 0x000000aa00137824 */ /* 0x040fe200078e02ff */
[----:B--2---:R0:W3:Y:S02]  /*5bb0*/  LDG.E.U16 R23, [R16.64] ;  /* 0x0000000610177981 */ /* 0x0040e4000c1e1500 */
[----:B-1----:R-:W-:Y:S01]  /*5bc0*/  IADD3 R14, P1, R21, R2, RZ ;  /* 0x00000002150e7210 */ /* 0x002fe20007f3e0ff */
[----:B------:R-:W-:Y:S01]  /*5bd0*/  IMAD R27, R0, 0xa2, RZ ;  /* 0x000000a2001b7824 */ /* 0x000fe200078e02ff */
[----:B------:R1:W-:Y:S02]  /*5be0*/  STL [R1+0x6dc], R26 ;  /* 0x0006dc1a01007387 */ /* 0x0003e40000100800 */
[----:B------:R-:W-:-:S02]  /*5bf0*/  LEA.HI.X.SX32 R15, R18, R3, 0x1, P1 ;  /* 0x00000003120f7211 */ /* 0x000fc400008f0eff */
[-C--:B0-----:R-:W-:Y:S01]  /*5c00*/  IADD3 R16, P2, R5, R2.reuse, RZ ;  /* 0x0000000205107210 */ /* 0x081fe20007f5e0ff */
[----:B-1----:R0:W3:Y:S03]  /*5c10*/  LDG.E.U16 R26, [R12.64] ;  /* 0x000000060c1a7981 */ /* 0x0020e6000c1e1500 */
[-C--:B------:R-:W-:Y:S01]  /*5c20*/  LEA.HI.X.SX32 R17, R27, R3.reuse, 0x1, P2 ;  /* 0x000000031b117211 */ /* 0x080fe200010f0eff */
[C---:B0-----:R-:W-:Y:S01]  /*5c30*/  IMAD R13, R0.reuse, 0x55, RZ ;  /* 0x00000055000d7824 */ /* 0x041fe200078e02ff */
[----:B------:R-:W-:Y:S01]  /*5c40*/  IADD3 R12, P0, R19, R2, RZ ;  /* 0x00000002130c7210 */ /* 0x000fe20007f1e0ff */
[----:B------:R0:W-:Y:S03]  /*5c50*/  STL [R1+0x75c], R25 ;  /* 0x00075c1901007387 */ /* 0x0001e60000100800 */
[----:B------:R-:W-:Y:S01]  /*5c60*/  LEA.HI.X.SX32 R13, R13, R3, 0x1, P0 ;  /* 0x000000030d0d7211 */ /* 0x000fe200000f0eff */
[----:B------:R1:W-:Y:S04]  /*5c70*/  STL [R1+0x6d8], R28 ;  /* 0x0006d81c01007387 */ /* 0x0003e80000100800 */
[----:B0-----:R0:W3:Y:S04]  /*5c80*/  LDG.E.U16 R25, [R14.64] ;  /* 0x000000060e197981 */ /* 0x0010e8000c1e1500 */
[----:B-1----:R1:W3:Y:S04]  /*5c90*/  LDG.E.U16 R28, [R16.64] ;  /* 0x00000006101c7981 */ /* 0x0022e8000c1e1500 */
[----:B-----5:R5:W-:Y:S04]  /*5ca0*/  STL [R1+0x6d4], R22 ;  /* 0x0006d41601007387 */ /* 0x020be80000100800 */
[----:B-----5:R5:W2:Y:S01]  /*5cb0*/  LDG.E.U16 R22, [R12.64] ;  /* 0x000000060c167981 */ /* 0x020aa2000c1e1500 */
[----:B------:R-:W-:-:S02]  /*5cc0*/  IMAD R18, R0, 0x154, RZ ;  /* 0x0000015400127824 */ /* 0x000fc400078e02ff */
[C---:B------:R-:W-:Y:S02]  /*5cd0*/  IMAD R5, R0.reuse, 0x164, RZ ;  /* 0x0000016400057824 */ /* 0x040fe400078e02ff */
[----:B------:R-:W-:Y:S01]  /*5ce0*/  IMAD R27, R0, 0xb2, RZ ;  /* 0x000000b2001b7824 */ /* 0x000fe200078e02ff */
[-C--:B0-----:R-:W-:Y:S01]  /*5cf0*/  IADD3 R14, P0, R18, R2.reuse, RZ ;  /* 0x00000002120e7210 */ /* 0x081fe20007f1e0ff */
[C---:B------:R-:W-:Y:S01]  /*5d00*/  IMAD R18, R0.reuse, 0xba, RZ ;  /* 0x000000ba00127824 */ /* 0x040fe200078e02ff */
[-C--:B-1----:R-:W-:Y:S02]  /*5d10*/  IADD3 R16, P1, R5, R2.reuse, RZ ;  /* 0x0000000205107210 */ /* 0x082fe40007f3e0ff */
[-C--:B------:R-:W-:Y:S01]  /*5d20*/  LEA.HI.X.SX32 R15, R19, R3.reuse, 0x1, P0 ;  /* 0x00000003130f7211 */ /* 0x080fe200000f0eff */
[----:B-----5:R-:W-:Y:S01]  /*5d30*/  IMAD R13, R0, 0x5d, RZ ;  /* 0x0000005d000d7824 */ /* 0x020fe200078e02ff */
[----:B------:R-:W-:Y:S01]  /*5d40*/  IADD3 R12, P0, R18, R2, RZ ;  /* 0x00000002120c7210 */ /* 0x000fe20007f1e0ff */
[C---:B------:R-:W-:Y:S01]  /*5d50*/  IMAD R21, R0.reuse, 0x174, RZ ;  /* 0x0000017400157824 */ /* 0x040fe200078e02ff */
[-C--:B------:R-:W-:Y:S01]  /*5d60*/  LEA.HI.X.SX32 R17, R27, R3.reuse, 0x1, P1 ;  /* 0x000000031b117211 */ /* 0x080fe200008f0eff */
[C---:B------:R-:W-:Y:S01]  /*5d70*/  IMAD R5, R0.reuse, 0x184, RZ ;  /* 0x0000018400057824 */ /* 0x040fe200078e02ff */
[----:B----4-:R-:W-:Y:S01]  /*5d80*/  STL [R1+0x758], R29 ;  /* 0x0007581d01007387 */ /* 0x010fe20000100800 */
[----:B------:R-:W-:Y:S01]  /*5d90*/  LEA.HI.X.SX32 R13, R13, R3, 0x1, P0 ;  /* 0x000000030d0d7211 */ /* 0x000fe200000f0eff */
[----:B------:R-:W-:-:S02]  /*5da0*/  IMAD R19, R0, 0xca, RZ ;  /* 0x000000ca00137824 */ /* 0x000fc400078e02ff */
[----:B------:R0:W4:Y:S04]  /*5db0*/  LDG.E.U16 R27, [R14.64] ;  /* 0x000000060e1b7981 */ /* 0x000128000c1e1500 */
[----:B---3--:R1:W-:Y:S01]  /*5dc0*/  STL [R1+0x6d0], R24 ;  /* 0x0006d01801007387 */ /* 0x0083e20000100800 */
[----:B0-----:R-:W-:-:S03]  /*5dd0*/  IADD3 R14, P1, R21, R2, RZ ;  /* 0x00000002150e7210 */ /* 0x001fc60007f3e0ff */
[----:B-1----:R0:W3:Y:S01]  /*5de0*/  LDG.E.U16 R24, [R16.64] ;  /* 0x0000000610187981 */ /* 0x0020e2000c1e1500 */
[----:B------:R-:W-:-:S03]  /*5df0*/  LEA.HI.X.SX32 R15, R18, R3, 0x1, P1 ;  /* 0x00000003120f7211 */ /* 0x000fc600008f0eff */
[----:B------:R1:W-:Y:S04]  /*5e00*/  STL [R1+0x6cc], R23 ;  /* 0x0006cc1701007387 */ /* 0x0003e80000100800 */
[----:B------:R5:W3:Y:S01]  /*5e10*/  LDG.E.U16 R21, [R14.64] ;  /* 0x000000060e157981 */ /* 0x000ae2000c1e1500 */
[----:B0-----:R-:W-:-:S03]  /*5e20*/  IADD3 R16, P2, R5, R2, RZ ;  /* 0x0000000205107210 */ /* 0x001fc60007f5e0ff */
[----:B-1----:R0:W3:Y:S01]  /*5e30*/  LDG.E.U16 R23, [R12.64] ;  /* 0x000000060c177981 */ /* 0x0020e2000c1e1500 */
[----:B------:R-:W-:Y:S01]  /*5e40*/  LEA.HI.X.SX32 R17, R11, R3, 0x1, P2 ;  /* 0x000000030b117211 */ /* 0x000fe200010f0eff */
[C---:B------:R-:W-:Y:S02]  /*5e50*/  IMAD R11, R0.reuse, 0x194, RZ ;  /* 0x00000194000b7824 */ /* 0x040fe400078e02ff */
[----:B0-----:R-:W-:Y:S01]  /*5e60*/  IMAD R13, R0, 0x65, RZ ;  /* 0x00000065000d7824 */ /* 0x001fe200078e02ff */
[----:B------:R-:W-:-:S04]  /*5e70*/  IADD3 R12, P0, R19, R2, RZ ;  /* 0x00000002130c7210 */ /* 0x000fc80007f1e0ff */
[-C--:B------:R-:W-:Y:S02]  /*5e80*/  LEA.HI.X.SX32 R13, R13, R3.reuse, 0x1, P0 ;  /* 0x000000030d0d7211 */ /* 0x080fe400000f0eff */
[----:B-----5:R-:W-:Y:S01]  /*5e90*/  IADD3 R14, P0, R11, R2, RZ ;  /* 0x000000020b0e7210 */ /* 0x020fe20007f1e0ff */
[----:B------:R0:W-:Y:S03]  /*5ea0*/  STL [R1+0x754], R26 ;  /* 0x0007541a01007387 */ /* 0x0001e60000100800 */
[----:B------:R-:W-:Y:S01]  /*5eb0*/  LEA.HI.X.SX32 R15, R19, R3, 0x1, P0 ;  /* 0x00000003130f7211 */ /* 0x000fe200000f0eff */
[----:B------:R1:W-:Y:S04]  /*5ec0*/  STL [R1+0x6c8], R25 ;  /* 0x0006c81901007387 */ /* 0x0003e80000100800 */
[----:B0-----:R0:W3:Y:S04]  /*5ed0*/  LDG.E.U16 R26, [R16.64] ;  /* 0x00000006101a7981 */ /* 0x0010e8000c1e1500 */
[----:B------:R-:W-:Y:S04]  /*5ee0*/  STL [R1+0x6c4], R28 ;  /* 0x0006c41c01007387 */ /* 0x000fe80000100800 */
[----:B-1----:R1:W3:Y:S04]  /*5ef0*/  LDG.E.U16 R25, [R12.64] ;  /* 0x000000060c197981 */ /* 0x0022e8000c1e1500 */
[----:B--2---:R2:W-:Y:S04]  /*5f00*/  STL [R1+0x750], R22 ;  /* 0x0007501601007387 */ /* 0x0045e80000100800 */
[----:B--2---:R2:W5:Y:S01]  /*5f10*/  LDG.E.U16 R22, [R14.64] ;  /* 0x000000060e167981 */ /* 0x004562000c1e1500 */
[----:B------:R-:W-:-:S02]  /*5f20*/  IMAD R5, R0, 0x1a4, RZ ;  /* 0x000001a400057824 */ /* 0x000fc400078e02ff */
[----:B------:R-:W-:-:S03]  /*5f30*/  IMAD R18, R0, 0xda, RZ ;  /* 0x000000da00127824 */ /* 0x000fc600078e02ff */
[-C--:B0-----:R-:W-:Y:S01]  /*5f40*/  IADD3 R16, P1, R5, R2.reuse, RZ ;  /* 0x0000000205107210 */ /* 0x081fe20007f3e0ff */
[----:B------:R-:W-:Y:S01]  /*5f50*/  IMAD R11, R0, 0x1b4, RZ ;  /* 0x000001b4000b7824 */ /* 0x000fe200078e02ff */
[-C--:B-1----:R-:W-:Y:S01]  /*5f60*/  IADD3 R12, P0, R18, R2.reuse, RZ ;  /* 0x00000002120c7210 */ /* 0x082fe20007f1e0ff */
[----:B------:R-:W-:Y:S01]  /*5f70*/  IMAD R13, R0, 0x6d, RZ ;  /* 0x0000006d000d7824 */ /* 0x000fe200078e02ff */
[-C--:B------:R-:W-:Y:S01]  /*5f80*/  LEA.HI.X.SX32 R17, R20, R3.reuse, 0x1, P1 ;  /* 0x0000000314117211 */ /* 0x080fe200008f0eff */
[C---:B------:R-:W-:Y:S01]  /*5f90*/  IMAD R5, R0.reuse, 0x1c4, RZ ;  /* 0x000001c400057824 */ /* 0x040fe200078e02ff */
[----:B--2---:R-:W-:Y:S02]  /*5fa0*/  IADD3 R14, P1, R11, R2, RZ ;  /* 0x000000020b0e7210 */ /* 0x004fe40007f3e0ff */
[----:B------:R-:W-:Y:S01]  /*5fb0*/  LEA.HI.X.SX32 R13, R13, R3, 0x1, P0 ;  /* 0x000000030d0d7211 */ /* 0x000fe200000f0eff */
[----:B------:R-:W0:Y:S01]  /*5fc0*/  S2R R11, SR_TID.X ;  /* 0x00000000000b7919 */ /* 0x000e220000002100 */
[----:B------:R-:W-:-:S03]  /*5fd0*/  IMAD R19, R0, 0xea, RZ ;  /* 0x000000ea00137824 */ /* 0x000fc600078e02ff */
[----:B------:R1:W2:Y:S01]  /*5fe0*/  LDG.E.U16 R28, [R16.64] ;  /* 0x00000006101c7981 */ /* 0x0002a2000c1e1500 */
[----:B------:R-:W-:-:S03]  /*5ff0*/  LEA.HI.X.SX32 R15, R18, R3, 0x1, P1 ;  /* 0x00000003120f7211 */ /* 0x000fc600008f0eff */
[----:B----4-:R4:W-:Y:S01]  /*6000*/  STL [R1+0x6c0], R27 ;  /* 0x0006c01b01007387 */ /* 0x0109e20000100800 */
[----:B-1----:R-:W-:Y:S01]  /*6010*/  IADD3 R16, P2, R5, R2, RZ ;  /* 0x0000000205107210 */ /* 0x002fe20007f5e0ff */
[----:B------:R-:W-:Y:S02]  /*6020*/  IMAD R5, R0, 0x1d4, RZ ;  /* 0x000001d400057824 */ /* 0x000fe400078e02ff */
[----:B----4-:R1:W4:Y:S01]  /*6030*/  LDG.E.U16 R27, [R12.64] ;  /* 0x000000060c1b7981 */ /* 0x010322000c1e1500 */
[----:B------:R-:W-:-:S03]  /*6040*/  LEA.HI.X.SX32 R17, R10, R3, 0x1, P2 ;  /* 0x000000030a117211 */ /* 0x000fc600010f0eff */
[----:B---3--:R3:W-:Y:S01]  /*6050*/  STL [R1+0x6bc], R24 ;  /* 0x0006bc1801007387 */ /* 0x0087e20000100800 */
[C---:B------:R-:W-:Y:S02]  /*6060*/  IMAD R10, R0.reuse, 0x1e4, RZ ;  /* 0x000001e4000a7824 */ /* 0x040fe400078e02ff */
[----:B-1----:R-:W-:Y:S01]  /*6070*/  IMAD R13, R0, 0x75, RZ ;  /* 0x00000075000d7824 */ /* 0x002fe200078e02ff */
[----:B------:R-:W-:Y:S01]  /*6080*/  IADD3 R12, P0, R19, R2, RZ ;  /* 0x00000002130c7210 */ /* 0x000fe20007f1e0ff */
[----:B------:R1:W-:Y:S04]  /*6090*/  STL [R1+0x74c], R23 ;  /* 0x00074c1701007387 */ /* 0x0003e80000100800 */
[----:B---3--:R3:W4:Y:S01]  /*60a0*/  LDG.E.U16 R24, [R14.64] ;  /* 0x000000060e187981 */ /* 0x008722000c1e1500 */
[----:B------:R-:W-:-:S03]  /*60b0*/  LEA.HI.X.SX32 R13, R13, R3, 0x1, P0 ;  /* 0x000000030d0d7211 */ /* 0x000fc600000f0eff */
[----:B-1----:R1:W4:Y:S01]  /*60c0*/  LDG.E.U16 R23, [R16.64] ;  /* 0x0000000610177981 */ /* 0x002322000c1e1500 */
[----:B------:R-:W-:-:S03]  /*60d0*/  IADD3 R18, P1, R10, R2, RZ ;  /* 0x000000020a127210 */ /* 0x000fc60007f3e0ff */
[----:B------:R0:W-:Y:S01]  /*60e0*/  STL [R1+0x6b8], R21 ;  /* 0x0006b81501007387 */ /* 0x0001e20000100800 */
[----:B-1----:R-:W-:-:S03]  /*60f0*/  IADD3 R16, P0, R5, R2, RZ ;  /* 0x0000000205107210 */ /* 0x002fc60007f1e0ff */
[----:B0-----:R0:W4:Y:S01]  /*6100*/  LDG.E.U16 R21, [R12.64] ;  /* 0x000000060c157981 */ /* 0x001122000c1e1500 */
[-C--:B------:R-:W-:Y:S02]  /*6110*/  LEA.HI.X.SX32 R17, R19, R3.reuse, 0x1, P0 ;  /* 0x0000000313117211 */ /* 0x080fe400000f0eff */
[----:B------:R-:W-:Y:S01]  /*6120*/  LEA.HI.X.SX32 R19, R4, R3, 0x1, P1 ;  /* 0x0000000304137211 */ /* 0x000fe200008f0eff */
[----:B------:R-:W-:Y:S04]  /*6130*/  STL [R1+0x6b4], R26 ;  /* 0x0006b41a01007387 */ /* 0x000fe80000100800 */
[----:B------:R1:W-:Y:S04]  /*6140*/  STL [R1+0x748], R25 ;  /* 0x0007481901007387 */ /* 0x0003e80000100800 */
[----:B------:R-:W4:Y:S04]  /*6150*/  LDL.LU R4, [R1+0x210] ;  /* 0x0002100001047983 */ /* 0x000f280000300800 */
[----:B------:R0:W4:Y:S04]  /*6160*/  LDG.E.U16 R10, [R16.64] ;  /* 0x00000006100a7981 */ /* 0x000128000c1e1500 */
[----:B------:R-:W4:Y:S04]  /*6170*/  LDL.LU R20, [R1+0x214] ;  /* 0x0002140001147983 */ /* 0x000f280000300800 */
[----:B-----5:R5:W-:Y:S01]  /*6180*/  STL [R1+0x6b0], R22 ;  /* 0x0006b01601007387 */ /* 0x020be20000100800 */
[----:B---3--:R-:W-:-:S02]  /*6190*/  IMAD R15, R0, 0xfa, RZ ;  /* 0x000000fa000f7824 */ /* 0x008fc400078e02ff */
[C---:B------:R-:W-:Y:S01]  /*61a0*/  IMAD R5, R0.reuse, 0x1f4, RZ ;  /* 0x000001f400057824 */ /* 0x040fe200078e02ff */
[----:B-1----:R-:W3:Y:S01]  /*61b0*/  LDL.LU R25, [R1+0x1b0] ;  /* 0x0001b00001197983 */ /* 0x002ee20000300800 */
[----:B0-----:R-:W-:-:S03]  /*61c0*/  IMAD R13, R0, 0x7d, RZ ;  /* 0x0000007d000d7824 */ /* 0x001fc600078e02ff */
[----:B------:R-:W3:Y:S01]  /*61d0*/  LDL.LU R26, [R1+0x1dc] ;  /* 0x0001dc00011a7983 */ /* 0x000ee20000300800 */
[----:B-----5:R-:W-:-:S03]  /*61e0*/  LOP3.LUT R22, R11, 0xff, RZ, 0xc0, !PT ;  /* 0x000000ff0b167812 */ /* 0x020fc600078ec0ff */
[----:B------:R0:W5:Y:S01]  /*61f0*/  LDG.E.U16 R11, [R18.64] ;  /* 0x00000006120b7981 */ /* 0x000162000c1e1500 */
[----:B------:R-:W-:-:S03]  /*6200*/  IADD3 R12, P0, R15, R2, RZ ;  /* 0x000000020f0c7210 */ /* 0x000fc60007f1e0ff */
[----:B------:R-:W3:Y:S01]  /*6210*/  LDL.LU R29, [R1+0x1a8] ;  /* 0x0001a800011d7983 */ /* 0x000ee20000300800 */
[----:B------:R-:W-:-:S03]  /*6220*/  IADD3 R14, P2, R5, R2, RZ ;  /* 0x00000002050e7210 */ /* 0x000fc60007f5e0ff */
[----:B--2---:R-:W-:Y:S04]  /*6230*/  STL [R1+0x6ac], R28 ;  /* 0x0006ac1c01007387 */ /* 0x004fe80000100800 */
[----:B------:R-:W-:Y:S01]  /*6240*/  STL [R1+0x2040], R2 ;  /* 0x0020400201007387 */ /* 0x000fe20000100800 */
[----:B------:R-:W-:-:S03]  /*6250*/  LEA.HI.X.SX32 R13, R13, R3, 0x1, P0 ;  /* 0x000000030d0d7211 */ /* 0x000fc600000f0eff */
[----:B------:R1:W-:Y:S01]  /*6260*/  STL [R1+0x203c], R3 ;  /* 0x00203c0301007387 */ /* 0x0003e20000100800 */
[----:B------:R-:W-:-:S03]  /*6270*/  LEA.HI.X.SX32 R15, R15, R3, 0x1, P2 ;  /* 0x000000030f0f7211 */ /* 0x000fc600010f0eff */
[----:B----4-:R-:W-:Y:S04]  /*6280*/  STL [R1+0x744], R27 ;  /* 0x0007441b01007387 */ /* 0x010fe80000100800 */
[----:B0-----:R-:W2:Y:S04]  /*6290*/  LDL.LU R18, [R1+0x1b8] ;  /* 0x0001b80001127983 */ /* 0x001ea80000300800 */
[----:B------:R-:W4:Y:S04]  /*62a0*/  LDL.LU R19, [R1+0x1a4] ;  /* 0x0001a40001137983 */ /* 0x000f280000300800 */
[----:B-1----:R-:W2:Y:S04]  /*62b0*/  LDL.LU R3, [R1+0x1e8] ;  /* 0x0001e80001037983 */ /* 0x002ea80000300800 */
[----:B------:R-:W-:Y:S04]  /*62c0*/  STL [R1+0x6a8], R24 ;  /* 0x0006a81801007387 */ /* 0x000fe80000100800 */
[----:B------:R-:W2:Y:S04]  /*62d0*/  LDL.LU R2, [R1+0x1d8] ;  /* 0x0001d80001027983 */ /* 0x000ea80000300800 */
[----:B------:R-:W2:Y:S04]  /*62e0*/  LDL.LU R28, [R1+0x194] ;  /* 0x00019400011c7983 */ /* 0x000ea80000300800 */
[----:B------:R-:W2:Y:S04]  /*62f0*/  LDL.LU R16, [R1+0x190] ;  /* 0x0001900001107983 */ /* 0x000ea80000300800 */
[----:B------:R-:W-:Y:S04]  /*6300*/  STL [R1+0x6a4], R23 ;  /* 0x0006a41701007387 */ /* 0x000fe80000100800 */
[----:B------:R-:W2:Y:S04]  /*6310*/  LDL.LU R17, [R1+0x1d4] ;  /* 0x0001d40001117983 */ /* 0x000ea80000300800 */
[----:B------:R-:W2:Y:S04]  /*6320*/  LDL.LU R0, [R1+0x188] ;  /* 0x0001880001007983 */ /* 0x000ea80000300800 */
[----:B------:R0:W-:Y:S04]  /*6330*/  STL [R1+0x740], R21 ;  /* 0x0007401501007387 */ /* 0x0001e80000100800 */
[----:B------:R-:W2:Y:S04]  /*6340*/  LDL.LU R5, [R1+0x184] ;  /* 0x0001840001057983 */ /* 0x000ea80000300800 */
[----:B0-----:R-:W2:Y:S04]  /*6350*/  LDL.LU R21, [R1+0x1cc] ;  /* 0x0001cc0001157983 */ /* 0x001ea80000300800 */
[----:B------:R-:W2:Y:S04]  /*6360*/  LDL.LU R24, [R1+0x1c8] ;  /* 0x0001c80001187983 */ /* 0x000ea80000300800 */
[----:B------:R-:W2:Y:S04]  /*6370*/  LDL.LU R27, [R1+0x1bc] ;  /* 0x0001bc00011b7983 */ /* 0x000ea80000300800 */
[----:B------:R0:W-:Y:S04]  /*6380*/  STL [R1+0x6a0], R10 ;  /* 0x0006a00a01007387 */ /* 0x0001e80000100800 */
[----:B0-----:R0:W2:Y:S04]  /*6390*/  LDG.E.U16 R10, [R12.64] ;  /* 0x000000060c0a7981 */ /* 0x0010a8000c1e1500 */
[----:B0-----:R-:W3:Y:S04]  /*63a0*/  LDL.LU R12, [R1+0x1f0] ;  /* 0x0001f000010c7983 */ /* 0x001ee80000300800 */
[----:B------:R-:W3:Y:S04]  /*63b0*/  LDL.LU R13, [R1+0x1e0] ;  /* 0x0001e000010d7983 */ /* 0x000ee80000300800 */
[----:B-----5:R0:W-:Y:S04]  /*63c0*/  STL [R1+0x69c], R11 ;  /* 0x00069c0b01007387 */ /* 0x0201e80000100800 */
[----:B0-----:R0:W5:Y:S04]  /*63d0*/  LDG.E.U16 R11, [R14.64] ;  /* 0x000000060e0b7981 */ /* 0x001168000c1e1500 */
[----:B0-----:R-:W3:Y:S04]  /*63e0*/  LDL.LU R14, [R1+0x20c] ;  /* 0x00020c00010e7983 */ /* 0x001ee80000300800 */
[----:B------:R-:W3:Y:S01]  /*63f0*/  LDL.LU R15, [R1+0x204] ;  /* 0x00020400010f7983 */ /* 0x000ee20000300800 */
[----:B------:R-:W-:-:S05]  /*6400*/  IMAD.SHL.U32 R23, R22, 0x2, RZ ;  /* 0x0000000216177824 */ /* 0x000fca00078e00ff */
[----:B------:R-:W-:Y:S04]  /*6410*/  STS.U16 [R23+0x1000], R4 ;  /* 0x0010000417007388 */ /* 0x000fe80000000400 */
[----:B------:R-:W-:Y:S04]  /*6420*/  STS.U16 [R23], R20 ;  /* 0x0000001417007388 */ /* 0x000fe80000000400 */
[----:B--2---:R0:W-:Y:S04]  /*6430*/  STL [R1+0x73c], R10 ;  /* 0x00073c0a01007387 */ /* 0x0041e80000100800 */
[----:B0-----:R-:W2:Y:S04]  /*6440*/  LDL.LU R10, [R1+0x168] ;  /* 0x00016800010a7983 */ /* 0x001ea80000300800 */
[----:B-----5:R0:W-:Y:S04]  /*6450*/  STL [R1+0x698], R11 ;  /* 0x0006980b01007387 */ /* 0x0201e80000100800 */
[----:B0-----:R-:W5:Y:S04]  /*6460*/  LDL.LU R11, [R1+0x15c] ;  /* 0x00015c00010b7983 */ /* 0x001f680000300800 */
[----:B------:R-:W5:Y:S04]  /*6470*/  LDL.LU R4, [R1+0x1ac] ;  /* 0x0001ac0001047983 */ /* 0x000f680000300800 */
[----:B------:R-:W5:Y:S04]  /*6480*/  LDL.LU R20, [R1+0x154] ;  /* 0x0001540001147983 */ /* 0x000f680000300800 */
[----:B---3--:R-:W-:Y:S04]  /*6490*/  STS.U16 [R23+0x2000], R14 ;  /* 0x0020000e17007388 */ /* 0x008fe80000000400 */
[----:B------:R-:W-:Y:S04]  /*64a0*/  STS.U16 [R23+0x4000], R15 ;  /* 0x0040000f17007388 */ /* 0x000fe80000000400 */
[----:B------:R-:W-:Y:S04]  /*64b0*/  STS.U16 [R23+0x8000], R12 ;  /* 0x0080000c17007388 */ /* 0x000fe80000000400 */
[----:B------:R-:W-:Y:S04]  /*64c0*/  STS.U16 [R23+0x10000], R13 ;  /* 0x0100000d17007388 */ /* 0x000fe80000000400 */
[----:B------:R-:W-:Y:S04]  /*64d0*/  STS.U16 [R23+0x20000], R18 ;  /* 0x0200001217007388 */ /* 0x000fe80000000400 */
[----:B------:R0:W-:Y:S04]  /*64e0*/  STS.U16 [R23+0x21000], R25 ;  /* 0x0210001917007388 */ /* 0x0001e80000000400 */
[----:B------:R1:W-:Y:S04]  /*64f0*/  STS.U16 [R23+0x11000], R26 ;  /* 0x0110001a17007388 */ /* 0x0003e80000000400 */
[----:B------:R3:W-:Y:S04]  /*6500*/  STS.U16 [R23+0x22000], R29 ;  /* 0x0220001d17007388 */ /* 0x0007e80000000400 */
[----:B0-----:R-:W5:Y:S04]  /*6510*/  LDL.LU R25, [R1+0x150] ;  /* 0x0001500001197983 */ /* 0x001f680000300800 */
[----:B-1----:R-:W5:Y:S04]  /*6520*/  LDL.LU R26, [R1+0x1a0] ;  /* 0x0001a000011a7983 */ /* 0x002f680000300800 */
[----:B---3--:R-:W3:Y:S04]  /*6530*/  LDL.LU R29, [R1+0x19c] ;  /* 0x00019c00011d7983 */ /* 0x008ee80000300800 */
[----:B----4-:R-:W-:Y:S04]  /*6540*/  STS.U16 [R23+0x23000], R19 ;  /* 0x0230001317007388 */ /* 0x010fe80000000400 */
[----:B------:R-:W-:Y:S04]  /*6550*/  STS.U16 [R23+0x9000], R3 ;  /* 0x0090000317007388 */ /* 0x000fe80000000400 */
[----:B------:R-:W-:Y:S04]  /*6560*/  STS.U16 [R23+0x12000], R2 ;  /* 0x0120000217007388 */ /* 0x000fe80000000400 */
[----:B------:R0:W-:Y:S04]  /*6570*/  STS.U16 [R23+0x24000], R28 ;  /* 0x0240001c17007388 */ /* 0x0001e80000000400 */
[----:B------:R-:W-:Y:S04]  /*6580*/  STS.U16 [R23+0x25000], R16 ;  /* 0x0250001017007388 */ /* 0x000fe80000000400 */
[----:B0-----:R-:W4:Y:S04]  /*6590*/  LDL.LU R28, [R1+0x13c] ;  /* 0x00013c00011c7983 */ /* 0x001f280000300800 */
[----:B------:R0:W-:Y:S04]  /*65a0*/  STS.U16 [R23+0x13000], R17 ;  /* 0x0130001117007388 */ /* 0x0001e80000000400 */
[----:B------:R-:W-:Y:S04]  /*65b0*/  STS.U16 [R23+0x26000], R0 ;  /* 0x0260000017007388 */ /* 0x000fe80000000400 */
[----:B------:R1:W-:Y:S04]  /*65c0*/  STS.U16 [R23+0x27000], R5 ;  /* 0x0270000517007388 */ /* 0x0003e80000000400 */
[----:B------:R1:W-:Y:S04]  /*65d0*/  STS.U16 [R23+0x5000], R21 ;  /* 0x0050001517007388 */ /* 0x0003e80000000400 */
[----:B0-----:R-:W4:Y:S04]  /*65e0*/  LDL.LU R17, [R1+0x138] ;  /* 0x0001380001117983 */ /* 0x001f280000300800 */
[----:B------:R-:W-:Y:S04]  /*65f0*/  STS.U16 [R23+0xa000], R24 ;  /* 0x00a0001817007388 */ /* 0x000fe80000000400 */
[----:B-1----:R-:W4:Y:S04]  /*6600*/  LDL.LU R5, [R1+0x18c] ;  /* 0x00018c0001057983 */ /* 0x002f280000300800 */
[----:B------:R0:W-:Y:S04]  /*6610*/  STS.U16 [R23+0x14000], R27 ;  /* 0x0140001b17007388 */ /* 0x0001e80000000400 */
[----:B------:R-:W4:Y:S04]  /*6620*/  LDL.LU R21, [R1+0x130] ;  /* 0x0001300001157983 */ /* 0x000f280000300800 */
[----:B0-----:R-:W4:Y:S04]  /*6630*/  LDL.LU R27, [R1+0x12c] ;  /* 0x00012c00011b7983 */ /* 0x001f280000300800 */
[----:B--2---:R0:W-:Y:S04]  /*6640*/  STS.U16 [R23+0x28000], R10 ;  /* 0x0280000a17007388 */ /* 0x0041e80000000400 */
[----:B0-----:R-:W4:Y:S04]  /*6650*/  LDL.LU R10, [R1+0x180] ;  /* 0x00018000010a7983 */ /* 0x001f280000300800 */
[----:B-----5:R0:W-:Y:S04]  /*6660*/  STS.U16 [R23+0x29000], R11 ;  /* 0x0290000b17007388 */ /* 0x0201e80000000400 */
[----:B------:R1:W-:Y:S04]  /*6670*/  STS.U16 [R23+0x15000], R4 ;  /* 0x0150000417007388 */ /* 0x0003e80000000400 */
[----:B------:R5:W-:Y:S04]  /*6680*/  STS.U16 [R23+0x2a000], R20 ;  /* 0x02a0001417007388 */ /* 0x000be80000000400 */
[----:B0-----:R-:W2:Y:S04]  /*6690*/  LDL.LU R11, [R1+0x17c] ;  /* 0x00017c00010b7983 */ /* 0x001ea80000300800 */
[----:B-1----:R-:W2:Y:S04]  /*66a0*/  LDL.LU R4, [R1+0x178] ;  /* 0x0001780001047983 */ /* 0x002ea80000300800 */
[----:B-----5:R-:W5:Y:S04]  /*66b0*/  LDL.LU R20, [R1+0x16c] ;  /* 0x00016c0001147983 */ /* 0x020f680000300800 */
[----:B------:R-:W5:Y:S04]  /*66c0*/  LDL.LU R14, [R1+0x118] ;  /* 0x00011800010e7983 */ /* 0x000f680000300800 */
[----:B------:R-:W5:Y:S04]  /*66d0*/  LDL.LU R13, [R1+0x10c] ;  /* 0x00010c00010d7983 */ /* 0x000f680000300800 */
[----:B------:R-:W5:Y:S04]  /*66e0*/  LDL.LU R18, [R1+0x158] ;  /* 0x0001580001127983 */ /* 0x000f680000300800 */
[----:B------:R-:W5:Y:S04]  /*66f0*/  LDL.LU R0, [R1+0x104] ;  /* 0x0001040001007983 */ /* 0x000f680000300800 */
[----:B------:R-:W5:Y:S04]  /*6700*/  LDL.LU R15, [R1+0x100] ;  /* 0x00010000010f7983 */ /* 0x000f680000300800 */
[----:B------:R-:W-:Y:S04]  /*6710*/  STS.U16 [R23+0x2b000], R25 ;  /* 0x02b0001917007388 */ /* 0x000fe80000000400 */
[----:B------:R-:W-:Y:S04]  /*6720*/  STS.U16 [R23+0xb000], R26 ;  /* 0x00b0001a17007388 */ /* 0x000fe80000000400 */
[----:B------:R-:W5:Y:S04]  /*6730*/  LDL.LU R12, [R1+0x148] ;  /* 0x00014800010c7983 */ /* 0x000f680000300800 */
[----:B---3--:R0:W-:Y:S04]  /*6740*/  STS.U16 [R23+0x16000], R29 ;  /* 0x0160001d17007388 */ /* 0x0081e80000000400 */
[----:B------:R-:W3:Y:S04]  /*6750*/  LDL.LU R19, [R1+0x144] ;  /* 0x0001440001137983 */ /* 0x000ee80000300800 */
[----:B0-----:R-:W3:Y:S04]  /*6760*/  LDL.LU R29, [R1+0xf4] ;  /* 0x0000f400011d7983 */ /* 0x001ee80000300800 */
[----:B------:R-:W3:Y:S04]  /*6770*/  LDL.LU R3, [R1+0xec] ;  /* 0x0000ec0001037983 */ /* 0x000ee80000300800 */
[----:B------:R-:W3:Y:S04]  /*6780*/  LDL.LU R2, [R1+0x134] ;  /* 0x0001340001027983 */ /* 0x000ee80000300800 */
[----:B------:R-:W3:Y:S04]  /*6790*/  LDL.LU R16, [R1+0xe4] ;  /* 0x0000e40001107983 */ /* 0x000ee80000300800 */
[----:B------:R-:W3:Y:S04]  /*67a0*/  LDL.LU R24, [R1+0xdc] ;  /* 0x0000dc0001187983 */ /* 0x000ee80000300800 */
[----:B------:R-:W3:Y:S04]  /*67b0*/  LDL.LU R25, [R1+0x128] ;  /* 0x0001280001197983 */ /* 0x000ee80000300800 */
[----:B----4-:R0:W-:Y:S04]  /*67c0*/  STS.U16 [R23+0x2c000], R28 ;  /* 0x02c0001c17007388 */ /* 0x0101e80000000400 */
[----:B------:R-:W4:Y:S04]  /*67d0*/  LDL.LU R26, [R1+0x120] ;  /* 0x00012000011a7983 */ /* 0x000f280000300800 */
[----:B0-----:R-:W4:Y:S04]  /*67e0*/  LDL.LU R28, [R1+0x11c] ;  /* 0x00011c00011c7983 */ /* 0x001f280000300800 */
[----:B------:R0:W-:Y:S04]  /*67f0*/  STS.U16 [R23+0x2d000], R17 ;  /* 0x02d0001117007388 */ /* 0x0001e80000000400 */
[----:B------:R1:W-:Y:S04]  /*6800*/  STS.U16 [R23+0x17000], R5 ;  /* 0x0170000517007388 */ /* 0x0003e80000000400 */
[----:B0-----:R-:W4:Y:S04]  /*6810*/  LDL.LU R17, [R1+0x7c] ;  /* 0x00007c0001117983 */ /* 0x001f280000300800 */
[----:B------:R0:W-:Y:S04]  /*6820*/  STS.U16 [R23+0x2e000], R21 ;  /* 0x02e0001517007388 */ /* 0x0001e80000000400 */
[----:B-1----:R-:W4:Y:S04]  /*6830*/  LDL.LU R5, [R1+0x74] ;  /* 0x0000740001057983 */ /* 0x002f280000300800 */
[----:B------:R1:W-:Y:S04]  /*6840*/  STS.U16 [R23+0x2f000], R27 ;  /* 0x02f0001b17007388 */ /* 0x0003e80000000400 */
[----:B0-----:R-:W4:Y:S04]  /*6850*/  LDL.LU R21, [R1+0x108] ;  /* 0x0001080001157983 */ /* 0x001f280000300800 */
[----:B-1----:R-:W4:Y:S04]  /*6860*/  LDL.LU R27, [R1+0x6c] ;  /* 0x00006c00011b7983 */ /* 0x002f280000300800 */
[----:B------:R0:W-:Y:S04]  /*6870*/  STS.U16 [R23+0x3000], R10 ;  /* 0x0030000a17007388 */ /* 0x0001e80000000400 */
[----:B0-----:R-:W4:Y:S04]  /*6880*/  LDL.LU R10, [R1+0x2054] ;  /* 0x00205400010a7983 */ /* 0x001f280000300800 */
[----:B--2---:R0:W-:Y:S04]  /*6890*/  STS.U16 [R23+0x6000], R11 ;  /* 0x0060000b17007388 */ /* 0x0041e80000000400 */
[----:B------:R1:W-:Y:S04]  /*68a0*/  STS.U16 [R23+0xc000], R4 ;  /* 0x00c0000417007388 */ /* 0x0003e80000000400 */
[----:B-----5:R2:W-:Y:S04]  /*68b0*/  STS.U16 [R23+0x18000], R20 ;  /* 0x0180001417007388 */ /* 0x0205e80000000400 */
[----:B0-----:R-:W5:Y:S04]  /*68c0*/  LDL.LU R11, [R1+0x2050] ;  /* 0x00205000010b7983 */ /* 0x001f680000300800 */
[----:B-1----:R-:W5:Y:S04]  /*68d0*/  LDL.LU R4, [R1+0x204c] ;  /* 0x00204c0001047983 */ /* 0x002f680000300800 */
[----:B------:R-:W-:Y:S04]  /*68e0*/  STS.U16 [R23+0x30000], R14 ;  /* 0x0300000e17007388 */ /* 0x000fe80000000400 */
[----:B--2---:R-:W2:Y:S04]  /*68f0*/  LDL.LU R20, [R1+0x2048] ;  /* 0x0020480001147983 */ /* 0x004ea80000300800 */
[----:B------:R0:W-:Y:S04]  /*6900*/  STS.U16 [R23+0x31000], R13 ;  /* 0x0310000d17007388 */ /* 0x0001e80000000400 */
[----:B------:R1:W-:Y:S04]  /*6910*/  STS.U16 [R23+0x19000], R18 ;  /* 0x0190001217007388 */ /* 0x0003e80000000400 */
[----:B------:R1:W-:Y:S04]  /*6920*/  STS.U16 [R23+0x32000], R0 ;  /* 0x0320000017007388 */ /* 0x0003e80000000400 */
[----:B0-----:R-:W2:Y:S04]  /*6930*/  LDL.LU R13, [R1+0x60] ;  /* 0x00006000010d7983 */ /* 0x001ea80000300800 */
[----:B-1----:R-:W5:Y:S04]  /*6940*/  LDL.LU R18, [R1+0xfc] ;  /* 0x0000fc0001127983 */ /* 0x002f680000300800 */
[----:B------:R-:W5:Y:S04]  /*6950*/  LDL.LU R0, [R1+0xf8] ;  /* 0x0000f80001007983 */ /* 0x000f680000300800 */
[----:B------:R-:W-:Y:S04]  /*6960*/  STS.U16 [R23+0x33000], R15 ;  /* 0x0330000f17007388 */ /* 0x000fe80000000400 */
[----:B------:R-:W-:Y:S04]  /*6970*/  STS.U16 [R23+0xd000], R12 ;  /* 0x00d0000c17007388 */ /* 0x000fe80000000400 */
[----:B---3--:R-:W-:Y:S04]  /*6980*/  STS.U16 [R23+0x1a000], R19 ;  /* 0x01a0001317007388 */ /* 0x008fe80000000400 */
[----:B------:R0:W-:Y:S04]  /*6990*/  STS.U16 [R23+0x34000], R29 ;  /* 0x0340001d17007388 */ /* 0x0001e80000000400 */
[----:B------:R-:W-:Y:S04]  /*69a0*/  STS.U16 [R23+0x35000], R3 ;  /* 0x0350000317007388 */ /* 0x000fe80000000400 */
[----:B------:R-:W-:Y:S04]  /*69b0*/  STS.U16 [R23+0x1b000], R2 ;  /* 0x01b0000217007388 */ /* 0x000fe80000000400 */
[----:B0-----:R-:W3:Y:S04]  /*69c0*/  LDL.LU R29, [R1+0xe8] ;  /* 0x0000e800011d7983 */ /* 0x001ee80000300800 */
[----:B------:R-:W-:Y:S04]  /*69d0*/  STS.U16 [R23+0x36000], R16 ;  /* 0x0360001017007388 */ /* 0x000fe80000000400 */
[----:B------:R0:W-:Y:S04]  /*69e0*/  STS.U16 [R23+0x37000], R24 ;  /* 0x0370001817007388 */ /* 0x0001e80000000400 */
[----:B------:R1:W-:Y:S04]  /*69f0*/  STS.U16 [R23+0x7000], R25 ;  /* 0x0070001917007388 */ /* 0x0003e80000000400 */
[----:B----4-:R4:W-:Y:S04]  /*6a00*/  STS.U16 [R23+0xe000], R26 ;  /* 0x00e0001a17007388 */ /* 0x0109e80000000400 */
[----:B0-----:R-:W3:Y:S04]  /*6a10*/  LDL.LU R24, [R1+0x1fc] ;  /* 0x0001fc0001187983 */ /* 0x001ee80000300800 */
[----:B-1----:R-:W3:Y:S04]  /*6a20*/  LDL.LU R25, [R1+0x208] ;  /* 0x0002080001197983 */ /* 0x002ee80000300800 */
[----:B------:R0:W-:Y:S04]  /*6a30*/  STS.U16 [R23+0x1c000], R28 ;  /* 0x01c0001c17007388 */ /* 0x0001e80000000400 */
[----:B----4-:R-:W4:Y:S04]  /*6a40*/  LDL.LU R26, [R1+0x164] ;  /* 0x00016400011a7983 */ /* 0x010f280000300800 */
[----:B0-----:R-:W4:Y:S04]  /*6a50*/  LDL.LU R28, [R1+0x200] ;  /* 0x00020000011c7983 */ /* 0x001f280000300800 */
[----:B------:R-:W4:Y:S04]  /*6a60*/  LDL.LU R19, [R1+0x1c4] ;  /* 0x0001c40001137983 */ /* 0x000f280000300800 */
[----:B------:R-:W4:Y:S04]  /*6a70*/  LDL.LU R3, [R1+0x174] ;  /* 0x0001740001037983 */ /* 0x000f280000300800 */
[----:B------:R-:W4:Y:S04]  /*6a80*/  LDL.LU R2, [R1+0x124] ;  /* 0x0001240001027983 */ /* 0x000f280000300800 */
[----:B------:R0:W-:Y:S04]  /*6a90*/  STS.U16 [R23+0x38000], R17 ;  /* 0x0380001117007388 */ /* 0x0001e80000000400 */
[----:B------:R-:W4:Y:S04]  /*6aa0*/  LDL.LU R16, [R1+0xe0] ;  /* 0x0000e00001107983 */ /* 0x000f280000300800 */
[----:B------:R1:W-:Y:S04]  /*6ab0*/  STS.U16 [R23+0x39000], R5 ;  /* 0x0390000517007388 */ /* 0x0003e80000000400 */
[----:B0-----:R-:W4:Y:S04]  /*6ac0*/  LDL.LU R17, [R1+0xd8] ;  /* 0x0000d80001117983 */ /* 0x001f280000300800 */
[----:B------:R0:W-:Y:S04]  /*6ad0*/  STS.U16 [R23+0x1d000], R21 ;  /* 0x01d0001517007388 */ /* 0x0001e80000000400 */
[----:B-1----:R-:W4:Y:S04]  /*6ae0*/  LDL.LU R5, [R1+0xd4] ;  /* 0x0000d40001057983 */ /* 0x002f280000300800 */
[----:B------:R1:W-:Y:S04]  /*6af0*/  STS.U16 [R23+0x3a000], R27 ;  /* 0x03a0001b17007388 */ /* 0x0003e80000000400 */
[----:B0-----:R-:W4:Y:S04]  /*6b00*/  LDL.LU R21, [R1+0xd0] ;  /* 0x0000d00001157983 */ /* 0x001f280000300800 */
[----:B-1----:R-:W4:Y:S04]  /*6b10*/  LDL.LU R27, [R1+0xcc] ;  /* 0x0000cc00011b7983 */ /* 0x002f280000300800 */
[----:B--2---:R-:W-:Y:S04]  /*6b20*/  STS.U16 [R23+0x3b000], R13 ;  /* 0x03b0000d17007388 */ /* 0x004fe80000000400 */
[----:B-----5:R-:W-:Y:S04]  /*6b30*/  STS.U16 [R23+0xf000], R18 ;  /* 0x00f0001217007388 */ /* 0x020fe80000000400 */
[----:B------:R0:W-:Y:S04]  /*6b40*/  STS.U16 [R23+0x1e000], R0 ;  /* 0x01e0000017007388 */ /* 0x0001e80000000400 */
[----:B------:R-:W-:Y:S04]  /*6b50*/  STS.U16 [R23+0x3c000], R20 ;  /* 0x03c0001417007388 */ /* 0x000fe80000000400 */
[----:B------:R1:W-:Y:S01]  /*6b60*/  STS.U16 [R23+0x3d000], R4 ;  /* 0x03d0000417007388 */ /* 0x0003e20000000400 */
[----:B0-----:R-:W-:-:S02]  /*6b70*/  LOP3.LUT R0, R23, 0x10, RZ, 0x3c, !PT ;  /* 0x0000001017007812 */ /* 0x001fc400078e3cff */
[----:B-1----:R-:W-:-:S05]  /*6b80*/  SHF.L.U32 R4, R22, 0x1, RZ ;  /* 0x0000000116047819 */ /* 0x002fca00000006ff */
[----:B---3--:R0:W-:Y:S04]  /*6b90*/  STS.U16 [R4+0x1f000], R29 ;  /* 0x01f0001d04007388 */ /* 0x0081e80000000400 */
[----:B------:R-:W-:Y:S04]  /*6ba0*/  STS.U16 [R4+0x3e000], R11 ;  /* 0x03e0000b04007388 */ /* 0x000fe80000000400 */
[----:B------:R-:W-:Y:S04]  /*6bb0*/  STS.U16 [R4+0x3f000], R10 ;  /* 0x03f0000a04007388 */ /* 0x000fe80000000400 */
[----:B0-----:R-:W2:Y:S04]  /*6bc0*/  LDL.LU R29, [R1+0xc8] ;  /* 0x0000c800011d7983 */ /* 0x001ea80000300800 */
[----:B------:R-:W3:Y:S04]  /*6bd0*/  LDL.LU R22, [R1+0xc4] ;  /* 0x0000c40001167983 */ /* 0x000ee80000300800 */
[----:B------:R-:W5:Y:S04]  /*6be0*/  LDL.LU R23, [R1+0xc0] ;  /* 0x0000c00001177983 */ /* 0x000f680000300800 */
[----:B------:R-:W-:Y:S04]  /*6bf0*/  STL [R1+0x2044], R4 ;  /* 0x0020440401007387 */ /* 0x000fe80000100800 */
[----:B------:R0:W-:Y:S04]  /*6c00*/  STS.U16 [R0+0x1200], R24 ;  /* 0x0012001800007388 */ /* 0x0001e80000000400 */
[----:B------:R1:W-:Y:S04]  /*6c10*/  STS.U16 [R0+0x2200], R25 ;  /* 0x0022001900007388 */ /* 0x0003e80000000400 */
[----:B----4-:R4:W-:Y:S04]  /*6c20*/  STS.U16 [R0+0x3200], R26 ;  /* 0x0032001a00007388 */ /* 0x0109e80000000400 */
[----:B0-----:R-:W5:Y:S04]  /*6c30*/  LDL.LU R24, [R1+0xbc] ;  /* 0x0000bc0001187983 */ /* 0x001f680000300800 */
[----:B-1----:R-:W5:Y:S04]  /*6c40*/  LDL.LU R25, [R1+0xb8] ;  /* 0x0000b80001197983 */ /* 0x002f680000300800 */
[----:B------:R0:W-:Y:S04]  /*6c50*/  STS.U16 [R0+0x4200], R28 ;  /* 0x0042001c00007388 */ /* 0x0001e80000000400 */
[----:B----4-:R-:W4:Y:S04]  /*6c60*/  LDL.LU R26, [R1+0xb4] ;  /* 0x0000b400011a7983 */ /* 0x010f280000300800 */
[----:B------:R-:W-:Y:S04]  /*6c70*/  STS.U16 [R0+0x5200], R19 ;  /* 0x0052001300007388 */ /* 0x000fe80000000400 */
[----:B0-----:R-:W4:Y:S04]  /*6c80*/  LDL.LU R28, [R1+0xb0] ;  /* 0x0000b000011c7983 */ /* 0x001f280000300800 */
[----:B------:R-:W4:Y:S04]  /*6c90*/  LDL.LU R4, [R1+0xac] ;  /* 0x0000ac0001047983 */ /* 0x000f280000300800 */
[----:B------:R-:W4:Y:S04]  /*6ca0*/  LDL.LU R10, [R1+0xa8] ;  /* 0x0000a800010a7983 */ /* 0x000f280000300800 */
[----:B------:R-:W-:Y:S04]  /*6cb0*/  STS.U16 [R0+0x6200], R3 ;  /* 0x0062000300007388 */ /* 0x000fe80000000400 */
        /* <DEDUP_REMOVED lines=11> */
[----:B------:R0:W-:Y:S04]  /*6d70*/  STS.U16 [R0+0x24200], R27 ;  /* 0x0242001b00007388 */ /* 0x0001e80000000400 */
[----:B------:R-:W4:Y:S04]  /*6d80*/  LDL.LU R18, [R1+0x8c] ;  /* 0x00008c0001127983 */ /* 0x000f280000300800 */
[----:B0-----:R-:W4:Y:S04]  /*6d90*/  LDL.LU R27, [R1+0x88] ;  /* 0x00008800011b7983 */ /* 0x001f280000300800 */
[----:B------:R-:W4:Y:S04]  /*6da0*/  LDL.LU R17, [R1+0x84] ;  /* 0x0000840001117983 */ /* 0x000f280000300800 */
[----:B--2---:R0:W-:Y:S04]  /*6db0*/  STS.U16 [R0+0x25200], R29 ;  /* 0x0252001d00007388 */ /* 0x0041e80000000400 */
[----:B---3--:R1:W-:Y:S04]  /*6dc0*/  STS.U16 [R0+0x26200], R22 ;  /* 0x0262001600007388 */ /* 0x0083e80000000400 */
[----:B-----5:R2:W-:Y:S04]  /*6dd0*/  STS.U16 [R0+0x27200], R23 ;  /* 0x0272001700007388 */ /* 0x0205e80000000400 */
[----:B0-----:R-:W3:Y:S04]  /*6de0*/  LDL.LU R29, [R1+0x80] ;  /* 0x00008000011d7983 */ /* 0x001ee80000300800 */
[----:B------:R-:W5:Y:S04]  /*6df0*/  LDL.LU R19, [R1+0x78] ;  /* 0x0000780001137983 */ /* 0x000f680000300800 */
[----:B------:R-:W5:Y:S04]  /*6e00*/  LDL.LU R3, [R1+0x70] ;  /* 0x0000700001037983 */ /* 0x000f680000300800 */
[----:B------:R-:W5:Y:S04]  /*6e10*/  LDL.LU R2, [R1+0x64] ;  /* 0x0000640001027983 */ /* 0x000f680000300800 */
[----:B------:R0:W-:Y:S04]  /*6e20*/  STS.U16 [R0+0x28200], R24 ;  /* 0x0282001800007388 */ /* 0x0001e80000000400 */
[----:B------:R-:W5:Y:S04]  /*6e30*/  LDL.LU R16, [R1+0x5c] ;  /* 0x00005c0001107983 */ /* 0x000f680000300800 */
[----:B------:R0:W-:Y:S04]  /*6e40*/  STS.U16 [R0+0x29200], R25 ;  /* 0x0292001900007388 */ /* 0x0001e80000000400 */
[----:B----4-:R4:W-:Y:S04]  /*6e50*/  STS.U16 [R0+0x2a200], R26 ;  /* 0x02a2001a00007388 */ /* 0x0109e80000000400 */
[----:B------:R-:W5:Y:S04]  /*6e60*/  LDL.LU R5, [R1+0x68] ;  /* 0x0000680001057983 */ /* 0x000f680000300800 */
[----:B------:R0:W-:Y:S04]  /*6e70*/  STS.U16 [R0+0x2b200], R28 ;  /* 0x02b2001c00007388 */ /* 0x0001e80000000400 */
[----:B------:R-:W-:Y:S04]  /*6e80*/  STS.U16 [R0+0x2c200], R4 ;  /* 0x02c2000400007388 */ /* 0x000fe80000000400 */
[----:B------:R-:W-:Y:S04]  /*6e90*/  STS.U16 [R0+0x2d200], R10 ;  /* 0x02d2000a00007388 */ /* 0x000fe80000000400 */
[----:B------:R-:W5:Y:S04]  /*6ea0*/  LDL.LU R21, [R1+0x58] ;  /* 0x0000580001157983 */ /* 0x000f680000300800 */
[----:B------:R-:W-:Y:S04]  /*6eb0*/  STS.U16 [R0+0x2e200], R11 ;  /* 0x02e2000b00007388 */ /* 0x000fe80000000400 */
[----:B-1----:R-:W5:Y:S04]  /*6ec0*/  LDL.LU R22, [R1+0x54] ;  /* 0x0000540001167983 */ /* 0x002f680000300800 */
[----:B------:R-:W-:Y:S04]  /*6ed0*/  STS.U16 [R0+0x2f200], R20 ;  /* 0x02f2001400007388 */ /* 0x000fe80000000400 */
[----:B--2---:R-:W2:Y:S04]  /*6ee0*/  LDL.LU R23, [R1+0x50] ;  /* 0x0000500001177983 */ /* 0x004ea80000300800 */
[----:B------:R-:W-:Y:S04]  /*6ef0*/  STS.U16 [R0+0x30200], R14 ;  /* 0x0302000e00007388 */ /* 0x000fe80000000400 */
[----:B0-----:R-:W2:Y:S04]  /*6f00*/  LDL.LU R24, [R1+0x4c] ;  /* 0x00004c0001187983 */ /* 0x001ea80000300800 */
[----:B------:R-:W-:Y:S04]  /*6f10*/  STS.U16 [R0+0x31200], R15 ;  /* 0x0312000f00007388 */ /* 0x000fe80000000400 */
[----:B------:R-:W2:Y:S04]  /*6f20*/  LDL.LU R25, [R1+0x48] ;  /* 0x0000480001197983 */ /* 0x000ea80000300800 */
[----:B------:R-:W-:Y:S04]  /*6f30*/  STS.U16 [R0+0x32200], R12 ;  /* 0x0322000c00007388 */ /* 0x000fe80000000400 */
[----:B----4-:R-:W4:Y:S04]  /*6f40*/  LDL.LU R26, [R1+0x44] ;  /* 0x00004400011a7983 */ /* 0x010f280000300800 */
[----:B------:R-:W-:Y:S04]  /*6f50*/  STS.U16 [R0+0x33200], R13 ;  /* 0x0332000d00007388 */ /* 0x000fe80000000400 */
[----:B------:R-:W4:Y:S04]  /*6f60*/  LDL.LU R28, [R1+0x40] ;  /* 0x00004000011c7983 */ /* 0x000f280000300800 */
[----:B------:R-:W-:Y:S04]  /*6f70*/  STS.U16 [R0+0x34200], R18 ;  /* 0x0342001200007388 */ /* 0x000fe80000000400 */
[----:B------:R0:W-:Y:S04]  /*6f80*/  STS.U16 [R0+0x35200], R27 ;  /* 0x0352001b00007388 */ /* 0x0001e80000000400 */
[----:B0-----:R-:W4:Y:S04]  /*6f90*/  LDL.LU R27, [R1+0x3c] ;  /* 0x00003c00011b7983 */ /* 0x001f280000300800 */
[----:B------:R0:W-:Y:S04]  /*6fa0*/  STS.U16 [R0+0x36200], R17 ;  /* 0x0362001100007388 */ /* 0x0001e80000000400 */
[----:B0-----:R-:W4:Y:S04]  /*6fb0*/  LDL.LU R17, [R1+0x38] ;  /* 0x0000380001117983 */ /* 0x001f280000300800 */
[----:B---3--:R0:W-:Y:S04]  /*6fc0*/  STS.U16 [R0+0x37200], R29 ;  /* 0x0372001d00007388 */ /* 0x0081e80000000400 */
[----:B-----5:R-:W-:Y:S04]  /*6fd0*/  STS.U16 [R0+0x38200], R19 ;  /* 0x0382001300007388 */ /* 0x020fe80000000400 */
[----:B------:R-:W-:Y:S04]  /*6fe0*/  STS.U16 [R0+0x39200], R3 ;  /* 0x0392000300007388 */ /* 0x000fe80000000400 */
[----:B------:R1:W-:Y:S04]  /*6ff0*/  STS.U16 [R0+0x3a200], R2 ;  /* 0x03a2000200007388 */ /* 0x0003e80000000400 */
[----:B0-----:R-:W3:Y:S04]  /*7000*/  LDL.LU R29, [R1+0x34] ;  /* 0x00003400011d7983 */ /* 0x001ee80000300800 */
[----:B------:R-:W-:Y:S04]  /*7010*/  STS.U16 [R0+0x3b200], R16 ;  /* 0x03b2001000007388 */ /* 0x000fe80000000400 */
[----:B------:R-:W-:Y:S04]  /*7020*/  STS.U16 [R0+0x3c200], R9 ;  /* 0x03c2000900007388 */ /* 0x000fe80000000400 */
[----:B------:R-:W-:Y:S04]  /*7030*/  STS.U16 [R0+0x3d200], R8 ;  /* 0x03d2000800007388 */ /* 0x000fe80000000400 */
[----:B------:R-:W-:Y:S04]  /*7040*/  STS.U16 [R0+0x3e200], R7 ;  /* 0x03e2000700007388 */ /* 0x000fe80000000400 */
[----:B------:R-:W5:Y:S04]  /*7050*/  LDL.LU R4, [R1+0x30] ;  /* 0x0000300001047983 */ /* 0x000f680000300800 */
[----:B------:R-:W-:Y:S04]  /*7060*/  STS.U16 [R0+0x3f200], R6 ;  /* 0x03f2000600007388 */ /* 0x000fe80000000400 */
[----:B-1----:R-:W5:Y:S04]  /*7070*/  LDL.LU R2, [R1+0x2c] ;  /* 0x00002c0001027983 */ /* 0x002f680000300800 */
[----:B------:R0:W-:Y:S04]  /*7080*/  STS.U16 [R0+0x8200], R5 ;  /* 0x0082000500007388 */ /* 0x0001e80000000400 */
[----:B------:R-:W5:Y:S04]  /*7090*/  LDL.LU R3, [R1+0x28] ;  /* 0x0000280001037983 */ /* 0x000f680000300800 */
[----:B------:R1:W-:Y:S04]  /*70a0*/  STS.U16 [R0+0x9200], R21 ;  /* 0x0092001500007388 */ /* 0x0003e80000000400 */
[----:B0-----:R-:W5:Y:S04]  /*70b0*/  LDL.LU R5, [R1+0x24] ;  /* 0x0000240001057983 */ /* 0x001f680000300800 */
[----:B------:R0:W-:Y:S04]  /*70c0*/  STS.U16 [R0+0xa200], R22 ;  /* 0x00a2001600007388 */ /* 0x0001e80000000400 */
[----:B-1----:R-:W5:Y:S04]  /*70d0*/  LDL.LU R21, [R1+0x20] ;  /* 0x0000200001157983 */ /* 0x002f680000300800 */
[----:B--2---:R1:W-:Y:S04]  /*70e0*/  STS.U16 [R0+0xb200], R23 ;  /* 0x00b2001700007388 */ /* 0x0043e80000000400 */
[----:B0-----:R-:W2:Y:S04]  /*70f0*/  LDL.LU R22, [R1+0x1c] ;  /* 0x00001c0001167983 */ /* 0x001ea80000300800 */
[----:B------:R0:W-:Y:S04]  /*7100*/  STS.U16 [R0+0xc200], R24 ;  /* 0x00c2001800007388 */ /* 0x0001e80000000400 */
[----:B-1----:R-:W2:Y:S04]  /*7110*/  LDL.LU R23, [R1+0x18] ;  /* 0x0000180001177983 */ /* 0x002ea80000300800 */
[----:B------:R1:W-:Y:S04]  /*7120*/  STS.U16 [R0+0xd200], R25 ;  /* 0x00d2001900007388 */ /* 0x0003e80000000400 */
[----:B0-----:R-:W2:Y:S04]  /*7130*/  LDL.LU R24, [R1+0x14] ;  /* 0x0000140001187983 */ /* 0x001ea80000300800 */
[----:B----4-:R0:W-:Y:S04]  /*7140*/  STS.U16 [R0+0xe200], R26 ;  /* 0x00e2001a00007388 */ /* 0x0101e80000000400 */
[----:B-1----:R-:W4:Y:S04]  /*7150*/  LDL.LU R25, [R1+0x10] ;  /* 0x0000100001197983 */ /* 0x002f280000300800 */
[----:B------:R1:W-:Y:S04]  /*7160*/  STS.U16 [R0+0xf200], R28 ;  /* 0x00f2001c00007388 */ /* 0x0003e80000000400 */
[----:B0-----:R-:W4:Y:S04]  /*7170*/  LDL.LU R26, [R1+0xc] ;  /* 0x00000c00011a7983 */ /* 0x001f280000300800 */
[----:B-1----:R-:W4:Y:S04]  /*7180*/  LDL.LU R28, [R1+0x8] ;  /* 0x00000800011c7983 */ /* 0x002f280000300800 */
[----:B------:R0:W-:Y:S04]  /*7190*/  STS.U16 [R0+0x10200], R27 ;  /* 0x0102001b00007388 */ /* 0x0001e80000000400 */
[----:B0-----:R-:W4:Y:S04]  /*71a0*/  LDL.LU R27, [R1+0x4] ;  /* 0x00000400011b7983 */ /* 0x001f280000300800 */
[----:B------:R-:W4:Y:S04]  /*71b0*/  LDL.LU R6, [R1] ;  /* 0x0000000001067983 */ /* 0x000f280000300800 */
[----:B------:R-:W4:Y:S04]  /*71c0*/  LDL.LU R7, [R1+0x1d0] ;  /* 0x0001d00001077983 */ /* 0x000f280000300800 */
        /* <DEDUP_REMOVED lines=11> */
[----:B------:R0:W-:Y:S04]  /*7280*/  STS.U16 [R0+0x11200], R17 ;  /* 0x0112001100007388 */ /* 0x0001e80000000400 */
[----:B------:R-:W4:Y:S04]  /*7290*/  LDL.LU R16, [R1+0x140] ;  /* 0x0001400001107983 */ /* 0x000f280000300800 */
[----:B0-----:R-:W4:Y:S04]  /*72a0*/  LDL.LU R17, [R1+0x114] ;  /* 0x0001140001117983 */ /* 0x001f280000300800 */
[----:B---3--:R0:W-:Y:S04]  /*72b0*/  STS.U16 [R0+0x12200], R29 ;  /* 0x0122001d00007388 */ /* 0x0081e80000000400 */
[----:B0-----:R-:W3:Y:S04]  /*72c0*/  LDL.LU R29, [R1+0xf0] ;  /* 0x0000f000011d7983 */ /* 0x001ee80000300800 */
[----:B-----5:R0:W-:Y:S04]  /*72d0*/  STS.U16 [R0+0x13200], R4 ;  /* 0x0132000400007388 */ /* 0x0201e80000000400 */
[----:B------:R1:W-:Y:S04]  /*72e0*/  STS.U16 [R0+0x14200], R2 ;  /* 0x0142000200007388 */ /* 0x0003e80000000400 */
[----:B0-----:R-:W5:Y:S04]  /*72f0*/  LDL.LU R4, [R1+0x2044] ;  /* 0x0020440001047983 */ /* 0x001f680000300800 */
[----:B------:R0:W-:Y:S04]  /*7300*/  STS.U16 [R0+0x15200], R3 ;  /* 0x0152000300007388 */ /* 0x0001e80000000400 */
[----:B-1----:R-:W3:Y:S04]  /*7310*/  LDL.LU R2, [R1+0x2040] ;  /* 0x0020400001027983 */ /* 0x002ee80000300800 */
[----:B------:R1:W-:Y:S04]  /*7320*/  STS.U16 [R0+0x16200], R5 ;  /* 0x0162000500007388 */ /* 0x0003e80000000400 */
[----:B0-----:R-:W3:Y:S04]  /*7330*/  LDL.LU R3, [R1+0x203c] ;  /* 0x00203c0001037983 */ /* 0x001ee80000300800 */
[----:B------:R0:W-:Y:S04]  /*7340*/  STS.U16 [R0+0x17200], R21 ;  /* 0x0172001500007388 */ /* 0x0001e80000000400 */
[----:B-1----:R-:W3:Y:S04]  /*7350*/  LDL.LU R5, [R1+0x2038] ;  /* 0x0020380001057983 */ /* 0x002ee80000300800 */
        /* <DEDUP_REMOVED lines=9> */
[----:B0-----:R-:W2:Y:S04]  /*73f0*/  LDL.LU R25, [R1+0x2024] ;  /* 0x0020240001197983 */ /* 0x001ea80000300800 */
[----:B------:R0:W-:Y:S04]  /*7400*/  STS.U16 [R0+0x1d200], R28 ;  /* 0x01d2001c00007388 */ /* 0x0001e80000000400 */
[----:B-1----:R-:W2:Y:S04]  /*7410*/  LDL.LU R26, [R1+0x2020] ;  /* 0x00202000011a7983 */ /* 0x002ea80000300800 */
[----:B0-----:R-:W2:Y:S04]  /*7420*/  LDL.LU R28, [R1+0x201c] ;  /* 0x00201c00011c7983 */ /* 0x001ea80000300800 */
[----:B------:R0:W-:Y:S04]  /*7430*/  STS.U16 [R0+0x1e200], R27 ;  /* 0x01e2001b00007388 */ /* 0x0001e80000000400 */
[----:B0-----:R-:W2:Y:S01]  /*7440*/  LDL.LU R27, [R1+0x2018] ;  /* 0x00201800011b7983 */ /* 0x001ea20000300800 */
[----:B-----5:R-:W-:-:S03]  /*7450*/  LOP3.LUT R4, R4, 0x20, RZ, 0x3c, !PT ;  /* 0x0000002004047812 */ /* 0x020fc600078e3cff */
[----:B--2---:R0:W-:Y:S04]  /*7460*/  STS.U16 [R0+0x1f200], R27 ;  /* 0x01f2001b00007388 */ /* 0x0041e80000000400 */
[----:B0-----:R-:W0:Y:S02]  /*7470*/  S2R R27, SR_TID.X ;  /* 0x00000000001b7919 */ /* 0x001e240000002100 */
[----:B0-----:R-:W-:-:S04]  /*7480*/  LOP3.LUT R27, R27, 0xff, RZ, 0xc0, !PT ;  /* 0x000000ff1b1b7812 */ /* 0x001fc800078ec0ff */
[----:B------:R-:W-:-:S04]  /*7490*/  SHF.L.U32 R27, R27, 0x1, RZ ;  /* 0x000000011b1b7819 */ /* 0x000fc800000006ff */
[----:B------:R-:W-:-:S05]  /*74a0*/  LOP3.LUT R27, R27, 0x10, RZ, 0x3c, !PT ;  /* 0x000000101b1b7812 */ /* 0x000fca00078e3cff */
[----:B------:R0:W-:Y:S04]  /*74b0*/  STS.U16 [R27+0x200], R6 ;  /* 0x000200061b007388 */ /* 0x0001e80000000400 */
[----:B------:R1:W-:Y:S04]  /*74c0*/  STS.U16 [R4+0x1400], R7 ;  /* 0x0014000704007388 */ /* 0x0003e80000000400 */
[----:B------:R-:W-:Y:S04]  /*74d0*/  STS.U16 [R4+0x2400], R8 ;  /* 0x0024000804007388 */ /* 0x000fe80000000400 */
[----:B------:R-:W-:Y:S04]  /*74e0*/  STS.U16 [R4+0x3400], R9 ;  /* 0x0034000904007388 */ /* 0x000fe80000000400 */
[----:B------:R2:W-:Y:S04]  /*74f0*/  STS.U16 [R4+0x4400], R10 ;  /* 0x0044000a04007388 */ /* 0x0005e80000000400 */
[----:B------:R5:W-:Y:S04]  /*7500*/  STS.U16 [R4+0x5400], R11 ;  /* 0x0054000b04007388 */ /* 0x000be80000000400 */
[----:B------:R-:W-:Y:S04]  /*7510*/  STS.U16 [R4+0x6400], R20 ;  /* 0x0064001404007388 */ /* 0x000fe80000000400 */
        /* <DEDUP_REMOVED lines=8> */
[----:B---3--:R-:W-:Y:S04]  /*75a0*/  STS.U16 [R4+0xf400], R29 ;  /* 0x00f4001d04007388 */ /* 0x008fe80000000400 */
[----:B------:R-:W-:Y:S01]  /*75b0*/  STS.U16 [R4+0x400], R28 ;  /* 0x0004001c04007388 */ /* 0x000fe20000000400 */
[----:B------:R-:W-:-:S03]  /*75c0*/  IMAD.MOV.U32 R0, RZ, RZ, c[0x0][0x198] ;  /* 0x00006600ff007624 */ /* 0x000fc600078e00ff */
[----:B------:R-:W-:Y:S04]  /*75d0*/  STS.U16 [R4+0x20400], R26 ;  /* 0x0204001a04007388 */ /* 0x000fe80000000400 */
[----:B------:R-:W-:Y:S04]  /*75e0*/  STS.U16 [R4+0x21400], R25 ;  /* 0x0214001904007388 */ /* 0x000fe80000000400 */
[----:B----4-:R-:W-:Y:S04]  /*75f0*/  STS.U16 [R4+0x22400], R24 ;  /* 0x0224001804007388 */ /* 0x010fe80000000400 */
[----:B------:R3:W-:Y:S04]  /*7600*/  STS.U16 [R4+0x23400], R23 ;  /* 0x0234001704007388 */ /* 0x0007e80000000400 */
[----:B------:R-:W-:Y:S01]  /*7610*/  STS.U16 [R4+0x24400], R22 ;  /* 0x0244001604007388 */ /* 0x000fe20000000400 */
[----:B0-----:R-:W-:-:S03]  /*7620*/  IMAD R6, R0, 0x96, RZ ;  /* 0x0000009600067824 */ /* 0x001fc600078e02ff */
[----:B------:R-:W-:Y:S01]  /*7630*/  STS.U16 [R4+0x25400], R21 ;  /* 0x0254001504007388 */ /* 0x000fe20000000400 */
[----:B-1----:R-:W-:-:S03]  /*7640*/  IMAD R7, R0, 0x9e, RZ ;  /* 0x0000009e00077824 */ /* 0x002fc600078e02ff */
[----:B------:R0:W-:Y:S01]  /*7650*/  STS.U16 [R4+0x26400], R5 ;  /* 0x0264000504007388 */ /* 0x0001e20000000400 */
[C---:B--2---:R-:W-:Y:S02]  /*7660*/  IMAD R10, R0.reuse, 0xb6, RZ ;  /* 0x000000b6000a7824 */ /* 0x044fe400078e02ff */
[C---:B-----5:R-:W-:Y:S02]  /*7670*/  IMAD R11, R0.reuse, 0xbe, RZ ;  /* 0x000000be000b7824 */ /* 0x060fe400078e02ff */
[C---:B---3--:R-:W-:Y:S02]  /*7680*/  IMAD R23, R0.reuse, 0x206, RZ ;  /* 0x0000020600177824 */ /* 0x048fe400078e02ff */
[C---:B------:R-:W-:Y:S02]  /*7690*/  IMAD R14, R0.reuse, 0xd6, RZ ;  /* 0x000000d6000e7824 */ /* 0x040fe400078e02ff */
[C---:B0-----:R-:W-:Y:S02]  /*76a0*/  IMAD R4, R0.reuse, 0x86, RZ ;  /* 0x0000008600047824 */ /* 0x041fe400078e02ff */
[----:B------:R-:W-:-:S02]  /*76b0*/  IMAD R5, R0, 0x8e, RZ ;  /* 0x0000008e00057824 */ /* 0x000fc400078e02ff */
[C---:B------:R-:W-:Y:S02]  /*76c0*/  IMAD R15, R0.reuse, 0xde, RZ ;  /* 0x000000de000f7824 */ /* 0x040fe400078e02ff */
[C---:B------:R-:W-:Y:S01]  /*76d0*/  IMAD R16, R0.reuse, 0xe6, RZ ;  /* 0x000000e600107824 */ /* 0x040fe200078e02ff */
[----:B------:R0:W-:Y:S01]  /*76e0*/  STL.64 [R1+0x2010], R4 ;  /* 0x0020100401007387 */ /* 0x0001e20000100a00 */
[C---:B------:R-:W-:Y:S02]  /*76f0*/  IMAD R17, R0.reuse, 0xee, RZ ;  /* 0x000000ee00117824 */ /* 0x040fe400078e02ff */
[C---:B------:R-:W-:Y:S01]  /*7700*/  IMAD R25, R0.reuse, 0x208, RZ ;  /* 0x0000020800197824 */ /* 0x040fe200078e02ff */
[----:B------:R1:W-:Y:S01]  /*7710*/  STL.64 [R1+0x2008], R6 ;  /* 0x0020080601007387 */ /* 0x0003e20000100a00 */
[C---:B------:R-:W-:Y:S02]  /*7720*/  IMAD R18, R0.reuse, 0xf6, RZ ;  /* 0x000000f600127824 */ /* 0x040fe400078e02ff */
[C---:B------:R-:W-:Y:S01]  /*7730*/  IMAD R19, R0.reuse, 0xfe, RZ ;  /* 0x000000fe00137824 */ /* 0x040fe200078e02ff */
[----:B------:R2:W-:Y:S01]  /*7740*/  STL.64 [R1+0x2000], R10 ;  /* 0x0020000a01007387 */ /* 0x0005e20000100a00 */
[----:B------:R-:W-:-:S02]  /*7750*/  IMAD R20, R0, 0x106, RZ ;  /* 0x0000010600147824 */ /* 0x000fc400078e02ff */
[----:B------:R-:W-:Y:S01]  /*7760*/  IMAD R21, R0, 0x10c, RZ ;  /* 0x0000010c00157824 */ /* 0x000fe200078e02ff */
[-C--:B0-----:R-:W-:Y:S01]  /*7770*/  IADD3 R4, P0, R23, R2.reuse, RZ ;  /* 0x0000000217047210 */ /* 0x081fe20007f1e0ff */
[----:B------:R-:W-:Y:S01]  /*7780*/  STL.64 [R1+0x1ff8], R14 ;  /* 0x001ff80e01007387 */ /* 0x000fe20000100a00 */
[----:B-1----:R-:W-:-:S03]  /*7790*/  IADD3 R6, P6, R25, R2, RZ ;  /* 0x0000000219067210 */ /* 0x002fc60007fde0ff */
[----:B------:R0:W-:Y:S01]  /*77a0*/  STL.64 [R1+0x1fe8], R16 ;  /* 0x001fe81001007387 */ /* 0x0001e20000100a00 */
[----:B------:R-:W-:-:S03]  /*77b0*/  IMAD R27, R0, 0x20a, RZ ;  /* 0x0000020a001b7824 */ /* 0x000fc600078e02ff */
[----:B------:R-:W-:Y:S01]  /*77c0*/  STL.64 [R1+0x1ff0], R18 ;  /* 0x001ff01201007387 */ /* 0x000fe20000100a00 */
[----:B------:R-:W-:-:S03]  /*77d0*/  IMAD R29, R0, 0x20c, RZ ;  /* 0x0000020c001d7824 */ /* 0x000fc600078e02ff */
[----:B------:R-:W-:Y:S01]  /*77e0*/  STL.64 [R1+0x1fe0], R20 ;  /* 0x001fe01401007387 */ /* 0x000fe20000100a00 */
[----:B--2---:R-:W-:-:S03]  /*77f0*/  IMAD.SHL.U32 R10, R0, 0x4, RZ ;  /* 0x00000004000a7824 */ /* 0x004fc600078e00ff */
[----:B------:R1:W-:Y:S01]  /*7800*/  STL [R1+0x290], R4 ;  /* 0x0002900401007387 */ /* 0x0003e20000100800 */
[-C--:B0-----:R-:W-:Y:S02]  /*7810*/  IADD3 R16, P5, R27, R2.reuse, RZ ;  /* 0x000000021b107210 */ /* 0x081fe40007fbe0ff */
[-C--:B------:R-:W-:Y:S01]  /*7820*/  IADD3 R14, P4, R29, R2.reuse, RZ ;  /* 0x000000021d0e7210 */ /* 0x080fe20007f9e0ff */
[----:B-1----:R-:W2:Y:S04]  /*7830*/  LDL.LU.64 R4, [R1+0x2010] ;  /* 0x0020100001047983 */ /* 0x002ea80000300a00 */
[----:B------:R0:W-:Y:S02]  /*7840*/  STL [R1+0x288], R6 ;  /* 0x0002880601007387 */ /* 0x0001e40000100800 */
[----:B0-----:R-:W-:-:S02]  /*7850*/  LEA R6, P2, R0, R2, 0x3 ;  /* 0x0000000200067211 */ /* 0x001fc400078418ff */
[----:B------:R-:W-:Y:S02]  /*7860*/  STL [R1+0x280], R16 ;  /* 0x0002801001007387 */ /* 0x000fe40000100800 */
[----:B------:R-:W-:Y:S02]  /*7870*/  LEA.HI.X.SX32 R7, R10, R3, 0x1, P2 ;  /* 0x000000030a077211 */ /* 0x000fe400010f0eff */
[----:B------:R-:W-:Y:S04]  /*7880*/  STL [R1+0x278], R14 ;  /* 0x0002780e01007387 */ /* 0x000fe80000100800 */
[----:B------:R0:W-:Y:S04]  /*7890*/  STL.64 [R1+0x498], R6 ;  /* 0x0004980601007387 */ /* 0x0001e80000100a00 */
[----:B0-----:R-:W3:Y:S01]  /*78a0*/  LDL.LU.64 R6, [R1+0x2008] ;  /* 0x0020080001067983 */ /* 0x001ee20000300a00 */
[----:B------:R-:W-:Y:S01]  /*78b0*/  IMAD R18, R0, 0x43, RZ ;  /* 0x0000004300127824 */ /* 0x000fe200078e02ff */
[----:B--2---:R-:W-:-:S04]  /*78c0*/  IADD3 R16, P1, R4, R2, RZ ;  /* 0x0000000204107210 */ /* 0x004fc80007f3e0ff */
[----:B------:R-:W-:-:S05]  /*78d0*/  LEA.HI.X.SX32 R17, R18, R3, 0x1, P1 ;  /* 0x0000000312117211 */ /* 0x000fca00008f0eff */
[----:B------:R0:W-:Y:S01]  /*78e0*/  STL.64 [R1+0x490], R16 ;  /* 0x0004901001007387 */ /* 0x0001e20000100a00 */
[-C--:B---3--:R-:W-:Y:S02]  /*78f0*/  IADD3 R10, P2, R6, R2.reuse, RZ ;  /* 0x00000002060a7210 */ /* 0x088fe40007f5e0ff */
[----:B0-----:R-:W-:-:S03]  /*7900*/  IADD3 R16, P1, R7, R2, RZ ;  /* 0x0000000207107210 */ /* 0x001fc60007f3e0ff */
[----:B------:R-:W-:Y:S04]  /*7910*/  STL [R1+0x480], R10 ;  /* 0x0004800a01007387 */ /* 0x000fe80000100800 */
[----:B------:R0:W-:Y:S02]  /*7920*/  STL.64 [R1+0x1fd8], R6 ;  /* 0x001fd80601007387 */ /* 0x0001e40000100a00 */
[----:B0-----:R-:W-:Y:S01]  /*7930*/  MOV R6, R10 ;  /* 0x0000000a00067202 */ /* 0x001fe20000000f00 */
[----:B------:R-:W-:Y:S02]  /*7940*/  IMAD.MOV.U32 R7, RZ, RZ, R11 ;  /* 0x000000ffff077224 */ /* 0x000fe400078e000b */
[----:B------:R-:W2:Y:S01]  /*7950*/  LDL.LU.64 R10, [R1+0x2000] ;  /* 0x00200000010a7983 */ /* 0x000ea20000300a00 */
[C---:B------:R-:W-:Y:S01]  /*7960*/  IMAD R18, R0.reuse, 0x47, RZ ;  /* 0x0000004700127824 */ /* 0x040fe200078e02ff */
[----:B------:R-:W-:Y:S01]  /*7970*/  IADD3 R14, P3, R5, R2, RZ ;  /* 0x00000002050e7210 */ /* 0x000fe20007f7e0ff */
[----:B------:R-:W-:-:S02]  /*7980*/  IMAD R20, R0, 0x4b, RZ ;  /* 0x0000004b00147824 */ /* 0x000fc400078e02ff */
[----:B------:R-:W-:Y:S01]  /*7990*/  IMAD R8, R0, 0xa6, RZ ;  /* 0x000000a600087824 */ /* 0x000fe200078e02ff */
[-C--:B------:R-:W-:Y:S01]  /*79a0*/  LEA.HI.X.SX32 R15, R18, R3.reuse, 0x1, P3 ;  /* 0x00000003120f7211 */ /* 0x080fe200018f0eff */
[----:B------:R-:W-:Y:S01]  /*79b0*/  IMAD R18, R0, 0x4f, RZ ;  /* 0x0000004f00127824 */ /* 0x000fe200078e02ff */
[-C--:B------:R-:W-:Y:S01]  /*79c0*/  LEA.HI.X.SX32 R7, R20, R3.reuse, 0x1, P2 ;  /* 0x0000000314077211 */ /* 0x080fe200010f0eff */
[C---:B------:R-:W-:Y:S02]  /*79d0*/  IMAD R9, R0.reuse, 0xae, RZ ;  /* 0x000000ae00097824 */ /* 0x040fe400078e02ff */
[----:B------:R0:W-:Y:S01]  /*79e0*/  STL.64 [R1+0x488], R14 ;  /* 0x0004880e01007387 */ /* 0x0001e20000100a00 */
[----:B------:R-:W-:Y:S01]  /*79f0*/  IMAD R20, R0, 0x53, RZ ;  /* 0x0000005300147824 */ /* 0x000fe200078e02ff */
[----:B------:R-:W-:Y:S01]  /*7a00*/  LEA.HI.X.SX32 R17, R18, R3, 0x1, P1 ;  /* 0x0000000312117211 */ /* 0x000fe200008f0eff */
[----:B------:R-:W-:Y:S01]  /*7a10*/  IMAD R18, R0, 0x57, RZ ;  /* 0x0000005700127824 */ /* 0x000fe200078e02ff */
[-C--:B------:R-:W-:Y:S01]  /*7a20*/  IADD3 R6, P2, R9, R2.reuse, RZ ;  /* 0x0000000209067210 */ /* 0x080fe20007f5e0ff */
[----:B------:R1:W-:Y:S01]  /*7a30*/  STL [R1+0x484], R7 ;  /* 0x0004840701007387 */ /* 0x0003e20000100800 */
[----:B0-----:R-:W-:-:S04]  /*7a40*/  IADD3 R14, P3, R8, R2, RZ ;  /* 0x00000002080e7210 */ /* 0x001fc80007f7e0ff */
[-C--:B------:R-:W-:Y:S01]  /*7a50*/  LEA.HI.X.SX32 R15, R20, R3.reuse, 0x1, P3 ;  /* 0x00000003140f7211 */ /* 0x080fe200018f0eff */
[----:B------:R2:W-:Y:S01]  /*7a60*/  STL.64 [R1+0x478], R16 ;  /* 0x0004781001007387 */ /* 0x0005e20000100a00 */
[----:B------:R-:W-:Y:S01]  /*7a70*/  IMAD R20, R0, 0x5b, RZ ;  /* 0x0000005b00147824 */ /* 0x000fe200078e02ff */
[----:B-1----:R-:W-:Y:S01]  /*7a80*/  LEA.HI.X.SX32 R7, R18, R3, 0x1, P2 ;  /* 0x0000000312077211 */ /* 0x002fe200010f0eff */
[----:B------:R-:W-:Y:S01]  /*7a90*/  IMAD R18, R0, 0x5f, RZ ;  /* 0x0000005f00127824 */ /* 0x000fe200078e02ff */
[----:B------:R0:W-:Y:S04]  /*7aa0*/  STL.64 [R1+0x470], R14 ;  /* 0x0004700e01007387 */ /* 0x0001e80000100a00 */
[----:B------:R-:W-:Y:S01]  /*7ab0*/  STL.64 [R1+0x468], R6 ;  /* 0x0004680601007387 */ /* 0x000fe20000100a00 */
[----:B--2---:R-:W-:-:S02]  /*7ac0*/  IADD3 R16, P1, R10, R2, RZ ;  /* 0x000000020a107210 */ /* 0x004fc40007f3e0ff */
[----:B0-----:R-:W-:Y:S02]  /*7ad0*/  IADD3 R14, P3, R11, R2, RZ ;  /* 0x000000020b0e7210 */ /* 0x001fe40007f7e0ff */
[-C--:B------:R-:W-:Y:S02]  /*7ae0*/  LEA.HI.X.SX32 R17, R20, R3.reuse, 0x1, P1 ;  /* 0x0000000314117211 */ /* 0x080fe400008f0eff */
[----:B------:R-:W-:-:S03]  /*7af0*/  LEA.HI.X.SX32 R15, R18, R3, 0x1, P3 ;  /* 0x00000003120f7211 */ /* 0x000fc600018f0eff */
[----:B------:R-:W-:Y:S04]  /*7b00*/  STL.64 [R1+0x460], R16 ;  /* 0x0004601001007387 */ /* 0x000fe80000100a00 */
[----:B------:R0:W-:Y:S04]  /*7b10*/  STL.64 [R1+0x458], R14 ;  /* 0x0004580e01007387 */ /* 0x0001e80000100a00 */
[----:B0-----:R-:W2:Y:S01]  /*7b20*/  LDL.LU.64 R14, [R1+0x1ff8] ;  /* 0x001ff800010e7983 */ /* 0x001ea20000300a00 */
[C---:B------:R-:W-:Y:S02]  /*7b30*/  IMAD R12, R0.reuse, 0xc6, RZ ;  /* 0x000000c6000c7824 */ /* 0x040fe400078e02ff */
[----:B------:R-:W-:-:S02]  /*7b40*/  IMAD R20, R0, 0x63, RZ ;  /* 0x0000006300147824 */ /* 0x000fc400078e02ff */
[----:B------:R-:W-:Y:S01]  /*7b50*/  IMAD R13, R0, 0xce, RZ ;  /* 0x000000ce000d7824 */ /* 0x000fe200078e02ff */
[----:B------:R-:W-:-:S04]  /*7b60*/  IADD3 R6, P2, R12, R2, RZ ;  /* 0x000000020c067210 */ /* 0x000fc80007f5e0ff */
[----:B------:R-:W-:Y:S01]  /*7b70*/  LEA.HI.X.SX32 R7, R20, R3, 0x1, P2 ;  /* 0x0000000314077211 */ /* 0x000fe200010f0eff */
[----:B------:R-:W-:Y:S01]  /*7b80*/  IMAD R20, R0, 0x67, RZ ;  /* 0x0000006700147824 */ /* 0x000fe200078e02ff */
[----:B------:R-:W-:-:S03]  /*7b90*/  IADD3 R16, P1, R13, R2, RZ ;  /* 0x000000020d107210 */ /* 0x000fc60007f3e0ff */
[----:B------:R0:W-:Y:S01]  /*7ba0*/  STL.64 [R1+0x450], R6 ;  /* 0x0004500601007387 */ /* 0x0001e20000100a00 */
[----:B------:R-:W-:Y:S02]  /*7bb0*/  LEA.HI.X.SX32 R17, R20, R3, 0x1, P1 ;  /* 0x0000000314117211 */ /* 0x000fe400008f0eff */
[-C--:B--2---:R-:W-:Y:S02]  /*7bc0*/  IADD3 R18, P3, R14, R2.reuse, RZ ;  /* 0x000000020e127210 */ /* 0x084fe40007f7e0ff */
[----:B0-----:R-:W-:-:S03]  /*7bd0*/  IADD3 R6, P2, R15, R2, RZ ;  /* 0x000000020f067210 */ /* 0x001fc60007f5e0ff */
[----:B------:R-:W-:Y:S04]  /*7be0*/  STL [R1+0x440], R18 ;  /* 0x0004401201007387 */ /* 0x000fe80000100800 */
[----:B------:R0:W-:Y:S02]  /*7bf0*/  STL.64 [R1+0x1fd0], R14 ;  /* 0x001fd00e01007387 */ /* 0x0001e40000100a00 */
[----:B0-----:R-:W-:Y:S01]  /*7c00*/  MOV R14, R18 ;  /* 0x00000012000e7202 */ /* 0x001fe20000000f00 */
[----:B------:R-:W-:Y:S02]  /*7c10*/  IMAD.MOV.U32 R15, RZ, RZ, R19 ;  /* 0x000000ffff0f7224 */ /* 0x000fe400078e0013 */
[----:B------:R-:W2:Y:S04]  /*7c20*/  LDL.LU.64 R18, [R1+0x1ff0] ;  /* 0x001ff00001127983 */ /* 0x000ea80000300a00 */
[----:B------:R0:W-:Y:S04]  /*7c30*/  STL.64 [R1+0x448], R16 ;  /* 0x0004481001007387 */ /* 0x0001e80000100a00 */
[----:B0-----:R-:W3:Y:S01]  /*7c40*/  LDL.LU.64 R16, [R1+0x1fe8] ;  /* 0x001fe80001107983 */ /* 0x001ee20000300a00 */
[----:B------:R-:W-:-:S05]  /*7c50*/  IMAD R23, R0, 0x6b, RZ ;  /* 0x0000006b00177824 */ /* 0x000fca00078e02ff */
[----:B------:R-:W-:-:S05]  /*7c60*/  LEA.HI.X.SX32 R15, R23, R3, 0x1, P3 ;  /* 0x00000003170f7211 */ /* 0x000fca00018f0eff */
[----:B------:R-:W-:Y:S01]  /*7c70*/  STL [R1+0x444], R15 ;  /* 0x0004440f01007387 */ /* 0x000fe20000100800 */
[----:B------:R-:W-:Y:S01]  /*7c80*/  IMAD R25, R0, 0x6f, RZ ;  /* 0x0000006f00197824 */ /* 0x000fe200078e02ff */
[-C--:B---3--:R-:W-:Y:S02]  /*7c90*/  IADD3 R20, P1, R16, R2.reuse, RZ ;  /* 0x0000000210147210 */ /* 0x088fe40007f3e0ff */
[----:B------:R-:W-:-:S03]  /*7ca0*/  IADD3 R14, P3, R17, R2, RZ ;  /* 0x00000002110e7210 */ /* 0x000fc60007f7e0ff */
[----:B------:R-:W-:Y:S04]  /*7cb0*/  STL [R1+0x430], R20 ;  /* 0x0004301401007387 */ /* 0x000fe80000100800 */
[----:B------:R0:W-:Y:S02]  /*7cc0*/  STL.64 [R1+0x1fc8], R16 ;  /* 0x001fc81001007387 */ /* 0x0001e40000100a00 */
[----:B0-----:R-:W-:Y:S01]  /*7cd0*/  MOV R16, R20 ;  /* 0x0000001400107202 */ /* 0x001fe20000000f00 */
[----:B------:R-:W-:Y:S02]  /*7ce0*/  IMAD.MOV.U32 R17, RZ, RZ, R21 ;  /* 0x000000ffff117224 */ /* 0x000fe400078e0015 */
[----:B------:R-:W3:Y:S01]  /*7cf0*/  LDL.LU.64 R20, [R1+0x1fe0] ;  /* 0x001fe00001147983 */ /* 0x000ee20000300a00 */
[C---:B------:R-:W-:Y:S01]  /*7d00*/  IMAD R23, R0.reuse, 0x73, RZ ;  /* 0x0000007300177824 */ /* 0x040fe200078e02ff */
[----:B------:R-:W-:Y:S01]  /*7d10*/  LEA.HI.X.SX32 R7, R25, R3, 0x1, P2 ;  /* 0x0000000319077211 */ /* 0x000fe200010f0eff */
[----:B------:R-:W-:-:S03]  /*7d20*/  IMAD R25, R0, 0x77, RZ ;  /* 0x0000007700197824 */ /* 0x000fc600078e02ff */
[-C--:B------:R-:W-:Y:S01]  /*7d30*/  LEA.HI.X.SX32 R17, R23, R3.reuse, 0x1, P1 ;  /* 0x0000000317117211 */ /* 0x080fe200008f0eff */
[----:B------:R2:W-:Y:S01]  /*7d40*/  STL.64 [R1+0x438], R6 ;  /* 0x0004380601007387 */ /* 0x0005e20000100a00 */
[C---:B------:R-:W-:Y:S01]  /*7d50*/  IMAD R23, R0.reuse, 0x7b, RZ ;  /* 0x0000007b00177824 */ /* 0x040fe200078e02ff */
[----:B------:R-:W-:Y:S01]  /*7d60*/  LEA.HI.X.SX32 R15, R25, R3, 0x1, P3 ;  /* 0x00000003190f7211 */ /* 0x000fe200018f0eff */
[----:B------:R-:W-:Y:S01]  /*7d70*/  IMAD R25, R0, 0x7f, RZ ;  /* 0x0000007f00197824 */ /* 0x000fe200078e02ff */
[----:B------:R0:W-:Y:S01]  /*7d80*/  STL [R1+0x434], R17 ;  /* 0x0004341101007387 */ /* 0x0001e20000100800 */
[----:B--2---:R-:W-:-:S03]  /*7d90*/  IADD3 R6, P2, R18, R2, RZ ;  /* 0x0000000212067210 */ /* 0x004fc60007f5e0ff */
[----:B------:R-:W-:Y:S01]  /*7da0*/  STL.64 [R1+0x1fb8], R18 ;  /* 0x001fb81201007387 */ /* 0x000fe20000100a00 */
[----:B------:R-:W-:-:S03]  /*7db0*/  LEA.HI.X.SX32 R7, R23, R3, 0x1, P2 ;  /* 0x0000000317077211 */ /* 0x000fc600010f0eff */
[----:B------:R3:W-:Y:S01]  /*7dc0*/  STL.64 [R1+0x428], R14 ;  /* 0x0004280e01007387 */ /* 0x0007e20000100a00 */
[----:B------:R-:W-:Y:S01]  /*7dd0*/  IADD3 R16, P1, R19, R2, RZ ;  /* 0x0000000213107210 */ /* 0x000fe20007f3e0ff */
[C---:B------:R-:W-:Y:S02]  /*7de0*/  IMAD R23, R0.reuse, 0x83, RZ ;  /* 0x0000008300177824 */ /* 0x040fe400078e02ff */
[----:B------:R1:W-:Y:S01]  /*7df0*/  STL.64 [R1+0x420], R6 ;  /* 0x0004200601007387 */ /* 0x0003e20000100a00 */
[----:B0-----:R-:W-:Y:S01]  /*7e00*/  LEA.HI.X.SX32 R17, R25, R3, 0x1, P1 ;  /* 0x0000000319117211 */ /* 0x001fe200008f0eff */
[C---:B------:R-:W-:Y:S02]  /*7e10*/  IMAD R22, R0.reuse, 0x10e, RZ ;  /* 0x0000010e00167824 */ /* 0x040fe400078e02ff */
[C---:B------:R-:W-:Y:S02]  /*7e20*/  IMAD R24, R0.reuse, 0x116, RZ ;  /* 0x0000011600187824 */ /* 0x040fe400078e02ff */
[----:B------:R-:W-:-:S02]  /*7e30*/  IMAD R26, R0, 0x11c, RZ ;  /* 0x0000011c001a7824 */ /* 0x000fc400078e02ff */
[----:B------:R-:W-:Y:S01]  /*7e40*/  IMAD R25, R0, 0x87, RZ ;  /* 0x0000008700197824 */ /* 0x000fe200078e02ff */
[-C--:B---3--:R-:W-:Y:S02]  /*7e50*/  IADD3 R14, P3, R20, R2.reuse, RZ ;  /* 0x00000002140e7210 */ /* 0x088fe40007f7e0ff */
[----:B-1----:R-:W-:Y:S02]  /*7e60*/  IADD3 R6, P2, R21, R2, RZ ;  /* 0x0000000215067210 */ /* 0x002fe40007f5e0ff */
[-C--:B------:R-:W-:Y:S02]  /*7e70*/  LEA.HI.X.SX32 R15, R23, R3.reuse, 0x1, P3 ;  /* 0x00000003170f7211 */ /* 0x080fe400018f0eff */
[----:B------:R-:W-:Y:S01]  /*7e80*/  LEA.HI.X.SX32 R7, R4, R3, 0x1, P2 ;  /* 0x0000000304077211 */ /* 0x000fe200010f0eff */
[----:B------:R-:W-:Y:S01]  /*7e90*/  STL.64 [R1+0x1fc0], R20 ;  /* 0x001fc01401007387 */ /* 0x000fe20000100a00 */
[----:B------:R-:W-:-:S03]  /*7ea0*/  IMAD R23, R0, 0x8b, RZ ;  /* 0x0000008b00177824 */ /* 0x000fc600078e02ff */
[----:B------:R0:W-:Y:S04]  /*7eb0*/  STL.64 [R1+0x418], R16 ;  /* 0x0004181001007387 */ /* 0x0001e80000100a00 */
[----:B------:R1:W-:Y:S04]  /*7ec0*/  STL.64 [R1+0x410], R14 ;  /* 0x0004100e01007387 */ /* 0x0003e80000100a00 */
[----:B------:R2:W-:Y:S01]  /*7ed0*/  STL.64 [R1+0x408], R6 ;  /* 0x0004080601007387 */ /* 0x0005e20000100a00 */
[-C--:B0-----:R-:W-:Y:S02]  /*7ee0*/  IADD3 R16, P1, R22, R2.reuse, RZ ;  /* 0x0000000216107210 */ /* 0x081fe40007f3e0ff */
[----:B-1----:R-:W-:-:S02]  /*7ef0*/  IADD3 R14, P3, R24, R2, RZ ;  /* 0x00000002180e7210 */ /* 0x002fc40007f7e0ff */
[-C--:B------:R-:W-:Y:S02]  /*7f00*/  LEA.HI.X.SX32 R17, R25, R3.reuse, 0x1, P1 ;  /* 0x0000000319117211 */ /* 0x080fe400008f0eff */
[----:B--2---:R-:W-:Y:S02]  /*7f10*/  IADD3 R6, P2, R26, R2, RZ ;  /* 0x000000021a067210 */ /* 0x004fe40007f5e0ff */
[-C--:B------:R-:W-:Y:S02]  /*7f20*/  LEA.HI.X.SX32 R15, R23, R3.reuse, 0x1, P3 ;  /* 0x00000003170f7211 */ /* 0x080fe400018f0eff */
[----:B------:R-:W-:Y:S01]  /*7f30*/  LEA.HI.X.SX32 R7, R5, R3, 0x1, P2 ;  /* 0x0000000305077211 */ /* 0x000fe200010f0eff */
[----:B------:R-:W-:Y:S04]  /*7f40*/  STL.64 [R1+0x400], R16 ;  /* 0x0004001001007387 */ /* 0x000fe80000100a00 */
[----:B------:R-:W-:Y:S04]  /*7f50*/  STL.64 [R1+0x3f8], R14 ;  /* 0x0003f80e01007387 */ /* 0x000fe80000100a00 */
[----:B------:R0:W-:Y:S04]  /*7f60*/  STL.64 [R1+0x3f0], R6 ;  /* 0x0003f00601007387 */ /* 0x0001e80000100a00 */
[----:B0-----:R-:W2:Y:S01]  /*7f70*/  LDL.LU.64 R6, [R1+0x1fd8] ;  /* 0x001fd80001067983 */ /* 0x001ea20000300a00 */
[----:B------:R-:W-:-:S02]  /*7f80*/  IMAD R25, R0, 0x126, RZ ;  /* 0x0000012600197824 */ /* 0x000fc400078e02ff */
[C---:B------:R-:W-:Y:S02]  /*7f90*/  IMAD R23, R0.reuse, 0x12c, RZ ;  /* 0x0000012c00177824 */ /* 0x040fe400078e02ff */
[C---:B------:R-:W-:Y:S01]  /*7fa0*/  IMAD R28, R0.reuse, 0x11e, RZ ;  /* 0x0000011e001c7824 */ /* 0x040fe200078e02ff */
[-C--:B------:R-:W-:Y:S01]  /*7fb0*/  IADD3 R14, P3, R25, R2.reuse, RZ ;  /* 0x00000002190e7210 */ /* 0x080fe20007f7e0ff */
[C---:B------:R-:W-:Y:S01]  /*7fc0*/  IMAD R25, R0.reuse, 0x8f, RZ ;  /* 0x0000008f00197824 */ /* 0x040fe200078e02ff */
[-C--:B------:R-:W-:Y:S01]  /*7fd0*/  IADD3 R4, P2, R23, R2.reuse, RZ ;  /* 0x0000000217047210 */ /* 0x080fe20007f5e0ff */
[----:B------:R-:W-:Y:S01]  /*7fe0*/  IMAD R23, R0, 0x93, RZ ;  /* 0x0000009300177824 */ /* 0x000fe200078e02ff */
[----:B------:R-:W-:-:S04]  /*7ff0*/  IADD3 R16, P1, R28, R2, RZ ;  /* 0x000000021c107210 */ /* 0x000fc80007f3e0ff */
[-C--:B------:R-:W-:Y:S01]  /*8000*/  LEA.HI.X.SX32 R17, R25, R3.reuse, 0x1, P1 ;  /* 0x0000000319117211 */ /* 0x080fe200008f0eff */
[C---:B------:R-:W-:Y:S01]  /*8010*/  IMAD R25, R0.reuse, 0x136, RZ ;  /* 0x0000013600197824 */ /* 0x040fe200078e02ff */
[----:B------:R-:W-:Y:S01]  /*8020*/  LEA.HI.X.SX32 R15, R23, R3, 0x1, P3 ;  /* 0x00000003170f7211 */ /* 0x000fe200018f0eff */
[C---:B------:R-:W-:Y:S02]  /*8030*/  IMAD R23, R0.reuse, 0x13c, RZ ;  /* 0x0000013c00177824 */ /* 0x040fe400078e02ff */
[----:B------:R-:W-:Y:S01]  /*8040*/  IMAD R27, R0, 0x12e, RZ ;  /* 0x0000012e001b7824 */ /* 0x000fe200078e02ff */
[----:B------:R0:W-:Y:S04]  /*8050*/  STL.64 [R1+0x3e8], R16 ;  /* 0x0003e81001007387 */ /* 0x0001e80000100a00 */
[----:B------:R1:W-:Y:S01]  /*8060*/  STL.64 [R1+0x3e0], R14 ;  /* 0x0003e00e01007387 */ /* 0x0003e20000100a00 */
[----:B0-----:R-:W-:-:S02]  /*8070*/  IADD3 R16, P1, R27, R2, RZ ;  /* 0x000000021b107210 */ /* 0x001fc40007f3e0ff */
[----:B-1----:R-:W-:Y:S01]  /*8080*/  IADD3 R14, P3, R25, R2, RZ ;  /* 0x00000002190e7210 */ /* 0x002fe20007f7e0ff */
[----:B------:R-:W-:-:S05]  /*8090*/  IMAD R25, R0, 0x97, RZ ;  /* 0x0000009700197824 */ /* 0x000fca00078e02ff */
[-C--:B------:R-:W-:Y:S01]  /*80a0*/  LEA.HI.X.SX32 R17, R25, R3.reuse, 0x1, P1 ;  /* 0x0000000319117211 */ /* 0x080fe200008f0eff */
[C---:B------:R-:W-:Y:S02]  /*80b0*/  IMAD R25, R0.reuse, 0x146, RZ ;  /* 0x0000014600197824 */ /* 0x040fe400078e02ff */
[C---:B------:R-:W-:Y:S02]  /*80c0*/  IMAD R27, R0.reuse, 0x13e, RZ ;  /* 0x0000013e001b7824 */ /* 0x040fe400078e02ff */
[----:B------:R-:W-:Y:S01]  /*80d0*/  IMAD R29, R0, 0xc7, RZ ;  /* 0x000000c7001d7824 */ /* 0x000fe200078e02ff */
[----:B--2---:R-:W-:-:S05]  /*80e0*/  LEA.HI.X.SX32 R5, R6, R3, 0x1, P2 ;  /* 0x0000000306057211 */ /* 0x004fca00010f0eff */
[----:B------:R0:W-:Y:S02]  /*80f0*/  STL.64 [R1+0x3d8], R4 ;  /* 0x0003d80401007387 */ /* 0x0001e40000100a00 */
[----:B0-----:R-:W-:Y:S01]  /*8100*/  IADD3 R4, P2, R23, R2, RZ ;  /* 0x0000000217047210 */ /* 0x001fe20007f5e0ff */
[----:B------:R-:W-:-:S03]  /*8110*/  IMAD R23, R0, 0x9b, RZ ;  /* 0x0000009b00177824 */ /* 0x000fc600078e02ff */
[-C--:B------:R-:W-:Y:S02]  /*8120*/  LEA.HI.X.SX32 R5, R7, R3.reuse, 0x1, P2 ;  /* 0x0000000307057211 */ /* 0x080fe400010f0eff */
[----:B------:R-:W-:Y:S01]  /*8130*/  LEA.HI.X.SX32 R15, R23, R3, 0x1, P3 ;  /* 0x00000003170f7211 */ /* 0x000fe200018f0eff */
[----:B------:R-:W-:Y:S01]  /*8140*/  IMAD R23, R0, 0x14c, RZ ;  /* 0x0000014c00177824 */ /* 0x000fe200078e02ff */
[----:B------:R0:W-:Y:S04]  /*8150*/  STL.64 [R1+0x3d0], R16 ;  /* 0x0003d01001007387 */ /* 0x0001e80000100a00 */
[----:B------:R1:W-:Y:S04]  /*8160*/  STL.64 [R1+0x3c8], R14 ;  /* 0x0003c80e01007387 */ /* 0x0003e80000100a00 */
[----:B------:R2:W-:Y:S01]  /*8170*/  STL.64 [R1+0x3c0], R4 ;  /* 0x0003c00401007387 */ /* 0x0005e20000100a00 */
[----:B0-----:R-:W-:-:S02]  /*8180*/  IADD3 R16, P1, R27, R2, RZ ;  /* 0x000000021b107210 */ /* 0x001fc40007f3e0ff */
[-C--:B-1----:R-:W-:Y:S01]  /*8190*/  IADD3 R14, P3, R25, R2.reuse, RZ ;  /* 0x00000002190e7210 */ /* 0x082fe20007f7e0ff */
[C---:B------:R-:W-:Y:S01]  /*81a0*/  IMAD R25, R0.reuse, 0x9f, RZ ;  /* 0x0000009f00197824 */ /* 0x040fe200078e02ff */
[----:B--2---:R-:W-:Y:S01]  /*81b0*/  IADD3 R4, P2, R23, R2, RZ ;  /* 0x0000000217047210 */ /* 0x004fe20007f5e0ff */
[----:B------:R-:W-:-:S03]  /*81c0*/  IMAD R23, R0, 0xa3, RZ ;  /* 0x000000a300177824 */ /* 0x000fc600078e02ff */
[-C--:B------:R-:W-:Y:S01]  /*81d0*/  LEA.HI.X.SX32 R17, R25, R3.reuse, 0x1, P1 ;  /* 0x0000000319117211 */ /* 0x080fe200008f0eff */
[----:B------:R-:W-:Y:S01]  /*81e0*/  IMAD R25, R0, 0x156, RZ ;  /* 0x0000015600197824 */ /* 0x000fe200078e02ff */
[-C--:B------:R-:W-:Y:S02]  /*81f0*/  LEA.HI.X.SX32 R5, R8, R3.reuse, 0x1, P2 ;  /* 0x0000000308057211 */ /* 0x080fe400010f0eff */
[----:B------:R-:W-:Y:S01]  /*8200*/  LEA.HI.X.SX32 R15, R23, R3, 0x1, P3 ;  /* 0x00000003170f7211 */ /* 0x000fe200018f0eff */
[C---:B------:R-:W-:Y:S01]  /*8210*/  IMAD R23, R0.reuse, 0x15c, RZ ;  /* 0x0000015c00177824 */ /* 0x040fe200078e02ff */
[----:B------:R-:W-:Y:S01]  /*8220*/  STL.64 [R1+0x3b8], R16 ;  /* 0x0003b81001007387 */ /* 0x000fe20000100a00 */
[----:B------:R-:W-:-:S03]  /*8230*/  IMAD R27, R0, 0x14e, RZ ;  /* 0x0000014e001b7824 */ /* 0x000fc600078e02ff */
[----:B------:R0:W-:Y:S02]  /*8240*/  STL.64 [R1+0x3b0], R14 ;  /* 0x0003b00e01007387 */ /* 0x0001e40000100a00 */
[-C--:B------:R-:W-:Y:S02]  /*8250*/  IADD3 R6, P1, R27, R2.reuse, RZ ;  /* 0x000000021b067210 */ /* 0x080fe40007f3e0ff */
[----:B------:R1:W-:Y:S01]  /*8260*/  STL.64 [R1+0x3a8], R4 ;  /* 0x0003a80401007387 */ /* 0x0003e20000100a00 */
[-C--:B0-----:R-:W-:Y:S01]  /*8270*/  IADD3 R14, P3, R25, R2.reuse, RZ ;  /* 0x00000002190e7210 */ /* 0x081fe20007f7e0ff */
[C---:B------:R-:W-:Y:S01]  /*8280*/  IMAD R25, R0.reuse, 0xa7, RZ ;  /* 0x000000a700197824 */ /* 0x040fe200078e02ff */
[----:B-1----:R-:W-:Y:S01]  /*8290*/  IADD3 R4, P2, R23, R2, RZ ;  /* 0x0000000217047210 */ /* 0x002fe20007f5e0ff */
[----:B------:R-:W-:-:S03]  /*82a0*/  IMAD R23, R0, 0xab, RZ ;  /* 0x000000ab00177824 */ /* 0x000fc600078e02ff */
[-C--:B------:R-:W-:Y:S01]  /*82b0*/  LEA.HI.X.SX32 R7, R25, R3.reuse, 0x1, P1 ;  /* 0x0000000319077211 */ /* 0x080fe200008f0eff */
[C---:B------:R-:W-:Y:S01]  /*82c0*/  IMAD R25, R0.reuse, 0x166, RZ ;  /* 0x0000016600197824 */ /* 0x040fe200078e02ff */
[-C--:B------:R-:W-:Y:S02]  /*82d0*/  LEA.HI.X.SX32 R5, R9, R3.reuse, 0x1, P2 ;  /* 0x0000000309057211 */ /* 0x080fe400010f0eff */
[----:B------:R-:W-:Y:S01]  /*82e0*/  LEA.HI.X.SX32 R15, R23, R3, 0x1, P3 ;  /* 0x00000003170f7211 */ /* 0x000fe200018f0eff */
[C---:B------:R-:W-:Y:S01]  /*82f0*/  IMAD R23, R0.reuse, 0x16c, RZ ;  /* 0x0000016c00177824 */ /* 0x040fe200078e02ff */
[----:B------:R0:W-:Y:S01]  /*8300*/  STL.64 [R1+0x3a0], R6 ;  /* 0x0003a00601007387 */ /* 0x0001e20000100a00 */
[----:B------:R-:W-:-:S03]  /*8310*/  IMAD R27, R0, 0x15e, RZ ;  /* 0x0000015e001b7824 */ /* 0x000fc600078e02ff */
[----:B------:R1:W-:Y:S04]  /*8320*/  STL.64 [R1+0x398], R14 ;  /* 0x0003980e01007387 */ /* 0x0003e80000100a00 */
[----:B------:R2:W-:Y:S01]  /*8330*/  STL.64 [R1+0x390], R4 ;  /* 0x0003900401007387 */ /* 0x0005e20000100a00 */
[-C--:B0-----:R-:W-:Y:S02]  /*8340*/  IADD3 R6, P1, R27, R2.reuse, RZ ;  /* 0x000000021b067210 */ /* 0x081fe40007f3e0ff */
[-C--:B-1----:R-:W-:Y:S01]  /*8350*/  IADD3 R14, P3, R25, R2.reuse, RZ ;  /* 0x00000002190e7210 */ /* 0x082fe20007f7e0ff */
[C---:B------:R-:W-:Y:S01]  /*8360*/  IMAD R25, R0.reuse, 0xaf, RZ ;  /* 0x000000af00197824 */ /* 0x040fe200078e02ff */
[----:B--2---:R-:W-:Y:S01]  /*8370*/  IADD3 R4, P2, R23, R2, RZ ;  /* 0x0000000217047210 */ /* 0x004fe20007f5e0ff */
[----:B------:R-:W-:-:S03]  /*8380*/  IMAD R23, R0, 0xb3, RZ ;  /* 0x000000b300177824 */ /* 0x000fc600078e02ff */
[-C--:B------:R-:W-:Y:S01]  /*8390*/  LEA.HI.X.SX32 R7, R25, R3.reuse, 0x1, P1 ;  /* 0x0000000319077211 */ /* 0x080fe200008f0eff */
[C---:B------:R-:W-:Y:S01]  /*83a0*/  IMAD R25, R0.reuse, 0x176, RZ ;  /* 0x0000017600197824 */ /* 0x040fe200078e02ff */
[-C--:B------:R-:W-:Y:S01]  /*83b0*/  LEA.HI.X.SX32 R15, R23, R3.reuse, 0x1, P3 ;  /* 0x00000003170f7211 */ /* 0x080fe200018f0eff */
[----:B------:R-:W-:Y:S02]  /*83c0*/  IMAD R27, R0, 0x16e, RZ ;  /* 0x0000016e001b7824 */ /* 0x000fe400078e02ff */
[----:B------:R0:W-:Y:S01]  /*83d0*/  STL.64 [R1+0x388], R6 ;  /* 0x0003880601007387 */ /* 0x0001e20000100a00 */
[----:B------:R-:W-:Y:S01]  /*83e0*/  LEA.HI.X.SX32 R5, R10, R3, 0x1, P2 ;  /* 0x000000030a057211 */ /* 0x000fe200010f0eff */
[C---:B------:R-:W-:Y:S02]  /*83f0*/  IMAD R23, R0.reuse, 0x17c, RZ ;  /* 0x0000017c00177824 */ /* 0x040fe400078e02ff */
[----:B------:R1:W-:Y:S04]  /*8400*/  STL.64 [R1+0x380], R14 ;  /* 0x0003800e01007387 */ /* 0x0003e80000100a00 */
[----:B------:R2:W-:Y:S01]  /*8410*/  STL.64 [R1+0x378], R4 ;  /* 0x0003780401007387 */ /* 0x0005e20000100a00 */
[-C--:B0-----:R-:W-:Y:S01]  /*8420*/  IADD3 R6, P1, R27, R2.reuse, RZ ;  /* 0x000000021b067210 */ /* 0x081fe20007f3e0ff */
[C---:B------:R-:W-:Y:S01]  /*8430*/  IMAD R27, R0.reuse, 0xbb, RZ ;  /* 0x000000bb001b7824 */ /* 0x040fe200078e02ff */
        /* <DEDUP_REMOVED lines=9> */
[----:B------:R-:W-:-:S03]  /*84d0*/  LEA.HI.X.SX32 R5, R11, R3, 0x1, P2 ;  /* 0x000000030b057211 */ /* 0x000fc600010f0eff */
[----:B------:R1:W-:Y:S01]  /*84e0*/  STL.64 [R1+0x368], R14 ;  /* 0x0003680e01007387 */ /* 0x0003e20000100a00 */
[-C--:B0-----:R-:W-:Y:S01]  /*84f0*/  IADD3 R6, P1, R23, R2.reuse, RZ ;  /* 0x0000000217067210 */ /* 0x081fe20007f3e0ff */
[C---:B------:R-:W-:Y:S01]  /*8500*/  IMAD R23, R0.reuse, 0x18c, RZ ;  /* 0x0000018c00177824 */ /* 0x040fe200078e02ff */
[----:B-1----:R-:W-:Y:S01]  /*8510*/  IADD3 R14, P3, R25, R2, RZ ;  /* 0x00000002190e7210 */ /* 0x002fe20007f7e0ff */
[----:B------:R-:W-:-:S03]  /*8520*/  IMAD R25, R0, 0xc3, RZ ;  /* 0x000000c300197824 */ /* 0x000fc600078e02ff */
[----:B------:R-:W-:Y:S01]  /*8530*/  IADD3 R16, P2, R23, R2, RZ ;  /* 0x0000000217107210 */ /* 0x000fe20007f5e0ff */
[C---:B------:R-:W-:Y:S01]  /*8540*/  IMAD R23, R0.reuse, 0x18e, RZ ;  /* 0x0000018e00177824 */ /* 0x040fe200078e02ff */
[-C--:B------:R-:W-:Y:S01]  /*8550*/  LEA.HI.X.SX32 R7, R27, R3.reuse, 0x1, P1 ;  /* 0x000000031b077211 */ /* 0x080fe200008f0eff */
[----:B------:R0:W-:Y:S01]  /*8560*/  STL.64 [R1+0x360], R4 ;  /* 0x0003600401007387 */ /* 0x0001e20000100a00 */
[-C--:B------:R-:W-:Y:S01]  /*8570*/  LEA.HI.X.SX32 R15, R25, R3.reuse, 0x1, P3 ;  /* 0x00000003190f7211 */ /* 0x080fe200018f0eff */
[----:B------:R-:W-:Y:S02]  /*8580*/  IMAD R25, R0, 0xcb, RZ ;  /* 0x000000cb00197824 */ /* 0x000fe400078e02ff */
[----:B------:R1:W-:Y:S01]  /*8590*/  STL.64 [R1+0x358], R6 ;  /* 0x0003580601007387 */ /* 0x0003e20000100a00 */
[----:B------:R-:W-:-:S03]  /*85a0*/  LEA.HI.X.SX32 R17, R12, R3, 0x1, P2 ;  /* 0x000000030c117211 */ /* 0x000fc600010f0eff */
[----:B------:R2:W-:Y:S01]  /*85b0*/  STL.64 [R1+0x350], R14 ;  /* 0x0003500e01007387 */ /* 0x0005e20000100a00 */
[----:B0-----:R-:W-:Y:S01]  /*85c0*/  IMAD R5, R0, 0x196, RZ ;  /* 0x0000019600057824 */ /* 0x001fe200078e02ff */
[----:B-1----:R-:W-:-:S04]  /*85d0*/  IADD3 R6, P1, R23, R2, RZ ;  /* 0x0000000217067210 */ /* 0x002fc80007f3e0ff */
[----:B--2---:R-:W-:Y:S02]  /*85e0*/  IADD3 R14, P3, R5, R2, RZ ;  /* 0x00000002050e7210 */ /* 0x004fe40007f7e0ff */
[-C--:B------:R-:W-:Y:S02]  /*85f0*/  LEA.HI.X.SX32 R7, R29, R3.reuse, 0x1, P1 ;  /* 0x000000031d077211 */ /* 0x080fe400008f0eff */
[----:B------:R-:W-:Y:S01]  /*8600*/  LEA.HI.X.SX32 R15, R25, R3, 0x1, P3 ;  /* 0x00000003190f7211 */ /* 0x000fe200018f0eff */
[----:B------:R-:W-:Y:S04]  /*8610*/  STL.64 [R1+0x348], R16 ;  /* 0x0003481001007387 */ /* 0x000fe80000100a00 */
[----:B------:R-:W-:Y:S04]  /*8620*/  STL.64 [R1+0x340], R6 ;  /* 0x0003400601007387 */ /* 0x000fe80000100a00 */
[----:B------:R0:W-:Y:S04]  /*8630*/  STL.64 [R1+0x338], R14 ;  /* 0x0003380e01007387 */ /* 0x0001e80000100a00 */
[----:B0-----:R-:W2:Y:S01]  /*8640*/  LDL.LU.64 R14, [R1+0x1fd0] ;  /* 0x001fd000010e7983 */ /* 0x001ea20000300a00 */
[----:B------:R-:W-:-:S05]  /*8650*/  IMAD R23, R0, 0x19c, RZ ;  /* 0x0000019c00177824 */ /* 0x000fca00078e02ff */
[-C--:B------:R-:W-:Y:S01]  /*8660*/  IADD3 R16, P2, R23, R2.reuse, RZ ;  /* 0x0000000217107210 */ /* 0x080fe20007f5e0ff */
[C---:B------:R-:W-:Y:S02]  /*8670*/  IMAD R23, R0.reuse, 0x1a6, RZ ;  /* 0x000001a600177824 */ /* 0x040fe400078e02ff */
[C---:B------:R-:W-:Y:S01]  /*8680*/  IMAD R27, R0.reuse, 0x19e, RZ ;  /* 0x0000019e001b7824 */ /* 0x040fe200078e02ff */
[-C--:B------:R-:W-:Y:S02]  /*8690*/  LEA.HI.X.SX32 R17, R13, R3.reuse, 0x1, P2 ;  /* 0x000000030d117211 */ /* 0x080fe400010f0eff */
[-C--:B------:R-:W-:Y:S01]  /*86a0*/  IADD3 R8, P3, R23, R2.reuse, RZ ;  /* 0x0000000217087210 */ /* 0x080fe20007f7e0ff */
[C---:B------:R-:W-:Y:S01]  /*86b0*/  IMAD R23, R0.reuse, 0x1ac, RZ ;  /* 0x000001ac00177824 */ /* 0x040fe200078e02ff */
[----:B------:R-:W-:Y:S01]  /*86c0*/  IADD3 R6, P1, R27, R2, RZ ;  /* 0x000000021b067210 */ /* 0x000fe20007f3e0ff */
[----:B------:R-:W-:Y:S02]  /*86d0*/  IMAD R27, R0, 0xcf, RZ ;  /* 0x000000cf001b7824 */ /* 0x000fe400078e02ff */
[----:B------:R-:W-:Y:S04]  /*86e0*/  STL [R1+0x320], R8 ;  /* 0x0003200801007387 */ /* 0x000fe80000100800 */
[----:B------:R0:W-:Y:S01]  /*86f0*/  STL.64 [R1+0x330], R16 ;  /* 0x0003301001007387 */ /* 0x0001e20000100a00 */
[----:B------:R-:W-:Y:S01]  /*8700*/  IMAD.MOV.U32 R13, RZ, RZ, R9 ;  /* 0x000000ffff0d7224 */ /* 0x000fe200078e0009 */
[----:B------:R-:W-:-:S02]  /*8710*/  LEA.HI.X.SX32 R7, R27, R3, 0x1, P1 ;  /* 0x000000031b077211 */ /* 0x000fc400008f0eff */
[----:B0-----:R-:W-:Y:S01]  /*8720*/  IADD3 R16, P2, R23, R2, RZ ;  /* 0x0000000217107210 */ /* 0x001fe20007f5e0ff */
[----:B------:R-:W-:Y:S02]  /*8730*/  IMAD R23, R0, 0xd3, RZ ;  /* 0x000000d300177824 */ /* 0x000fe400078e02ff */
[----:B------:R-:W-:Y:S03]  /*8740*/  STL.64 [R1+0x328], R6 ;  /* 0x0003280601007387 */ /* 0x000fe60000100a00 */
[----:B------:R-:W-:-:S05]  /*8750*/  LEA.HI.X.SX32 R13, R23, R3, 0x1, P3 ;  /* 0x00000003170d7211 */ /* 0x000fca00018f0eff */
[----:B------:R-:W-:Y:S01]  /*8760*/  STL [R1+0x324], R13 ;  /* 0x0003240d01007387 */ /* 0x000fe20000100800 */
[----:B--2---:R-:W-:-:S05]  /*8770*/  LEA.HI.X.SX32 R17, R14, R3, 0x1, P2 ;  /* 0x000000030e117211 */ /* 0x004fca00010f0eff */
[----:B------:R0:W-:Y:S04]  /*8780*/  STL.64 [R1+0x318], R16 ;  /* 0x0003181001007387 */ /* 0x0001e80000100a00 */
[----:B0-----:R-:W2:Y:S01]  /*8790*/  LDL.LU.64 R16, [R1+0x1fc8] ;  /* 0x001fc80001107983 */ /* 0x001ea20000300a00 */
[C---:B------:R-:W-:Y:S01]  /*87a0*/  IMAD R25, R0.reuse, 0x1ae, RZ ;  /* 0x000001ae00197824 */ /* 0x040fe200078e02ff */
[----:B------:R-:W-:Y:S01]  /*87b0*/  MOV R12, R8 ;  /* 0x00000008000c7202 */ /* 0x000fe20000000f00 */
[C---:B------:R-:W-:Y:S02]  /*87c0*/  IMAD R23, R0.reuse, 0xd7, RZ ;  /* 0x000000d700177824 */ /* 0x040fe400078e02ff */
[C---:B------:R-:W-:Y:S01]  /*87d0*/  IMAD R8, R0.reuse, 0x1b6, RZ ;  /* 0x000001b600087824 */ /* 0x040fe200078e02ff */
[----:B------:R-:W-:Y:S01]  /*87e0*/  IADD3 R6, P1, R25, R2, RZ ;  /* 0x0000000219067210 */ /* 0x000fe20007f3e0ff */
[----:B------:R-:W-:-:S03]  /*87f0*/  IMAD R9, R0, 0x1bc, RZ ;  /* 0x000001bc00097824 */ /* 0x000fc600078e02ff */
[-C--:B------:R-:W-:Y:S01]  /*8800*/  LEA.HI.X.SX32 R7, R23, R3.reuse, 0x1, P1 ;  /* 0x0000000317077211 */ /* 0x080fe200008f0eff */
[----:B------:R-:W-:Y:S01]  /*8810*/  IMAD R23, R0, 0xdb, RZ ;  /* 0x000000db00177824 */ /* 0x000fe200078e02ff */
[-C--:B------:R-:W-:Y:S01]  /*8820*/  IADD3 R12, P3, R8, R2.reuse, RZ ;  /* 0x00000002080c7210 */ /* 0x080fe20007f7e0ff */
[C---:B------:R-:W-:Y:S01]  /*8830*/  IMAD R4, R0.reuse, 0x1be, RZ ;  /* 0x000001be00047824 */ /* 0x040fe200078e02ff */
[-C--:B------:R-:W-:Y:S01]  /*8840*/  IADD3 R18, P2, R9, R2.reuse, RZ ;  /* 0x0000000209127210 */ /* 0x080fe20007f5e0ff */
[----:B------:R-:W-:Y:S01]  /*8850*/  STL.64 [R1+0x1fa0], R8 ;  /* 0x001fa00801007387 */ /* 0x000fe20000100a00 */
[----:B------:R-:W-:Y:S01]  /*8860*/  LEA.HI.X.SX32 R13, R23, R3, 0x1, P3 ;  /* 0x00000003170d7211 */ /* 0x000fe200018f0eff */
[----:B------:R-:W-:Y:S02]  /*8870*/  IMAD R23, R0, 0xdf, RZ ;  /* 0x000000df00177824 */ /* 0x000fe400078e02ff */
[----:B------:R0:W-:Y:S01]  /*8880*/  STL.64 [R1+0x310], R6 ;  /* 0x0003100601007387 */ /* 0x0001e20000100a00 */
[----:B------:R-:W-:-:S03]  /*8890*/  IADD3 R10, P1, R4, R2, RZ ;  /* 0x00000002040a7210 */ /* 0x000fc60007f3e0ff */
[----:B------:R-:W-:Y:S04]  /*88a0*/  STL [R1+0x300], R18 ;  /* 0x0003001201007387 */ /* 0x000fe80000100800 */
[----:B------:R1:W-:Y:S01]  /*88b0*/  STL.64 [R1+0x1fa8], R4 ;  /* 0x001fa80401007387 */ /* 0x0003e20000100a00 */
[----:B0-----:R-:W-:-:S03]  /*88c0*/  IMAD R7, R0, 0x1c6, RZ ;  /* 0x000001c600077824 */ /* 0x001fc600078e02ff */
[----:B------:R0:W-:Y:S01]  /*88d0*/  STL.64 [R1+0x308], R12 ;  /* 0x0003080c01007387 */ /* 0x0001e20000100a00 */
[----:B-1----:R-:W-:Y:S01]  /*88e0*/  IMAD.MOV.U32 R5, RZ, RZ, R19 ;  /* 0x000000ffff057224 */ /* 0x002fe200078e0013 */
[-C--:B------:R-:W-:Y:S01]  /*88f0*/  LEA.HI.X.SX32 R5, R15, R3.reuse, 0x1, P2 ;  /* 0x000000030f057211 */ /* 0x080fe200010f0eff */
[----:B------:R-:W-:Y:S01]  /*8900*/  IMAD.MOV.U32 R15, RZ, RZ, R11 ;  /* 0x000000ffff0f7224 */ /* 0x000fe200078e000b */
[----:B------:R-:W-:Y:S01]  /*8910*/  LEA.HI.X.SX32 R15, R23, R3, 0x1, P1 ;  /* 0x00000003170f7211 */ /* 0x000fe200008f0eff */
[C---:B------:R-:W-:Y:S01]  /*8920*/  IMAD R11, R0.reuse, 0x1ce, RZ ;  /* 0x000001ce000b7824 */ /* 0x040fe200078e02ff */
[----:B------:R-:W-:Y:S01]  /*8930*/  MOV R4, R18 ;  /* 0x0000001200047202 */ /* 0x000fe20000000f00 */
[C---:B0-----:R-:W-:Y:S01]  /*8940*/  IMAD R13, R0.reuse, 0x1cc, RZ ;  /* 0x000001cc000d7824 */ /* 0x041fe200078e02ff */
[----:B------:R-:W-:Y:S01]  /*8950*/  STL [R1+0x2f8], R10 ;  /* 0x0002f80a01007387 */ /* 0x000fe20000100800 */
[----:B------:R-:W-:Y:S01]  /*8960*/  IMAD R23, R0, 0xe3, RZ ;  /* 0x000000e300177824 */ /* 0x000fe200078e02ff */
[----:B------:R-:W-:-:S02]  /*8970*/  IADD3 R18, P3, R7, R2, RZ ;  /* 0x0000000207127210 */ /* 0x000fc40007f7e0ff */
[----:B------:R-:W-:Y:S01]  /*8980*/  STL [R1+0x1f98], R7 ;  /* 0x001f980701007387 */ /* 0x000fe20000100800 */
[----:B------:R-:W-:-:S03]  /*8990*/  IADD3 R6, P1, R11, R2, RZ ;  /* 0x000000020b067210 */ /* 0x000fc60007f3e0ff */
[----:B------:R-:W-:Y:S01]  /*89a0*/  STL [R1+0x304], R5 ;  /* 0x0003040501007387 */ /* 0x000fe20000100800 */
[----:B------:R-:W-:Y:S02]  /*89b0*/  IADD3 R4, P2, R13, R2, RZ ;  /* 0x000000020d047210 */ /* 0x000fe40007f5e0ff */
[----:B------:R-:W-:Y:S01]  /*89c0*/  LEA.HI.X.SX32 R19, R23, R3, 0x1, P3 ;  /* 0x0000000317137211 */ /* 0x000fe200018f0eff */
[----:B------:R-:W-:Y:S01]  /*89d0*/  STL [R1+0x1f90], R13 ;  /* 0x001f900d01007387 */ /* 0x000fe20000100800 */
[----:B------:R-:W-:-:S03]  /*89e0*/  IMAD R25, R0, 0x1dc, RZ ;  /* 0x000001dc00197824 */ /* 0x000fc600078e02ff */
[----:B------:R0:W-:Y:S01]  /*89f0*/  STL [R1+0x2fc], R15 ;  /* 0x0002fc0f01007387 */ /* 0x0001e20000100800 */
[----:B------:R-:W-:Y:S01]  /*8a00*/  MOV R14, R10 ;  /* 0x0000000a000e7202 */ /* 0x000fe20000000f00 */
[C---:B------:R-:W-:Y:S02]  /*8a10*/  IMAD R23, R0.reuse, 0xe7, RZ ;  /* 0x000000e700177824 */ /* 0x040fe400078e02ff */
[----:B------:R1:W-:Y:S01]  /*8a20*/  STL [R1+0x1f94], R11 ;  /* 0x001f940b01007387 */ /* 0x0003e20000100800 */
[C---:B------:R-:W-:Y:S02]  /*8a30*/  IMAD R27, R0.reuse, 0xeb, RZ ;  /* 0x000000eb001b7824 */ /* 0x040fe400078e02ff */
[----:B0-----:R-:W-:Y:S01]  /*8a40*/  IMAD R15, R0, 0x1d6, RZ ;  /* 0x000001d6000f7824 */ /* 0x001fe200078e02ff */
[----:B------:R-:W-:Y:S04]  /*8a50*/  STL [R1+0x2e0], R6 ;  /* 0x0002e00601007387 */ /* 0x000fe80000100800 */
[----:B------:R0:W-:Y:S01]  /*8a60*/  STL.64 [R1+0x2f0], R18 ;  /* 0x0002f01201007387 */ /* 0x0001e20000100a00 */
[----:B-1----:R-:W-:Y:S01]  /*8a70*/  IMAD.MOV.U32 R11, RZ, RZ, R7 ;  /* 0x000000ffff0b7224 */ /* 0x002fe200078e0007 */
[----:B------:R-:W-:-:S02]  /*8a80*/  MOV R10, R6 ;  /* 0x00000006000a7202 */ /* 0x000fc40000000f00 */
[----:B------:R1:W-:Y:S01]  /*8a90*/  STL [R1+0x1f8c], R15 ;  /* 0x001f8c0f01007387 */ /* 0x0003e20000100800 */
[----:B------:R-:W-:Y:S02]  /*8aa0*/  LEA.HI.X.SX32 R11, R23, R3, 0x1, P1 ;  /* 0x00000003170b7211 */ /* 0x000fe400008f0eff */
[----:B0-----:R-:W-:-:S04]  /*8ab0*/  IADD3 R18, P3, R15, R2, RZ ;  /* 0x000000020f127210 */ /* 0x001fc80007f7e0ff */
[-C--:B------:R-:W-:Y:S02]  /*8ac0*/  LEA.HI.X.SX32 R19, R27, R3.reuse, 0x1, P3 ;  /* 0x000000031b137211 */ /* 0x080fe400018f0eff */
[----:B--2---:R-:W-:Y:S02]  /*8ad0*/  LEA.HI.X.SX32 R5, R16, R3, 0x1, P2 ;  /* 0x0000000310057211 */ /* 0x004fe400010f0eff */
[----:B------:R-:W-:-:S03]  /*8ae0*/  IADD3 R20, P2, R25, R2, RZ ;  /* 0x0000000219147210 */ /* 0x000fc60007f5e0ff */
[----:B------:R0:W-:Y:S04]  /*8af0*/  STL.64 [R1+0x2e8], R4 ;  /* 0x0002e80401007387 */ /* 0x0001e80000100a00 */
[----:B------:R2:W3:Y:S04]  /*8b00*/  LDL.64 R6, [R1+0x288] ;  /* 0x0002880001067983 */ /* 0x0004e80000100a00 */
[----:B-1----:R2:W4:Y:S04]  /*8b10*/  LDL.64 R14, [R1+0x278] ;  /* 0x00027800010e7983 */ /* 0x0025280000100a00 */
[----:B0-----:R2:W5:Y:S04]  /*8b20*/  LDL.64 R4, [R1+0x290] ;  /* 0x0002900001047983 */ /* 0x0015680000100a00 */
[----:B------:R0:W-:Y:S04]  /*8b30*/  STL.64 [R1+0x1fb0], R24 ;  /* 0x001fb01801007387 */ /* 0x0001e80000100a00 */
[----:B------:R1:W-:Y:S01]  /*8b40*/  STL [R1+0x2d0], R20 ;  /* 0x0002d01401007387 */ /* 0x0003e20000100800 */
[----:B0-----:R-:W-:Y:S01]  /*8b50*/  MOV R24, R20 ;  /* 0x0000001400187202 */ /* 0x001fe20000000f00 */
[----:B------:R-:W-:-:S02]  /*8b60*/  IMAD.MOV.U32 R25, RZ, RZ, R21 ;  /* 0x000000ffff197224 */ /* 0x000fc400078e0015 */
[----:B-1----:R-:W4:Y:S04]  /*8b70*/  LDL.LU.64 R20, [R1+0x1fc0] ;  /* 0x001fc00001147983 */ /* 0x002f280000300a00 */
[----:B------:R-:W-:Y:S04]  /*8b80*/  STL [R1+0x2e4], R11 ;  /* 0x0002e40b01007387 */ /* 0x000fe80000100800 */
[----:B------:R0:W-:Y:S04]  /*8b90*/  STL.64 [R1+0x2d8], R18 ;  /* 0x0002d81201007387 */ /* 0x0001e80000100a00 */
[----:B0-----:R-:W2:Y:S01]  /*8ba0*/  LDL.LU.64 R18, [R1+0x1fb8] ;  /* 0x001fb80001127983 */ /* 0x001ea20000300a00 */
[----:B------:R-:W-:-:S02]  /*8bb0*/  IMAD R29, R0, 0x1de, RZ ;  /* 0x000001de001d7824 */ /* 0x000fc400078e02ff */
[C---:B------:R-:W-:Y:S02]  /*8bc0*/  IMAD R23, R0.reuse, 0x1e6, RZ ;  /* 0x000001e600177824 */ /* 0x040fe400078e02ff */
[----:B------:R-:W-:Y:S01]  /*8bd0*/  IMAD R12, R0, 0xef, RZ ;  /* 0x000000ef000c7824 */ /* 0x000fe200078e02ff */
[-C--:B------:R-:W-:Y:S02]  /*8be0*/  IADD3 R10, P1, R29, R2.reuse, RZ ;  /* 0x000000021d0a7210 */ /* 0x080fe40007f3e0ff */
[----:B------:R-:W-:Y:S02]  /*8bf0*/  IADD3 R8, P3, R23, R2, RZ ;  /* 0x0000000217087210 */ /* 0x000fe40007f7e0ff */
[-C--:B------:R-:W-:Y:S02]  /*8c00*/  LEA.HI.X.SX32 R25, R17, R3.reuse, 0x1, P2 ;  /* 0x0000000311197211 */ /* 0x080fe400010f0eff */
[----:B------:R-:W-:Y:S01]  /*8c10*/  LEA.HI.X.SX32 R11, R12, R3, 0x1, P1 ;  /* 0x000000030c0b7211 */ /* 0x000fe200008f0eff */
[----:B------:R-:W-:Y:S01]  /*8c20*/  IMAD R29, R0, 0x1ec, RZ ;  /* 0x000001ec001d7824 */ /* 0x000fe200078e02ff */
[----:B------:R0:W-:Y:S01]  /*8c30*/  STL [R1+0x2c0], R8 ;  /* 0x0002c00801007387 */ /* 0x0001e20000100800 */
[----:B------:R-:W-:-:S03]  /*8c40*/  MOV R16, R8 ;  /* 0x0000000800107202 */ /* 0x000fc60000000f00 */
[----:B------:R-:W-:Y:S04]  /*8c50*/  STL [R1+0x2d4], R25 ;  /* 0x0002d41901007387 */ /* 0x000fe80000100800 */
[----:B------:R1:W-:Y:S01]  /*8c60*/  STL.64 [R1+0x2c8], R10 ;  /* 0x0002c80a01007387 */ /* 0x0003e20000100a00 */
[----:B0-----:R-:W-:Y:S01]  /*8c70*/  IADD3 R8, P2, R29, R2, RZ ;  /* 0x000000021d087210 */ /* 0x001fe20007f5e0ff */
[----:B------:R-:W-:Y:S02]  /*8c80*/  IMAD.MOV.U32 R17, RZ, RZ, R9 ;  /* 0x000000ffff117224 */ /* 0x000fe400078e0009 */
[C---:B-1----:R-:W-:Y:S02]  /*8c90*/  IMAD R11, R0.reuse, 0xf3, RZ ;  /* 0x000000f3000b7824 */ /* 0x042fe400078e02ff */
[----:B------:R-:W-:-:S03]  /*8ca0*/  IMAD R27, R0, 0x1ee, RZ ;  /* 0x000001ee001b7824 */ /* 0x000fc600078e02ff */
[----:B------:R-:W-:Y:S01]  /*8cb0*/  LEA.HI.X.SX32 R17, R11, R3, 0x1, P3 ;  /* 0x000000030b117211 */ /* 0x000fe200018f0eff */
[C---:B------:R-:W-:Y:S02]  /*8cc0*/  IMAD R12, R0.reuse, 0x1f6, RZ ;  /* 0x000001f6000c7824 */ /* 0x040fe400078e02ff */
[----:B------:R-:W-:Y:S02]  /*8cd0*/  IMAD R10, R0, 0x1fc, RZ ;  /* 0x000001fc000a7824 */ /* 0x000fe400078e02ff */
[----:B------:R0:W-:Y:S01]  /*8ce0*/  STL [R1+0x2c4], R17 ;  /* 0x0002c41101007387 */ /* 0x0001e20000100800 */
[-C--:B------:R-:W-:Y:S02]  /*8cf0*/  IADD3 R24, P1, R27, R2.reuse, RZ ;  /* 0x000000021b187210 */ /* 0x080fe40007f3e0ff */
[----:B------:R-:W-:Y:S01]  /*8d00*/  IADD3 R16, P3, R12, R2, RZ ;  /* 0x000000020c107210 */ /* 0x000fe20007f7e0ff */
[----:B-----5:R-:W-:-:S05]  /*8d10*/  IMAD R5, R0, 0xfb, RZ ;  /* 0x000000fb00057824 */ /* 0x020fca00078e02ff */
[-C--:B0-----:R-:W-:Y:S02]  /*8d20*/  LEA.HI.X.SX32 R17, R5, R3.reuse, 0x1, P3 ;  /* 0x0000000305117211 */ /* 0x081fe400018f0eff */
[----:B--2---:R-:W-:-:S05]  /*8d30*/  LEA.HI.X.SX32 R9, R18, R3, 0x1, P2 ;  /* 0x0000000312097211 */ /* 0x004fca00010f0eff */
[----:B------:R0:W-:Y:S01]  /*8d40*/  STL.64 [R1+0x2b8], R8 ;  /* 0x0002b80801007387 */ /* 0x0001e20000100a00 */
[----:B------:R-:W-:-:S04]  /*8d50*/  IADD3 R10, P2, R10, R2, RZ ;  /* 0x000000020a0a7210 */ /* 0x000fc80007f5e0ff */
[----:B------:R-:W-:Y:S01]  /*8d60*/  LEA.HI.X.SX32 R11, R19, R3, 0x1, P2 ;  /* 0x00000003130b7211 */ /* 0x000fe200010f0eff */
[----:B0-----:R-:W-:-:S05]  /*8d70*/  IMAD R8, R0, 0xf7, RZ ;  /* 0x000000f700087824 */ /* 0x001fca00078e02ff */
[----:B------:R-:W-:-:S05]  /*8d80*/  LEA.HI.X.SX32 R25, R8, R3, 0x1, P1 ;  /* 0x0000000308197211 */ /* 0x000fca00008f0eff */
[----:B------:R0:W-:Y:S04]  /*8d90*/  STL.64 [R1+0x2b0], R24 ;  /* 0x0002b01801007387 */ /* 0x0001e80000100a00 */
[----:B------:R-:W-:Y:S04]  /*8da0*/  STL.64 [R1+0x2a8], R16 ;  /* 0x0002a81001007387 */ /* 0x000fe80000100a00 */
[----:B------:R1:W-:Y:S04]  /*8db0*/  STL.64 [R1+0x2a0], R10 ;  /* 0x0002a00a01007387 */ /* 0x0003e80000100a00 */
[----:B------:R2:W5:Y:S01]  /*8dc0*/  LDL.64 R18, [R1+0x280] ;  /* 0x0002800001127983 */ /* 0x0005620000100a00 */
[----:B------:R-:W-:-:S02]  /*8dd0*/  IMAD R12, R0, 0x20e, RZ ;  /* 0x0000020e000c7824 */ /* 0x000fc400078e02ff */
[----:B------:R-:W-:-:S03]  /*8de0*/  IMAD R9, R0, 0x1fe, RZ ;  /* 0x000001fe00097824 */ /* 0x000fc600078e02ff */
[-C--:B0-----:R-:W-:Y:S01]  /*8df0*/  IADD3 R24, P3, R12, R2.reuse, RZ ;  /* 0x000000020c187210 */ /* 0x081fe20007f7e0ff */
[C---:B------:R-:W-:Y:S01]  /*8e00*/  IMAD R12, R0.reuse, 0x216, RZ ;  /* 0x00000216000c7824 */ /* 0x040fe200078e02ff */
[----:B------:R-:W-:Y:S01]  /*8e10*/  IADD3 R8, P1, R9, R2, RZ ;  /* 0x0000000209087210 */ /* 0x000fe20007f3e0ff */
[----:B-1----:R-:W-:-:S03]  /*8e20*/  IMAD R10, R0, 0xff, RZ ;  /* 0x000000ff000a7824 */ /* 0x002fc600078e02ff */
[----:B------:R-:W-:Y:S01]  /*8e30*/  IADD3 R16, P2, R12, R2, RZ ;  /* 0x000000020c107210 */ /* 0x000fe20007f5e0ff */
[----:B------:R-:W-:Y:S01]  /*8e40*/  IMAD R12, R0, 0x218, RZ ;  /* 0x00000218000c7824 */ /* 0x000fe200078e02ff */
[----:B------:R-:W-:Y:S01]  /*8e50*/  LEA.HI.X.SX32 R9, R10, R3, 0x1, P1 ;  /* 0x000000030a097211 */ /* 0x000fe200008f0eff */
[----:B------:R-:W-:-:S04]  /*8e60*/  IMAD R11, R0, 0x103, RZ ;  /* 0x00000103000b7824 */ /* 0x000fc800078e02ff */
[----:B------:R0:W-:Y:S01]  /*8e70*/  STL.64 [R1+0x298], R8 ;  /* 0x0002980801007387 */ /* 0x0001e20000100a00 */
[-C--:B------:R-:W-:Y:S02]  /*8e80*/  LEA.HI.X.SX32 R5, R11, R3.reuse, 0x1, P0 ;  /* 0x000000030b057211 */ /* 0x080fe400000f0eff */
[----:B0-----:R-:W-:Y:S01]  /*8e90*/  IADD3 R8, P1, R12, R2, RZ ;  /* 0x000000020c087210 */ /* 0x001fe20007f3e0ff */
[----:B------:R-:W-:Y:S02]  /*8ea0*/  IMAD R12, R0, 0x104, RZ ;  /* 0x00000104000c7824 */ /* 0x000fe400078e02ff */
[----:B------:R-:W-:Y:S03]  /*8eb0*/  STL [R1+0x294], R5 ;  /* 0x0002940501007387 */ /* 0x000fe60000100800 */
[----:B---3--:R-:W-:-:S05]  /*8ec0*/  LEA.HI.X.SX32 R7, R12, R3, 0x1, P6 ;  /* 0x000000030c077211 */ /* 0x008fca00030f0eff */
[----:B------:R0:W-:Y:S01]  /*8ed0*/  STL [R1+0x28c], R7 ;  /* 0x00028c0701007387 */ /* 0x0001e20000100800 */
[----:B----4-:R-:W-:Y:S01]  /*8ee0*/  LEA.HI.X.SX32 R15, R20, R3, 0x1, P4 ;  /* 0x00000003140f7211 */ /* 0x010fe200020f0eff */
[----:B0-----:R-:W-:-:S05]  /*8ef0*/  IMAD R7, R0, 0x105, RZ ;  /* 0x0000010500077824 */ /* 0x001fca00078e02ff */
[----:B-----5:R-:W-:-:S05]  /*8f00*/  LEA.HI.X.SX32 R19, R7, R3, 0x1, P5 ;  /* 0x0000000307137211 */ /* 0x020fca00028f0eff */
[----:B------:R-:W-:Y:S04]  /*8f10*/  STL [R1+0x284], R19 ;  /* 0x0002841301007387 */ /* 0x000fe80000100800 */
[----:B------:R0:W-:Y:S02]  /*8f20*/  STL [R1+0x27c], R15 ;  /* 0x00027c0f01007387 */ /* 0x0001e40000100800 */
[----:B0-----:R-:W-:-:S05]  /*8f30*/  IMAD R15, R0, 0x107, RZ ;  /* 0x00000107000f7824 */ /* 0x001fca00078e02ff */
[----:B------:R-:W-:-:S05]  /*8f40*/  LEA.HI.X.SX32 R25, R15, R3, 0x1, P3 ;  /* 0x000000030f197211 */ /* 0x000fca00018f0eff */
[----:B------:R0:W-:Y:S04]  /*8f50*/  STL.64 [R1+0x270], R24 ;  /* 0x0002701801007387 */ /* 0x0001e80000100a00 */
[----:B0-----:R-:W3:Y:S01]  /*8f60*/  LDL.LU.64 R24, [R1+0x1fb0] ;  /* 0x001fb00001187983 */ /* 0x001ee20000300a00 */
[C---:B------:R-:W-:Y:S02]  /*8f70*/  IMAD R10, R0.reuse, 0x21a, RZ ;  /* 0x0000021a000a7824 */ /* 0x040fe400078e02ff */
[----:B------:R-:W-:-:S03]  /*8f80*/  IMAD R17, R0, 0x10b, RZ ;  /* 0x0000010b00117824 */ /* 0x000fc600078e02ff */
[-C--:B------:R-:W-:Y:S01]  /*8f90*/  IADD3 R4, P0, R10, R2.reuse, RZ ;  /* 0x000000020a047210 */ /* 0x080fe20007f1e0ff */
[C---:B------:R-:W-:Y:S02]  /*8fa0*/  IMAD R10, R0.reuse, 0x21c, RZ ;  /* 0x0000021c000a7824 */ /* 0x040fe400078e02ff */
[C---:B------:R-:W-:Y:S02]  /*8fb0*/  IMAD R12, R0.reuse, 0x226, RZ ;  /* 0x00000226000c7824 */ /* 0x040fe400078e02ff */
[----:B------:R-:W-:Y:S01]  /*8fc0*/  IMAD R5, R0, 0x10d, RZ ;  /* 0x0000010d00057824 */ /* 0x000fe200078e02ff */
[-C--:B------:R-:W-:Y:S02]  /*8fd0*/  LEA.HI.X.SX32 R17, R17, R3.reuse, 0x1, P2 ;  /* 0x0000000311117211 */ /* 0x080fe400010f0eff */
[----:B------:R-:W-:Y:S02]  /*8fe0*/  IADD3 R10, P6, R10, R2, RZ ;  /* 0x000000020a0a7210 */ /* 0x000fe40007fde0ff */
[----:B------:R-:W-:-:S02]  /*8ff0*/  LEA.HI.X.SX32 R9, R21, R3, 0x1, P1 ;  /* 0x0000000315097211 */ /* 0x000fc400008f0eff */
[-C--:B------:R-:W-:Y:S01]  /*9000*/  IADD3 R18, P4, R12, R2.reuse, RZ ;  /* 0x000000020c127210 */ /* 0x080fe20007f9e0ff */
[----:B------:R-:W-:Y:S01]  /*9010*/  IMAD R12, R0, 0x22a, RZ ;  /* 0x0000022a000c7824 */ /* 0x000fe200078e02ff */
[-C--:B------:R-:W-:Y:S01]  /*9020*/  LEA.HI.X.SX32 R5, R5, R3.reuse, 0x1, P0 ;  /* 0x0000000305057211 */ /* 0x080fe200000f0eff */
[----:B------:R0:W-:Y:S01]  /*9030*/  STL.64 [R1+0x268], R16 ;  /* 0x0002681001007387 */ /* 0x0001e20000100a00 */
[-C--:B------:R-:W-:Y:S01]  /*9040*/  LEA.HI.X.SX32 R11, R22, R3.reuse, 0x1, P6 ;  /* 0x00000003160b7211 */ /* 0x080fe200030f0eff */
[----:B------:R-:W-:Y:S02]  /*9050*/  IMAD R6, R0, 0x21e, RZ ;  /* 0x0000021e00067824 */ /* 0x000fe400078e02ff */
[----:B------:R-:W-:Y:S04]  /*9060*/  STL.64 [R1+0x260], R8 ;  /* 0x0002600801007387 */ /* 0x000fe80000100a00 */
[----:B------:R-:W-:Y:S04]  /*9070*/  STL [R1+0x1f9c], R21 ;  /* 0x001f9c1501007387 */ /* 0x000fe80000100800 */
[----:B------:R1:W-:Y:S01]  /*9080*/  STL.64 [R1+0x258], R4 ;  /* 0x0002580401007387 */ /* 0x0003e20000100a00 */
[-C--:B0-----:R-:W-:Y:S01]  /*9090*/  IADD3 R16, P2, R12, R2.reuse, RZ ;  /* 0x000000020c107210 */ /* 0x081fe20007f5e0ff */
[----:B------:R-:W-:Y:S01]  /*90a0*/  IMAD R12, R0, 0x22e, RZ ;  /* 0x0000022e000c7824 */ /* 0x000fe200078e02ff */
[-C--:B------:R-:W-:Y:S01]  /*90b0*/  IADD3 R6, P5, R6, R2.reuse, RZ ;  /* 0x0000000206067210 */ /* 0x080fe20007fbe0ff */
[----:B------:R-:W-:Y:S01]  /*90c0*/  IMAD R20, R0, 0x113, RZ ;  /* 0x0000011300147824 */ /* 0x000fe200078e02ff */
[----:B-1----:R-:W4:Y:S04]  /*90d0*/  LDL.LU.64 R4, [R1+0x1fa8] ;  /* 0x001fa80001047983 */ /* 0x002f280000300a00 */
[----:B------:R0:W-:Y:S01]  /*90e0*/  STL.64 [R1+0x250], R10 ;  /* 0x0002500a01007387 */ /* 0x0001e20000100a00 */
[----:B------:R-:W-:Y:S01]  /*90f0*/  IADD3 R12, P0, R12, R2, RZ ;  /* 0x000000020c0c7210 */ /* 0x000fe20007f1e0ff */
[----:B------:R-:W-:Y:S01]  /*9100*/  IMAD R14, R0, 0x228, RZ ;  /* 0x00000228000e7824 */ /* 0x000fe200078e02ff */
[----:B------:R-:W-:Y:S01]  /*9110*/  LEA.HI.X.SX32 R19, R20, R3, 0x1, P4 ;  /* 0x0000000314137211 */ /* 0x000fe200020f0eff */
[----:B------:R-:W-:Y:S01]  /*9120*/  STL [R1+0x1f88], R23 ;  /* 0x001f881701007387 */ /* 0x000fe20000100800 */
[----:B0-----:R-:W-:-:S03]  /*9130*/  IMAD R11, R0, 0x10f, RZ ;  /* 0x0000010f000b7824 */ /* 0x001fc600078e02ff */
[----:B------:R-:W-:Y:S02]  /*9140*/  STL [R1+0x220], R12 ;  /* 0x0002200c01007387 */ /* 0x000fe40000100800 */
[----:B------:R-:W-:Y:S02]  /*9150*/  LEA.HI.X.SX32 R7, R11, R3, 0x1, P5 ;  /* 0x000000030b077211 */ /* 0x000fe400028f0eff */
[----:B------:R-:W-:-:S03]  /*9160*/  IADD3 R14, P3, R14, R2, RZ ;  /* 0x000000020e0e7210 */ /* 0x000fc60007f7e0ff */
[----:B------:R0:W-:Y:S04]  /*9170*/  STL.64 [R1+0x248], R6 ;  /* 0x0002480601007387 */ /* 0x0001e80000100a00 */
[----:B------:R1:W-:Y:S01]  /*9180*/  STL.64 [R1+0x240], R18 ;  /* 0x0002401201007387 */ /* 0x0003e20000100a00 */
[C---:B0-----:R-:W-:Y:S02]  /*9190*/  IMAD R7, R0.reuse, 0x114, RZ ;  /* 0x0000011400077824 */ /* 0x041fe400078e02ff */
[----:B-1----:R-:W-:-:S03]  /*91a0*/  IMAD R18, R0, 0x115, RZ ;  /* 0x0000011500127824 */ /* 0x002fc600078e02ff */
[-C--:B------:R-:W-:Y:S01]  /*91b0*/  LEA.HI.X.SX32 R15, R7, R3.reuse, 0x1, P3 ;  /* 0x00000003070f7211 */ /* 0x080fe200018f0eff */
[----:B------:R-:W-:Y:S01]  /*91c0*/  IMAD R7, R0, 0x23e, RZ ;  /* 0x0000023e00077824 */ /* 0x000fe200078e02ff */
[----:B------:R-:W-:Y:S01]  /*91d0*/  LEA.HI.X.SX32 R17, R18, R3, 0x1, P2 ;  /* 0x0000000312117211 */ /* 0x000fe200010f0eff */
[C---:B------:R-:W-:Y:S02]  /*91e0*/  IMAD R10, R0.reuse, 0x236, RZ ;  /* 0x00000236000a7824 */ /* 0x040fe400078e02ff */
[----:B------:R-:W-:Y:S01]  /*91f0*/  STL.64 [R1+0x238], R14 ;  /* 0x0002380e01007387 */ /* 0x000fe20000100a00 */
[C---:B------:R-:W-:Y:S01]  /*9200*/  IMAD R6, R0.reuse, 0x23a, RZ ;  /* 0x0000023a00067824 */ /* 0x040fe200078e02ff */
[----:B------:R-:W-:Y:S01]  /*9210*/  MOV R22, R12 ;  /* 0x0000000c00167202 */ /* 0x000fe20000000f00 */
[----:B------:R-:W-:Y:S01]  /*9220*/  IMAD R9, R0, 0x22c, RZ ;  /* 0x0000022c00097824 */ /* 0x000fe200078e02ff */
[----:B------:R0:W-:Y:S01]  /*9230*/  STL.64 [R1+0x230], R16 ;  /* 0x0002301001007387 */ /* 0x0001e20000100a00 */
[-C--:B------:R-:W-:Y:S01]  /*9240*/  IADD3 R12, P6, R10, R2.reuse, RZ ;  /* 0x000000020a0c7210 */ /* 0x080fe20007fde0ff */
[----:B------:R-:W-:Y:S01]  /*9250*/  IMAD R10, R0, 0x238, RZ ;  /* 0x00000238000a7824 */ /* 0x000fe200078e02ff */
[-C--:B------:R-:W-:Y:S01]  /*9260*/  IADD3 R20, P4, R6, R2.reuse, RZ ;  /* 0x0000000206147210 */ /* 0x080fe20007f9e0ff */
[C---:B------:R-:W-:Y:S01]  /*9270*/  IMAD R6, R0.reuse, 0x23c, RZ ;  /* 0x0000023c00067824 */ /* 0x040fe200078e02ff */
[-C--:B------:R-:W-:Y:S01]  /*9280*/  IADD3 R8, P1, R9, R2.reuse, RZ ;  /* 0x0000000209087210 */ /* 0x080fe20007f3e0ff */
[----:B------:R-:W-:Y:S01]  /*9290*/  IMAD.MOV.U32 R23, RZ, RZ, R13 ;  /* 0x000000ffff177224 */ /* 0x000fe200078e000d */
[----:B0-----:R-:W-:Y:S01]  /*92a0*/  IADD3 R16, P2, R7, R2, RZ ;  /* 0x0000000207107210 */ /* 0x001fe20007f5e0ff */
[----:B------:R-:W-:-:S02]  /*92b0*/  IMAD R7, R0, 0x11b, RZ ;  /* 0x0000011b00077824 */ /* 0x000fc400078e02ff */
[----:B------:R-:W-:Y:S01]  /*92c0*/  IMAD R19, R0, 0x117, RZ ;  /* 0x0000011700137824 */ /* 0x000fe200078e02ff */
[-C--:B------:R-:W-:Y:S02]  /*92d0*/  IADD3 R10, P5, R10, R2.reuse, RZ ;  /* 0x000000020a0a7210 */ /* 0x080fe40007fbe0ff */
[-C--:B------:R-:W-:Y:S01]  /*92e0*/  LEA.HI.X.SX32 R13, R7, R3.reuse, 0x1, P6 ;  /* 0x00000003070d7211 */ /* 0x080fe200030f0eff */
[----:B------:R-:W-:Y:S01]  /*92f0*/  IMAD R7, R0, 0x11d, RZ ;  /* 0x0000011d00077824 */ /* 0x000fe200078e02ff */
[----:B------:R-:W-:Y:S02]  /*9300*/  IADD3 R14, P3, R6, R2, RZ ;  /* 0x00000002060e7210 */ /* 0x000fe40007f7e0ff */
[-C--:B------:R-:W-:Y:S02]  /*9310*/  LEA.HI.X.SX32 R23, R19, R3.reuse, 0x1, P0 ;  /* 0x0000000313177211 */ /* 0x080fe400000f0eff */
[-C--:B------:R-:W-:Y:S02]  /*9320*/  LEA.HI.X.SX32 R11, R26, R3.reuse, 0x1, P5 ;  /* 0x000000031a0b7211 */ /* 0x080fe400028f0eff */
[----:B------:R-:W-:-:S02]  /*9330*/  LEA.HI.X.SX32 R21, R7, R3, 0x1, P4 ;  /* 0x0000000307157211 */ /* 0x000fc400020f0eff */
[----:B------:R-:W-:Y:S01]  /*9340*/  LEA.HI.X.SX32 R15, R28, R3, 0x1, P3 ;  /* 0x000000031c0f7211 */ /* 0x000fe200018f0eff */
[C---:B------:R-:W-:Y:S02]  /*9350*/  IMAD R6, R0.reuse, 0x246, RZ ;  /* 0x0000024600067824 */ /* 0x040fe400078e02ff */
[C---:B------:R-:W-:Y:S02]  /*9360*/  IMAD R7, R0.reuse, 0x123, RZ ;  /* 0x0000012300077824 */ /* 0x040fe400078e02ff */
[----:B------:R-:W-:-:S05]  /*9370*/  IMAD R18, R0, 0x248, RZ ;  /* 0x0000024800127824 */ /* 0x000fca00078e02ff */
[----:B------:R-:W-:Y:S02]  /*9380*/  IADD3 R18, P0, R18, R2, RZ ;  /* 0x0000000212127210 */ /* 0x000fe40007f1e0ff */
[----:B---3--:R-:W-:-:S05]  /*9390*/  LEA.HI.X.SX32 R9, R24, R3, 0x1, P1 ;  /* 0x0000000318097211 */ /* 0x008fca00008f0eff */
[----:B------:R0:W-:Y:S04]  /*93a0*/  STL.64 [R1+0x228], R8 ;  /* 0x0002280801007387 */ /* 0x0001e80000100a00 */
[----:B------:R-:W-:Y:S04]  /*93b0*/  STL.64 [R1+0x218], R12 ;  /* 0x0002180c01007387 */ /* 0x000fe80000100a00 */
[----:B------:R-:W-:Y:S04]  /*93c0*/  STL [R1+0x224], R23 ;  /* 0x0002241701007387 */ /* 0x000fe80000100800 */
[----:B------:R-:W-:Y:S04]  /*93d0*/  STL.64 [R1+0x210], R10 ;  /* 0x0002100a01007387 */ /* 0x000fe80000100a00 */
[----:B------:R-:W-:Y:S01]  /*93e0*/  STL.64 [R1+0x208], R20 ;  /* 0x0002081401007387 */ /* 0x000fe20000100a00 */
[----:B0-----:R-:W-:-:S03]  /*93f0*/  IADD3 R8, P1, R6, R2, RZ ;  /* 0x0000000206087210 */ /* 0x001fc60007f3e0ff */
[----:B------:R0:W-:Y:S01]  /*9400*/  STL.64 [R1+0x4d0], R14 ;  /* 0x0004d00e01007387 */ /* 0x0001e20000100a00 */
[----:B------:R-:W-:Y:S01]  /*9410*/  LEA.HI.X.SX32 R9, R7, R3, 0x1, P1 ;  /* 0x0000000307097211 */ /* 0x000fe200008f0eff */
[C---:B------:R-:W-:Y:S02]  /*9420*/  IMAD R6, R0.reuse, 0x24a, RZ ;  /* 0x0000024a00067824 */ /* 0x040fe400078e02ff */
[----:B0-----:R-:W-:-:S05]  /*9430*/  IMAD R15, R0, 0x11f, RZ ;  /* 0x0000011f000f7824 */ /* 0x001fca00078e02ff */
[----:B------:R-:W-:Y:S01]  /*9440*/  LEA.HI.X.SX32 R17, R15, R3, 0x1, P2 ;  /* 0x000000030f117211 */ /* 0x000fe200010f0eff */
[----:B------:R-:W-:-:S04]  /*9450*/  IMAD R7, R0, 0x125, RZ ;  /* 0x0000012500077824 */ /* 0x000fc800078e02ff */
[----:B------:R-:W-:Y:S01]  /*9460*/  STL.64 [R1+0x4d8], R16 ;  /* 0x0004d81001007387 */ /* 0x000fe20000100a00 */
[----:B------:R-:W-:-:S03]  /*9470*/  IADD3 R12, P6, R6, R2, RZ ;  /* 0x00000002060c7210 */ /* 0x000fc60007fde0ff */
[----:B------:R0:W-:Y:S01]  /*9480*/  STL.64 [R1+0x200], R8 ;  /* 0x0002000801007387 */ /* 0x0001e20000100a00 */
[----:B------:R-:W-:Y:S01]  /*9490*/  LEA.HI.X.SX32 R13, R7, R3, 0x1, P6 ;  /* 0x00000003070d7211 */ /* 0x000fe200030f0eff */
[C---:B------:R-:W-:Y:S02]  /*94a0*/  IMAD R6, R0.reuse, 0x24c, RZ ;  /* 0x0000024c00067824 */ /* 0x040fe400078e02ff */
[----:B0-----:R-:W-:-:S05]  /*94b0*/  IMAD R8, R0, 0x124, RZ ;  /* 0x0000012400087824 */ /* 0x001fca00078e02ff */
[----:B------:R-:W-:Y:S01]  /*94c0*/  LEA.HI.X.SX32 R19, R8, R3, 0x1, P0 ;  /* 0x0000000308137211 */ /* 0x000fe200000f0eff */
[----:B------:R-:W-:Y:S01]  /*94d0*/  IMAD R10, R0, 0x24e, RZ ;  /* 0x0000024e000a7824 */ /* 0x000fe200078e02ff */
[----:B------:R-:W-:-:S03]  /*94e0*/  IADD3 R22, P5, R6, R2, RZ ;  /* 0x0000000206167210 */ /* 0x000fc60007fbe0ff */
[----:B------:R-:W-:Y:S01]  /*94f0*/  STL.64 [R1+0x1f8], R18 ;  /* 0x0001f81201007387 */ /* 0x000fe20000100a00 */
[----:B------:R-:W-:-:S03]  /*9500*/  IMAD R7, R0, 0x127, RZ ;  /* 0x0000012700077824 */ /* 0x000fc600078e02ff */
[----:B------:R0:W-:Y:S01]  /*9510*/  STL.64 [R1+0x1f0], R12 ;  /* 0x0001f00c01007387 */ /* 0x0001e20000100a00 */
[----:B------:R-:W-:Y:S01]  /*9520*/  IADD3 R10, P4, R10, R2, RZ ;  /* 0x000000020a0a7210 */ /* 0x000fe20007f9e0ff */
[----:B------:R-:W-:-:S03]  /*9530*/  IMAD R6, R0, 0x256, RZ ;  /* 0x0000025600067824 */ /* 0x000fc600078e02ff */
[----:B------:R-:W-:Y:S01]  /*9540*/  LEA.HI.X.SX32 R11, R7, R3, 0x1, P4 ;  /* 0x00000003070b7211 */ /* 0x000fe200020f0eff */
        /* <DEDUP_REMOVED lines=291> */
[----:B------:R-:W-:Y:S02]  /*a780*/  LEA.HI.X.SX32 R21, R11, R3, 0x1, P3 ;  /* 0x000000030b157211 */ /* 0x000fe400018f0eff */
[----:B------:R-:W-:-:S03]  /*a790*/  IADD3 R16, P1, R6, R2, RZ ;  /* 0x0000000206107210 */ /* 0x000fc60007f3e0ff */
[----:B------:R-:W-:Y:S04]  /*a7a0*/  STL.64 [R1+0xd8], R20 ;  /* 0x0000d81401007387 */ /* 0x000fe80000100a00 */
[----:B------:R0:W-:Y:S01]  /*a7b0*/  STL.64 [R1+0xd0], R14 ;  /* 0x0000d00e01007387 */ /* 0x0001e20000100a00 */
[C---:B------:R-:W-:Y:S02]  /*a7c0*/  IMAD R9, R0.reuse, 0x30e, RZ ;  /* 0x0000030e00097824 */ /* 0x040fe400078e02ff */
[C---:B------:R-:W-:Y:S02]  /*a7d0*/  IMAD R7, R0.reuse, 0x326, RZ ;  /* 0x0000032600077824 */ /* 0x040fe400078e02ff */
[C---:B------:R-:W-:Y:S02]  /*a7e0*/  IMAD R6, R0.reuse, 0x316, RZ ;  /* 0x0000031600067824 */ /* 0x040fe400078e02ff */
[----:B0-----:R-:W-:-:S02]  /*a7f0*/  IMAD R15, R0, 0x186, RZ ;  /* 0x00000186000f7824 */ /* 0x001fc400078e02ff */
[----:B------:R-:W-:-:S03]  /*a800*/  IMAD R12, R0, 0x318, RZ ;  /* 0x00000318000c7824 */ /* 0x000fc600078e02ff */
[-C--:B------:R-:W-:Y:S01]  /*a810*/  LEA.HI.X.SX32 R17, R15, R3.reuse, 0x1, P1 ;  /* 0x000000030f117211 */ /* 0x080fe200008f0eff */
[C---:B------:R-:W-:Y:S01]  /*a820*/  IMAD R14, R0.reuse, 0x187, RZ ;  /* 0x00000187000e7824 */ /* 0x040fe200078e02ff */
[-C--:B------:R-:W-:Y:S01]  /*a830*/  IADD3 R8, P0, R9, R2.reuse, RZ ;  /* 0x0000000209087210 */ /* 0x080fe20007f1e0ff */
[----:B------:R-:W-:Y:S02]  /*a840*/  IMAD R15, R0, 0x18b, RZ ;  /* 0x0000018b000f7824 */ /* 0x000fe400078e02ff */
[----:B------:R0:W-:Y:S01]  /*a850*/  STL.64 [R1+0x558], R16 ;  /* 0x0005581001007387 */ /* 0x0001e20000100a00 */
[-C--:B------:R-:W-:Y:S02]  /*a860*/  IADD3 R18, P6, R6, R2.reuse, RZ ;  /* 0x0000000206127210 */ /* 0x080fe40007fde0ff */
[----:B------:R-:W-:Y:S02]  /*a870*/  IADD3 R12, P5, R12, R2, RZ ;  /* 0x000000020c0c7210 */ /* 0x000fe40007fbe0ff */
[----:B------:R-:W-:-:S02]  /*a880*/  LEA.HI.X.SX32 R9, R14, R3, 0x1, P0 ;  /* 0x000000030e097211 */ /* 0x000fc400000f0eff */
[----:B------:R-:W-:Y:S02]  /*a890*/  LEA.HI.X.SX32 R19, R15, R3, 0x1, P6 ;  /* 0x000000030f137211 */ /* 0x000fe400030f0eff */
[----:B0-----:R-:W-:Y:S01]  /*a8a0*/  IADD3 R16, P1, R7, R2, RZ ;  /* 0x0000000207107210 */ /* 0x001fe20007f3e0ff */
[C---:B------:R-:W-:Y:S01]  /*a8b0*/  IMAD R7, R0.reuse, 0x18c, RZ ;  /* 0x0000018c00077824 */ /* 0x040fe200078e02ff */
[----:B------:R-:W-:Y:S01]  /*a8c0*/  STL.64 [R1+0x620], R8 ;  /* 0x0006200801007387 */ /* 0x000fe20000100a00 */
[----:B------:R-:W-:-:S03]  /*a8d0*/  IMAD R6, R0, 0x31a, RZ ;  /* 0x0000031a00067824 */ /* 0x000fc600078e02ff */
[----:B------:R-:W-:Y:S01]  /*a8e0*/  LEA.HI.X.SX32 R13, R7, R3, 0x1, P5 ;  /* 0x00000003070d7211 */ /* 0x000fe200028f0eff */
[----:B------:R-:W-:Y:S01]  /*a8f0*/  STL.64 [R1+0xc8], R18 ;  /* 0x0000c81201007387 */ /* 0x000fe20000100a00 */
[----:B------:R-:W-:-:S03]  /*a900*/  IADD3 R22, P4, R6, R2, RZ ;  /* 0x0000000206167210 */ /* 0x000fc60007f9e0ff */
[----:B------:R0:W-:Y:S01]  /*a910*/  STL.64 [R1+0xc0], R12 ;  /* 0x0000c00c01007387 */ /* 0x0001e20000100a00 */
[C---:B------:R-:W-:Y:S02]  /*a920*/  IMAD R7, R0.reuse, 0x32e, RZ ;  /* 0x0000032e00077824 */ /* 0x040fe400078e02ff */
[C---:B------:R-:W-:Y:S02]  /*a930*/  IMAD R10, R0.reuse, 0x31c, RZ ;  /* 0x0000031c000a7824 */ /* 0x040fe400078e02ff */
[----:B0-----:R-:W-:-:S05]  /*a940*/  IMAD R13, R0, 0x18d, RZ ;  /* 0x0000018d000d7824 */ /* 0x001fca00078e02ff */
[-C--:B------:R-:W-:Y:S01]  /*a950*/  LEA.HI.X.SX32 R23, R13, R3.reuse, 0x1, P4 ;  /* 0x000000030d177211 */ /* 0x080fe200020f0eff */
[----:B------:R-:W-:Y:S01]  /*a960*/  IMAD R6, R0, 0x31e, RZ ;  /* 0x0000031e00067824 */ /* 0x000fe200078e02ff */
[-C--:B------:R-:W-:Y:S01]  /*a970*/  IADD3 R10, P3, R10, R2.reuse, RZ ;  /* 0x000000020a0a7210 */ /* 0x080fe20007f7e0ff */
[C---:B------:R-:W-:Y:S02]  /*a980*/  IMAD R12, R0.reuse, 0x18e, RZ ;  /* 0x0000018e000c7824 */ /* 0x040fe400078e02ff */
[----:B------:R0:W-:Y:S01]  /*a990*/  STL.64 [R1+0xb8], R22 ;  /* 0x0000b81601007387 */ /* 0x0001e20000100a00 */
[----:B------:R-:W-:Y:S01]  /*a9a0*/  IMAD R13, R0, 0x18f, RZ ;  /* 0x0000018f000d7824 */ /* 0x000fe200078e02ff */
[-C--:B------:R-:W-:Y:S02]  /*a9b0*/  IADD3 R20, P2, R6, R2.reuse, RZ ;  /* 0x0000000206147210 */ /* 0x080fe40007f5e0ff */
[-C--:B------:R-:W-:Y:S02]  /*a9c0*/  LEA.HI.X.SX32 R11, R12, R3.reuse, 0x1, P3 ;  /* 0x000000030c0b7211 */ /* 0x080fe400018f0eff */
[----:B0-----:R-:W-:Y:S01]  /*a9d0*/  IADD3 R22, P4, R7, R2, RZ ;  /* 0x0000000207167210 */ /* 0x001fe20007f9e0ff */
[C---:B------:R-:W-:Y:S01]  /*a9e0*/  IMAD R7, R0.reuse, 0x193, RZ ;  /* 0x0000019300077824 */ /* 0x040fe200078e02ff */
[----:B------:R-:W-:Y:S01]  /*a9f0*/  LEA.HI.X.SX32 R21, R13, R3, 0x1, P2 ;  /* 0x000000030d157211 */ /* 0x000fe200010f0eff */
[----:B------:R-:W-:-:S03]  /*aa00*/  IMAD R6, R0, 0x328, RZ ;  /* 0x0000032800067824 */ /* 0x000fc600078e02ff */
[----:B------:R-:W-:Y:S01]  /*aa10*/  LEA.HI.X.SX32 R17, R7, R3, 0x1, P1 ;  /* 0x0000000307117211 */ /* 0x000fe200008f0eff */
[----:B------:R-:W-:Y:S01]  /*aa20*/  STL.64 [R1+0x560], R10 ;  /* 0x0005600a01007387 */ /* 0x000fe20000100a00 */
[----:B------:R-:W-:-:S03]  /*aa30*/  IADD3 R8, P0, R6, R2, RZ ;  /* 0x0000000206087210 */ /* 0x000fc60007f1e0ff */
[----:B------:R-:W-:Y:S04]  /*aa40*/  STL.64 [R1+0xb0], R16 ;  /* 0x0000b01001007387 */ /* 0x000fe80000100a00 */
[----:B------:R0:W-:Y:S02]  /*aa50*/  STL.64 [R1+0x628], R20 ;  /* 0x0006281401007387 */ /* 0x0001e40000100a00 */
[----:B0-----:R-:W-:-:S05]  /*aa60*/  IMAD R21, R0, 0x194, RZ ;  /* 0x0000019400157824 */ /* 0x001fca00078e02ff */
[----:B------:R-:W-:-:S05]  /*aa70*/  LEA.HI.X.SX32 R9, R21, R3, 0x1, P0 ;  /* 0x0000000315097211 */ /* 0x000fca00000f0eff */
[----:B------:R0:W-:Y:S04]  /*aa80*/  STL.64 [R1+0xa8], R8 ;  /* 0x0000a80801007387 */ /* 0x0001e80000100a00 */
[----:B0-----:R-:W3:Y:S01]  /*aa90*/  LDL.LU.64 R8, [R1+0x1fa0] ;  /* 0x001fa00001087983 */ /* 0x001ee20000300a00 */
[C---:B------:R-:W-:Y:S02]  /*aaa0*/  IMAD R14, R0.reuse, 0x32a, RZ ;  /* 0x0000032a000e7824 */ /* 0x040fe400078e02ff */
[C---:B------:R-:W-:Y:S02]  /*aab0*/  IMAD R6, R0.reuse, 0x32c, RZ ;  /* 0x0000032c00067824 */ /* 0x040fe400078e02ff */
[----:B------:R-:W-:Y:S01]  /*aac0*/  IMAD R7, R0, 0x195, RZ ;  /* 0x0000019500077824 */ /* 0x000fe200078e02ff */
[----:B------:R-:W-:-:S02]  /*aad0*/  IADD3 R14, P6, R14, R2, RZ ;  /* 0x000000020e0e7210 */ /* 0x000fc40007fde0ff */
[-C--:B------:R-:W-:Y:S02]  /*aae0*/  IADD3 R18, P5, R6, R2.reuse, RZ ;  /* 0x0000000206127210 */ /* 0x080fe40007fbe0ff */
[-C--:B------:R-:W-:Y:S02]  /*aaf0*/  LEA.HI.X.SX32 R15, R7, R3.reuse, 0x1, P6 ;  /* 0x00000003070f7211 */ /* 0x080fe400030f0eff */
[----:B----4-:R-:W-:Y:S01]  /*ab00*/  LEA.HI.X.SX32 R19, R5, R3, 0x1, P5 ;  /* 0x0000000305137211 */ /* 0x010fe200028f0eff */
[----:B------:R-:W-:Y:S02]  /*ab10*/  IMAD R6, R0, 0x336, RZ ;  /* 0x0000033600067824 */ /* 0x000fe400078e02ff */
[----:B------:R-:W-:Y:S04]  /*ab20*/  STL.64 [R1+0xa0], R14 ;  /* 0x0000a00e01007387 */ /* 0x000fe80000100a00 */
[----:B------:R0:W-:Y:S01]  /*ab30*/  STL.64 [R1+0x568], R18 ;  /* 0x0005681201007387 */ /* 0x0001e20000100a00 */
[----:B------:R-:W-:Y:S01]  /*ab40*/  IADD3 R10, P3, R6, R2, RZ ;  /* 0x00000002060a7210 */ /* 0x000fe20007f7e0ff */
[----:B------:R-:W-:-:S02]  /*ab50*/  IMAD R5, R0, 0x348, RZ ;  /* 0x0000034800057824 */ /* 0x000fc400078e02ff */
[C---:B------:R-:W-:Y:S02]  /*ab60*/  IMAD R12, R0.reuse, 0x338, RZ ;  /* 0x00000338000c7824 */ /* 0x040fe400078e02ff */
[C---:B0-----:R-:W-:Y:S02]  /*ab70*/  IMAD R19, R0.reuse, 0x197, RZ ;  /* 0x0000019700137824 */ /* 0x041fe400078e02ff */
[----:B------:R-:W-:-:S03]  /*ab80*/  IMAD R18, R0, 0x19b, RZ ;  /* 0x0000019b00127824 */ /* 0x000fc600078e02ff */
[-C--:B------:R-:W-:Y:S02]  /*ab90*/  LEA.HI.X.SX32 R23, R19, R3.reuse, 0x1, P4 ;  /* 0x0000000313177211 */ /* 0x080fe400020f0eff */
[----:B------:R-:W-:-:S03]  /*aba0*/  LEA.HI.X.SX32 R11, R18, R3, 0x1, P3 ;  /* 0x00000003120b7211 */ /* 0x000fc600018f0eff */
[----:B------:R0:W-:Y:S01]  /*abb0*/  STL.64 [R1+0x630], R22 ;  /* 0x0006301601007387 */ /* 0x0001e20000100a00 */
[----:B------:R-:W-:-:S03]  /*abc0*/  IADD3 R12, P2, R12, R2, RZ ;  /* 0x000000020c0c7210 */ /* 0x000fc60007f5e0ff */
[----:B------:R1:W-:Y:S01]  /*abd0*/  STL.64 [R1+0x98], R10 ;  /* 0x0000980a01007387 */ /* 0x0003e20000100a00 */
[C---:B------:R-:W-:Y:S01]  /*abe0*/  IMAD R6, R0.reuse, 0x33a, RZ ;  /* 0x0000033a00067824 */ /* 0x040fe200078e02ff */
[----:B0-----:R-:W-:Y:S01]  /*abf0*/  IADD3 R22, P4, R5, R2, RZ ;  /* 0x0000000205167210 */ /* 0x001fe20007f9e0ff */
[C---:B------:R-:W-:Y:S02]  /*ac00*/  IMAD R5, R0.reuse, 0x34a, RZ ;  /* 0x0000034a00057824 */ /* 0x040fe400078e02ff */
[----:B-1----:R-:W-:-:S03]  /*ac10*/  IMAD R11, R0, 0x19c, RZ ;  /* 0x0000019c000b7824 */ /* 0x002fc600078e02ff */
[-C--:B------:R-:W-:Y:S01]  /*ac20*/  IADD3 R18, P3, R5, R2.reuse, RZ ;  /* 0x0000000205127210 */ /* 0x080fe20007f7e0ff */
[C---:B------:R-:W-:Y:S01]  /*ac30*/  IMAD R10, R0.reuse, 0x34c, RZ ;  /* 0x0000034c000a7824 */ /* 0x040fe200078e02ff */
[-C--:B------:R-:W-:Y:S01]  /*ac40*/  LEA.HI.X.SX32 R13, R11, R3.reuse, 0x1, P2 ;  /* 0x000000030b0d7211 */ /* 0x080fe200010f0eff */
[----:B------:R-:W-:Y:S01]  /*ac50*/  IMAD R5, R0, 0x19d, RZ ;  /* 0x0000019d00057824 */ /* 0x000fe200078e02ff */
[-C--:B------:R-:W-:Y:S01]  /*ac60*/  IADD3 R16, P1, R6, R2.reuse, RZ ;  /* 0x0000000206107210 */ /* 0x080fe20007f3e0ff */
[C---:B------:R-:W-:Y:S02]  /*ac70*/  IMAD R20, R0.reuse, 0x33c, RZ ;  /* 0x0000033c00147824 */ /* 0x040fe400078e02ff */
[----:B------:R0:W-:Y:S01]  /*ac80*/  STL.64 [R1+0x90], R12 ;  /* 0x0000900c01007387 */ /* 0x0001e20000100a00 */
[----:B------:R-:W-:Y:S01]  /*ac90*/  LEA.HI.X.SX32 R17, R5, R3, 0x1, P1 ;  /* 0x0000000305117211 */ /* 0x000fe200008f0eff */
[----:B------:R-:W-:Y:S01]  /*aca0*/  IMAD R6, R0, 0x33e, RZ ;  /* 0x0000033e00067824 */ /* 0x000fe200078e02ff */
[----:B------:R-:W-:Y:S01]  /*acb0*/  IADD3 R20, P0, R20, R2, RZ ;  /* 0x0000000214147210 */ /* 0x000fe20007f1e0ff */
[----:B------:R-:W-:-:S02]  /*acc0*/  IMAD R11, R0, 0x19e, RZ ;  /* 0x0000019e000b7824 */ /* 0x000fc400078e02ff */
[----:B------:R1:W-:Y:S01]  /*acd0*/  STL.64 [R1+0x88], R16 ;  /* 0x0000881001007387 */ /* 0x0003e20000100a00 */
[-C--:B0-----:R-:W-:Y:S01]  /*ace0*/  IADD3 R12, P2, R10, R2.reuse, RZ ;  /* 0x000000020a0c7210 */ /* 0x081fe20007f5e0ff */
[----:B------:R-:W-:Y:S01]  /*acf0*/  IMAD R10, R0, 0x34e, RZ ;  /* 0x0000034e000a7824 */ /* 0x000fe200078e02ff */
[----:B------:R-:W-:-:S04]  /*ad00*/  IADD3 R6, P6, R6, R2, RZ ;  /* 0x0000000206067210 */ /* 0x000fc80007fde0ff */
[----:B-1----:R-:W-:Y:S01]  /*ad10*/  IADD3 R16, P1, R10, R2, RZ ;  /* 0x000000020a107210 */ /* 0x002fe20007f3e0ff */
[C---:B------:R-:W-:Y:S01]  /*ad20*/  IMAD R10, R0.reuse, 0x19f, RZ ;  /* 0x0000019f000a7824 */ /* 0x040fe200078e02ff */
[----:B------:R-:W-:Y:S01]  /*ad30*/  LEA.HI.X.SX32 R21, R11, R3, 0x1, P0 ;  /* 0x000000030b157211 */ /* 0x000fe200000f0eff */
[----:B------:R-:W-:-:S03]  /*ad40*/  IMAD R5, R0, 0x356, RZ ;  /* 0x0000035600057824 */ /* 0x000fc600078e02ff */
[----:B------:R-:W-:Y:S01]  /*ad50*/  LEA.HI.X.SX32 R7, R10, R3, 0x1, P6 ;  /* 0x000000030a077211 */ /* 0x000fe200030f0eff */
[----:B------:R-:W-:Y:S01]  /*ad60*/  IMAD R14, R0, 0x346, RZ ;  /* 0x00000346000e7824 */ /* 0x000fe200078e02ff */
[----:B------:R0:W-:Y:S04]  /*ad70*/  STL.64 [R1+0x570], R20 ;  /* 0x0005701401007387 */ /* 0x0001e80000100a00 */
[----:B------:R1:W-:Y:S01]  /*ad80*/  STL.64 [R1+0x638], R6 ;  /* 0x0006380601007387 */ /* 0x0003e20000100a00 */
[-C--:B------:R-:W-:Y:S02]  /*ad90*/  IADD3 R14, P5, R14, R2.reuse, RZ ;  /* 0x000000020e0e7210 */ /* 0x080fe40007fbe0ff */
[----:B0-----:R-:W-:Y:S01]  /*ada0*/  IADD3 R20, P0, R5, R2, RZ ;  /* 0x0000000205147210 */ /* 0x001fe20007f1e0ff */
[----:B------:R-:W-:-:S02]  /*adb0*/  IMAD R5, R0, 0x358, RZ ;  /* 0x0000035800057824 */ /* 0x000fc400078e02ff */
[----:B-1----:R-:W-:-:S03]  /*adc0*/  IMAD R7, R0, 0x1a3, RZ ;  /* 0x000001a300077824 */ /* 0x002fc600078e02ff */
[----:B------:R-:W-:Y:S01]  /*add0*/  IADD3 R10, P6, R5, R2, RZ ;  /* 0x00000002050a7210 */ /* 0x000fe20007fde0ff */
[----:B------:R-:W-:Y:S01]  /*ade0*/  IMAD R5, R0, 0x1a4, RZ ;  /* 0x000001a400057824 */ /* 0x000fe200078e02ff */
[----:B------:R-:W-:-:S04]  /*adf0*/  LEA.HI.X.SX32 R15, R7, R3, 0x1, P5 ;  /* 0x00000003070f7211 */ /* 0x000fc800028f0eff */
[----:B------:R-:W-:Y:S01]  /*ae00*/  LEA.HI.X.SX32 R23, R5, R3, 0x1, P4 ;  /* 0x0000000305177211 */ /* 0x000fe200020f0eff */
[----:B------:R0:W-:Y:S01]  /*ae10*/  STL.64 [R1+0x80], R14 ;  /* 0x0000800e01007387 */ /* 0x0001e20000100a00 */
[----:B------:R-:W-:-:S03]  /*ae20*/  IMAD R5, R0, 0x35e, RZ ;  /* 0x0000035e00057824 */ /* 0x000fc600078e02ff */
[----:B------:R1:W-:Y:S01]  /*ae30*/  STL.64 [R1+0x78], R22 ;  /* 0x0000781601007387 */ /* 0x0003e20000100a00 */
[C---:B0-----:R-:W-:Y:S02]  /*ae40*/  IMAD R14, R0.reuse, 0x35c, RZ ;  /* 0x0000035c000e7824 */ /* 0x041fe400078e02ff */
[----:B------:R-:W-:-:S03]  /*ae50*/  IMAD R15, R0, 0x1a5, RZ ;  /* 0x000001a5000f7824 */ /* 0x000fc600078e02ff */
[----:B-1----:R-:W-:Y:S01]  /*ae60*/  IADD3 R22, P4, R14, R2, RZ ;  /* 0x000000020e167210 */ /* 0x002fe20007f9e0ff */
[----:B------:R-:W-:Y:S01]  /*ae70*/  IMAD R14, R0, 0x1a6, RZ ;  /* 0x000001a6000e7824 */ /* 0x000fe200078e02ff */
[----:B------:R-:W-:-:S04]  /*ae80*/  LEA.HI.X.SX32 R19, R15, R3, 0x1, P3 ;  /* 0x000000030f137211 */ /* 0x000fc800018f0eff */
[----:B------:R-:W-:Y:S01]  /*ae90*/  LEA.HI.X.SX32 R13, R14, R3, 0x1, P2 ;  /* 0x000000030e0d7211 */ /* 0x000fe200010f0eff */
[----:B------:R0:W-:Y:S01]  /*aea0*/  STL.64 [R1+0x70], R18 ;  /* 0x0000701201007387 */ /* 0x0001e20000100a00 */
[----:B------:R-:W-:-:S03]  /*aeb0*/  IMAD R15, R0, 0x1a7, RZ ;  /* 0x000001a7000f7824 */ /* 0x000fc600078e02ff */
[----:B------:R1:W-:Y:S01]  /*aec0*/  STL.64 [R1+0x578], R12 ;  /* 0x0005780c01007387 */ /* 0x0003e20000100a00 */
[----:B0-----:R-:W-:Y:S01]  /*aed0*/  IADD3 R18, P3, R5, R2, RZ ;  /* 0x0000000205127210 */ /* 0x001fe20007f7e0ff */
[----:B------:R-:W-:-:S05]  /*aee0*/  IMAD R5, R0, 0x366, RZ ;  /* 0x0000036600057824 */ /* 0x000fca00078e02ff */
[----:B-1----:R-:W-:Y:S01]  /*aef0*/  IADD3 R12, P2, R5, R2, RZ ;  /* 0x00000002050c7210 */ /* 0x002fe20007f5e0ff */
[----:B------:R-:W-:Y:S01]  /*af00*/  IMAD R5, R0, 0x1ab, RZ ;  /* 0x000001ab00057824 */ /* 0x000fe200078e02ff */
[----:B------:R-:W-:-:S04]  /*af10*/  LEA.HI.X.SX32 R17, R15, R3, 0x1, P1 ;  /* 0x000000030f117211 */ /* 0x000fc800008f0eff */
[----:B------:R-:W-:Y:S01]  /*af20*/  LEA.HI.X.SX32 R21, R5, R3, 0x1, P0 ;  /* 0x0000000305157211 */ /* 0x000fe200000f0eff */
[----:B------:R-:W-:Y:S01]  /*af30*/  STL.64 [R1+0x640], R16 ;  /* 0x0006401001007387 */ /* 0x000fe20000100a00 */
[----:B------:R-:W-:-:S03]  /*af40*/  IMAD R6, R0, 0x35a, RZ ;  /* 0x0000035a00067824 */ /* 0x000fc600078e02ff */
[----:B------:R0:W-:Y:S01]  /*af50*/  STL.64 [R1+0x68], R20 ;  /* 0x0000681401007387 */ /* 0x0001e20000100a00 */
[----:B------:R-:W-:Y:S01]  /*af60*/  IMAD R5, R0, 0x36c, RZ ;  /* 0x0000036c00057824 */ /* 0x000fe200078e02ff */
[----:B------:R-:W-:Y:S01]  /*af70*/  IADD3 R6, P5, R6, R2, RZ ;  /* 0x0000000206067210 */ /* 0x000fe20007fbe0ff */
[C---:B0-----:R-:W-:Y:S02]  /*af80*/  IMAD R21, R0.reuse, 0x1ac, RZ ;  /* 0x000001ac00157824 */ /* 0x041fe400078e02ff */
[----:B------:R-:W-:-:S03]  /*af90*/  IMAD R20, R0, 0x1ad, RZ ;  /* 0x000001ad00147824 */ /* 0x000fc600078e02ff */
[-C--:B------:R-:W-:Y:S02]  /*afa0*/  LEA.HI.X.SX32 R11, R21, R3.reuse, 0x1, P6 ;  /* 0x00000003150b7211 */ /* 0x080fe400030f0eff */
[----:B------:R-:W-:-:S03]  /*afb0*/  LEA.HI.X.SX32 R7, R20, R3, 0x1, P5 ;  /* 0x0000000314077211 */ /* 0x000fc600028f0eff */
[----:B------:R0:W-:Y:S04]  /*afc0*/  STL.64 [R1+0x60], R10 ;  /* 0x0000600a01007387 */ /* 0x0001e80000100a00 */
[----:B------:R1:W-:Y:S01]  /*afd0*/  STL.64 [R1+0x58], R6 ;  /* 0x0000580601007387 */ /* 0x0003e20000100a00 */
[----:B0-----:R-:W-:Y:S01]  /*afe0*/  IADD3 R10, P6, R5, R2, RZ ;  /* 0x00000002050a7210 */ /* 0x001fe20007fde0ff */
[C---:B------:R-:W-:Y:S02]  /*aff0*/  IMAD R5, R0.reuse, 0x36e, RZ ;  /* 0x0000036e00057824 */ /* 0x040fe400078e02ff */
[----:B-1----:R-:W-:-:S03]  /*b000*/  IMAD R7, R0, 0x1ae, RZ ;  /* 0x000001ae00077824 */ /* 0x002fc600078e02ff */
[----:B------:R-:W-:Y:S01]  /*b010*/  IADD3 R20, P5, R5, R2, RZ ;  /* 0x0000000205147210 */ /* 0x000fe20007fbe0ff */
[----:B------:R-:W-:Y:S01]  /*b020*/  IMAD R5, R0, 0x1af, RZ ;  /* 0x000001af00057824 */ /* 0x000fe200078e02ff */
[----:B------:R-:W-:-:S04]  /*b030*/  LEA.HI.X.SX32 R23, R7, R3, 0x1, P4 ;  /* 0x0000000307177211 */ /* 0x000fc800020f0eff */
[----:B------:R-:W-:Y:S01]  /*b040*/  LEA.HI.X.SX32 R19, R5, R3, 0x1, P3 ;  /* 0x0000000305137211 */ /* 0x000fe200018f0eff */
[----:B------:R-:W-:Y:S01]  /*b050*/  IMAD R14, R0, 0x368, RZ ;  /* 0x00000368000e7824 */ /* 0x000fe200078e02ff */
[----:B------:R-:W-:Y:S04]  /*b060*/  STL.64 [R1+0x580], R22 ;  /* 0x0005801601007387 */ /* 0x000fe80000100a00 */
[----:B------:R0:W-:Y:S01]  /*b070*/  STL.64 [R1+0x648], R18 ;  /* 0x0006481201007387 */ /* 0x0001e20000100a00 */
[----:B------:R-:W-:Y:S01]  /*b080*/  IADD3 R14, P1, R14, R2, RZ ;  /* 0x000000020e0e7210 */ /* 0x000fe20007f3e0ff */
[C---:B------:R-:W-:Y:S02]  /*b090*/  IMAD R16, R0.reuse, 0x36a, RZ ;  /* 0x0000036a00107824 */ /* 0x040fe400078e02ff */
[----:B0-----:R-:W-:-:S02]  /*b0a0*/  IMAD R19, R0, 0x1b3, RZ ;  /* 0x000001b300137824 */ /* 0x001fc400078e02ff */
[----:B------:R-:W-:-:S03]  /*b0b0*/  IMAD R18, R0, 0x1b4, RZ ;  /* 0x000001b400127824 */ /* 0x000fc600078e02ff */
[-C--:B------:R-:W-:Y:S02]  /*b0c0*/  LEA.HI.X.SX32 R13, R19, R3.reuse, 0x1, P2 ;  /* 0x00000003130d7211 */ /* 0x080fe400010f0eff */
[----:B------:R-:W-:-:S03]  /*b0d0*/  LEA.HI.X.SX32 R15, R18, R3, 0x1, P1 ;  /* 0x00000003120f7211 */ /* 0x000fc600008f0eff */
[----:B------:R-:W-:Y:S01]  /*b0e0*/  STL.64 [R1+0x50], R12 ;  /* 0x0000500c01007387 */ /* 0x000fe20000100a00 */
[----:B------:R-:W-:-:S03]  /*b0f0*/  IADD3 R16, P0, R16, R2, RZ ;  /* 0x0000000210107210 */ /* 0x000fc60007f1e0ff */
[----:B------:R0:W-:Y:S01]  /*b100*/  STL.64 [R1+0x48], R14 ;  /* 0x0000480e01007387 */ /* 0x0001e20000100a00 */
[C---:B------:R-:W-:Y:S02]  /*b110*/  IMAD R6, R0.reuse, 0x376, RZ ;  /* 0x0000037600067824 */ /* 0x040fe400078e02ff */
[----:B0-----:R-:W-:-:S05]  /*b120*/  IMAD R15, R0, 0x1b5, RZ ;  /* 0x000001b5000f7824 */ /* 0x001fca00078e02ff */
[-C--:B------:R-:W-:Y:S02]  /*b130*/  LEA.HI.X.SX32 R17, R15, R3.reuse, 0x1, P0 ;  /* 0x000000030f117211 */ /* 0x080fe400000f0eff */
[-C--:B------:R-:W-:Y:S01]  /*b140*/  IADD3 R22, P4, R6, R2.reuse, RZ ;  /* 0x0000000206167210 */ /* 0x080fe20007f9e0ff */
[----:B------:R-:W-:Y:S02]  /*b150*/  IMAD R6, R0, 0x378, RZ ;  /* 0x0000037800067824 */ /* 0x000fe400078e02ff */
[----:B------:R-:W-:Y:S03]  /*b160*/  STL.64 [R1+0x40], R16 ;  /* 0x0000401001007387 */ /* 0x000fe60000100a00 */
[----:B------:R-:W-:Y:S02]  /*b170*/  IADD3 R6, P3, R6, R2, RZ ;  /* 0x0000000206067210 */ /* 0x000fe40007f7e0ff */
[----:B---3--:R-:W-:Y:S01]  /*b180*/  LEA.HI.X.SX32 R11, R8, R3, 0x1, P6 ;  /* 0x00000003080b7211 */ /* 0x008fe200030f0eff */
[----:B------:R-:W-:-:S04]  /*b190*/  IMAD R8, R0, 0x1bb, RZ ;  /* 0x000001bb00087824 */ /* 0x000fc800078e02ff */
[----:B------:R0:W-:Y:S01]  /*b1a0*/  STL.64 [R1+0x588], R10 ;  /* 0x0005880a01007387 */ /* 0x0001e20000100a00 */
[-C--:B------:R-:W-:Y:S02]  /*b1b0*/  LEA.HI.X.SX32 R23, R8, R3.reuse, 0x1, P4 ;  /* 0x0000000308177211 */ /* 0x080fe400020f0eff */
[----:B------:R-:W-:Y:S01]  /*b1c0*/  LEA.HI.X.SX32 R7, R9, R3, 0x1, P3 ;  /* 0x0000000309077211 */ /* 0x000fe200018f0eff */
[----:B0-----:R-:W-:-:S05]  /*b1d0*/  IMAD R11, R0, 0x1b7, RZ ;  /* 0x000001b7000b7824 */ /* 0x001fca00078e02ff */
[----:B------:R-:W-:-:S05]  /*b1e0*/  LEA.HI.X.SX32 R21, R11, R3, 0x1, P5 ;  /* 0x000000030b157211 */ /* 0x000fca00028f0eff */
[----:B------:R0:W-:Y:S04]  /*b1f0*/  STL.64 [R1+0x650], R20 ;  /* 0x0006501401007387 */ /* 0x0001e80000100a00 */
[----:B0-----:R-:W3:Y:S04]  /*b200*/  LDL.LU R21, [R1+0x1f9c] ;  /* 0x001f9c0001157983 */ /* 0x001ee80000300800 */
[----:B------:R-:W-:Y:S04]  /*b210*/  STL.64 [R1+0x38], R22 ;  /* 0x0000381601007387 */ /* 0x000fe80000100a00 */
[----:B------:R0:W-:Y:S04]  /*b220*/  STL.64 [R1+0x30], R6 ;  /* 0x0000300601007387 */ /* 0x0001e80000100a00 */
[----:B0-----:R-:W4:Y:S01]  /*b230*/  LDL.LU R7, [R1+0x1f98] ;  /* 0x001f980001077983 */ /* 0x001f220000300800 */
[----:B------:R-:W-:-:S05]  /*b240*/  IMAD R5, R0, 0x37a, RZ ;  /* 0x0000037a00057824 */ /* 0x000fca00078e02ff */
[----:B------:R-:W-:Y:S01]  /*b250*/  IADD3 R12, P2, R5, R2, RZ ;  /* 0x00000002050c7210 */ /* 0x000fe20007f5e0ff */
[C---:B------:R-:W-:Y:S02]  /*b260*/  IMAD R5, R0.reuse, 0x37c, RZ ;  /* 0x0000037c00057824 */ /* 0x040fe400078e02ff */
[----:B------:R-:W-:-:S03]  /*b270*/  IMAD R14, R0, 0x37e, RZ ;  /* 0x0000037e000e7824 */ /* 0x000fc600078e02ff */
[-C--:B------:R-:W-:Y:S01]  /*b280*/  IADD3 R18, P1, R5, R2.reuse, RZ ;  /* 0x0000000205127210 */ /* 0x080fe20007f3e0ff */
[----:B------:R-:W-:Y:S01]  /*b290*/  IMAD R5, R0, 0x386, RZ ;  /* 0x0000038600057824 */ /* 0x000fe200078e02ff */
[----:B------:R-:W-:-:S04]  /*b2a0*/  IADD3 R16, P0, R14, R2, RZ ;  /* 0x000000020e107210 */ /* 0x000fc80007f1e0ff */
[----:B------:R-:W-:Y:S01]  /*b2b0*/  IADD3 R14, P6, R5, R2, RZ ;  /* 0x00000002050e7210 */ /* 0x000fe20007fde0ff */
[----:B------:R-:W-:-:S05]  /*b2c0*/  IMAD R5, R0, 0x38a, RZ ;  /* 0x0000038a00057824 */ /* 0x000fca00078e02ff */
[----:B------:R-:W-:Y:S01]  /*b2d0*/  IADD3 R22, P4, R5, R2, RZ ;  /* 0x0000000205167210 */ /* 0x000fe20007f9e0ff */
[----:B------:R-:W-:Y:S01]  /*b2e0*/  IMAD R5, R0, 0x1bd, RZ ;  /* 0x000001bd00057824 */ /* 0x000fe200078e02ff */
[----:B------:R-:W-:-:S04]  /*b2f0*/  LEA.HI.X.SX32 R19, R4, R3, 0x1, P1 ;  /* 0x0000000304137211 */ /* 0x000fc800008f0eff */
[----:B------:R-:W-:Y:S01]  /*b300*/  LEA.HI.X.SX32 R13, R5, R3, 0x1, P2 ;  /* 0x00000003050d7211 */ /* 0x000fe200010f0eff */
[C---:B------:R-:W-:Y:S02]  /*b310*/  IMAD R5, R0.reuse, 0x396, RZ ;  /* 0x0000039600057824 */ /* 0x040fe400078e02ff */
[C---:B------:R-:W-:Y:S02]  /*b320*/  IMAD R4, R0.reuse, 0x1bf, RZ ;  /* 0x000001bf00047824 */ /* 0x040fe400078e02ff */
[----:B------:R-:W-:Y:S01]  /*b330*/  STL.64 [R1+0x28], R12 ;  /* 0x0000280c01007387 */ /* 0x000fe20000100a00 */
[----:B------:R-:W-:-:S03]  /*b340*/  IMAD R6, R0, 0x38e, RZ ;  /* 0x0000038e00067824 */ /* 0x000fc600078e02ff */
[----:B------:R0:W-:Y:S01]  /*b350*/  STL.64 [R1+0x590], R18 ;  /* 0x0005901201007387 */ /* 0x0001e20000100a00 */
[----:B------:R-:W-:Y:S01]  /*b360*/  LEA.HI.X.SX32 R17, R4, R3, 0x1, P0 ;  /* 0x0000000304117211 */ /* 0x000fe200000f0eff */
[C---:B------:R-:W-:Y:S01]  /*b370*/  IMAD R10, R0.reuse, 0x388, RZ ;  /* 0x00000388000a7824 */ /* 0x040fe200078e02ff */
[-C--:B0-----:R-:W-:Y:S01]  /*b380*/  IADD3 R18, P1, R5, R2.reuse, RZ ;  /* 0x0000000205127210 */ /* 0x081fe20007f3e0ff */
[----:B------:R-:W-:Y:S01]  /*b390*/  IMAD R5, R0, 0x1c3, RZ ;  /* 0x000001c300057824 */ /* 0x000fe200078e02ff */
[----:B------:R-:W-:Y:S01]  /*b3a0*/  IADD3 R12, P2, R6, R2, RZ ;  /* 0x00000002060c7210 */ /* 0x000fe20007f5e0ff */
[----:B------:R-:W-:-:S03]  /*b3b0*/  IMAD R6, R0, 0x398, RZ ;  /* 0x0000039800067824 */ /* 0x000fc600078e02ff */
[----:B------:R-:W-:Y:S01]  /*b3c0*/  LEA.HI.X.SX32 R15, R5, R3, 0x1, P6 ;  /* 0x00000003050f7211 */ /* 0x000fe200030f0eff */
[----:B------:R0:W-:Y:S01]  /*b3d0*/  STL.64 [R1+0x658], R16 ;  /* 0x0006581001007387 */ /* 0x0001e20000100a00 */
[----:B------:R-:W-:Y:S01]  /*b3e0*/  IMAD R8, R0, 0x38c, RZ ;  /* 0x0000038c00087824 */ /* 0x000fe200078e02ff */
[-C--:B------:R-:W-:Y:S02]  /*b3f0*/  IADD3 R10, P5, R10, R2.reuse, RZ ;  /* 0x000000020a0a7210 */ /* 0x080fe40007fbe0ff */
[----:B------:R1:W-:Y:S02]  /*b400*/  STL.64 [R1+0x20], R14 ;  /* 0x0000200e01007387 */ /* 0x0003e40000100a00 */
[-C--:B------:R-:W-:Y:S02]  /*b410*/  IADD3 R8, P3, R8, R2.reuse, RZ ;  /* 0x0000000208087210 */ /* 0x080fe40007f7e0ff */
[----:B0-----:R-:W-:Y:S01]  /*b420*/  IADD3 R16, P0, R6, R2, RZ ;  /* 0x0000000206107210 */ /* 0x001fe20007f1e0ff */
[----:B------:R-:W-:-:S02]  /*b430*/  IMAD R6, R0, 0x1c5, RZ ;  /* 0x000001c500067824 */ /* 0x000fc400078e02ff */
[----:B-1----:R-:W-:-:S03]  /*b440*/  IMAD R15, R0, 0x1c4, RZ ;  /* 0x000001c4000f7824 */ /* 0x002fc600078e02ff */
[-C--:B------:R-:W-:Y:S02]  /*b450*/  LEA.HI.X.SX32 R23, R6, R3.reuse, 0x1, P4 ;  /* 0x0000000306177211 */ /* 0x080fe400020f0eff */
[----:B------:R-:W-:-:S05]  /*b460*/  LEA.HI.X.SX32 R11, R15, R3, 0x1, P5 ;  /* 0x000000030f0b7211 */ /* 0x000fca00028f0eff */
[----:B------:R0:W-:Y:S04]  /*b470*/  STL.64 [R1+0x18], R10 ;  /* 0x0000180a01007387 */ /* 0x0001e80000100a00 */
[----:B0-----:R-:W5:Y:S04]  /*b480*/  LDL.LU R11, [R1+0x1f94] ;  /* 0x001f9400010b7983 */ /* 0x001f680000300800 */
[----:B------:R-:W-:Y:S01]  /*b490*/  STL.64 [R1+0x10], R22 ;  /* 0x0000101601007387 */ /* 0x000fe20000100a00 */
[----:B----4-:R-:W-:-:S05]  /*b4a0*/  LEA.HI.X.SX32 R9, R7, R3, 0x1, P3 ;  /* 0x0000000307097211 */ /* 0x010fca00018f0eff */
[----:B------:R0:W-:Y:S02]  /*b4b0*/  STL.64 [R1+0x598], R8 ;  /* 0x0005980801007387 */ /* 0x0001e40000100a00 */
[----:B0-----:R-:W-:-:S05]  /*b4c0*/  IMAD R9, R0, 0x1c7, RZ ;  /* 0x000001c700097824 */ /* 0x001fca00078e02ff */
[----:B------:R-:W-:-:S05]  /*b4d0*/  LEA.HI.X.SX32 R13, R9, R3, 0x1, P2 ;  /* 0x00000003090d7211 */ /* 0x000fca00010f0eff */
[----:B------:R0:W-:Y:S04]  /*b4e0*/  STL.64 [R1+0x660], R12 ;  /* 0x0006600c01007387 */ /* 0x0001e80000100a00 */
[----:B0-----:R-:W4:Y:S01]  /*b4f0*/  LDL.LU R13, [R1+0x1f90] ;  /* 0x001f9000010d7983 */ /* 0x001f220000300800 */
[C---:B------:R-:W-:Y:S02]  /*b500*/  IMAD R10, R0.reuse, 0x39e, RZ ;  /* 0x0000039e000a7824 */ /* 0x040fe400078e02ff */
[----:B------:R-:W-:-:S03]  /*b510*/  IMAD R12, R0, 0x3aa, RZ ;  /* 0x000003aa000c7824 */ /* 0x000fc600078e02ff */
[-C--:B------:R-:W-:Y:S01]  /*b520*/  IADD3 R22, P4, R10, R2.reuse, RZ ;  /* 0x000000020a167210 */ /* 0x080fe20007f9e0ff */
[C---:B------:R-:W-:Y:S02]  /*b530*/  IMAD R10, R0.reuse, 0x1cb, RZ ;  /* 0x000001cb000a7824 */ /* 0x040fe400078e02ff */
[C---:B------:R-:W-:Y:S02]  /*b540*/  IMAD R4, R0.reuse, 0x39a, RZ ;  /* 0x0000039a00047824 */ /* 0x040fe400078e02ff */
[----:B------:R-:W-:Y:S01]  /*b550*/  IMAD R14, R0, 0x39c, RZ ;  /* 0x0000039c000e7824 */ /* 0x000fe200078e02ff */
[----:B------:R-:W-:Y:S02]  /*b560*/  LEA.HI.X.SX32 R19, R10, R3, 0x1, P1 ;  /* 0x000000030a137211 */ /* 0x000fe400008f0eff */
[-C--:B------:R-:W-:Y:S01]  /*b570*/  IADD3 R20, P1, R12, R2.reuse, RZ ;  /* 0x000000020c147210 */ /* 0x080fe20007f3e0ff */
[----:B------:R-:W-:Y:S01]  /*b580*/  IMAD R12, R0, 0x1cd, RZ ;  /* 0x000001cd000c7824 */ /* 0x000fe200078e02ff */
[----:B------:R-:W-:-:S02]  /*b590*/  IADD3 R4, P6, R4, R2, RZ ;  /* 0x0000000204047210 */ /* 0x000fc40007fde0ff */
[----:B------:R-:W-:Y:S02]  /*b5a0*/  IADD3 R14, P5, R14, R2, RZ ;  /* 0x000000020e0e7210 */ /* 0x000fe40007fbe0ff */
[-C--:B------:R-:W-:Y:S01]  /*b5b0*/  LEA.HI.X.SX32 R5, R12, R3.reuse, 0x1, P6 ;  /* 0x000000030c057211 */ /* 0x080fe200030f0eff */
[----:B------:R-:W-:Y:S01]  /*b5c0*/  STL.64 [R1+0x8], R18 ;  /* 0x0000081201007387 */ /* 0x000fe20000100a00 */
[-C--:B-----5:R-:W-:Y:S02]  /*b5d0*/  LEA.HI.X.SX32 R15, R11, R3.reuse, 0x1, P5 ;  /* 0x000000030b0f7211 */ /* 0x0a0fe400028f0eff */
[----:B----4-:R-:W-:-:S05]  /*b5e0*/  LEA.HI.X.SX32 R17, R13, R3, 0x1, P0 ;  /* 0x000000030d117211 */ /* 0x010fca00000f0eff */
[----:B------:R-:W-:Y:S04]  /*b5f0*/  STL.64 [R1], R16 ;  /* 0x0000001001007387 */ /* 0x000fe80000100a00 */
[----:B------:R-:W-:Y:S04]  /*b600*/  STL [R1+0x4a0], R20 ;  /* 0x0004a01401007387 */ /* 0x000fe80000100800 */
[----:B------:R-:W-:Y:S04]  /*b610*/  STL.64 [R1+0x1ca8], R4 ;  /* 0x001ca80401007387 */ /* 0x000fe80000100a00 */
[----:B------:R0:W-:Y:S04]  /*b620*/  STL.64 [R1+0x5a0], R14 ;  /* 0x0005a00e01007387 */ /* 0x0001e80000100a00 */
[----:B0-----:R-:W4:Y:S01]  /*b630*/  LDL.LU R15, [R1+0x1f8c] ;  /* 0x001f8c00010f7983 */ /* 0x001f220000300800 */
[----:B------:R-:W-:-:S02]  /*b640*/  IMAD R6, R0, 0x3a6, RZ ;  /* 0x000003a600067824 */ /* 0x000fc400078e02ff */
[C---:B------:R-:W-:Y:S02]  /*b650*/  IMAD R13, R0.reuse, 0x1cf, RZ ;  /* 0x000001cf000d7824 */ /* 0x040fe400078e02ff */
[----:B------:R-:W-:Y:S01]  /*b660*/  IMAD R7, R0, 0x1d3, RZ ;  /* 0x000001d300077824 */ /* 0x000fe200078e02ff */
[-C--:B------:R-:W-:Y:S01]  /*b670*/  IADD3 R6, P3, R6, R2.reuse, RZ ;  /* 0x0000000206067210 */ /* 0x080fe20007f7e0ff */
[C---:B------:R-:W-:Y:S01]  /*b680*/  IMAD R8, R0.reuse, 0x3a8, RZ ;  /* 0x000003a800087824 */ /* 0x040fe200078e02ff */
[-C--:B------:R-:W-:Y:S01]  /*b690*/  LEA.HI.X.SX32 R23, R13, R3.reuse, 0x1, P4 ;  /* 0x000000030d177211 */ /* 0x080fe200020f0eff */
[C---:B------:R-:W-:Y:S01]  /*b6a0*/  IMAD R10, R0.reuse, 0x3ac, RZ ;  /* 0x000003ac000a7824 */ /* 0x040fe200078e02ff */
[----:B------:R-:W-:Y:S01]  /*b6b0*/  LEA.HI.X.SX32 R7, R7, R3, 0x1, P3 ;  /* 0x0000000307077211 */ /* 0x000fe200018f0eff */
[----:B------:R-:W-:Y:S01]  /*b6c0*/  IMAD R9, R0, 0x3ba, RZ ;  /* 0x000003ba00097824 */ /* 0x000fe200078e02ff */
[-C--:B------:R-:W-:Y:S01]  /*b6d0*/  IADD3 R8, P2, R8, R2.reuse, RZ ;  /* 0x0000000208087210 */ /* 0x080fe20007f5e0ff */
[C---:B------:R-:W-:Y:S01]  /*b6e0*/  IMAD R14, R0.reuse, 0x1d4, RZ ;  /* 0x000001d4000e7824 */ /* 0x040fe200078e02ff */
[----:B------:R-:W-:Y:S01]  /*b6f0*/  STL.64 [R1+0x668], R22 ;  /* 0x0006681601007387 */ /* 0x000fe20000100a00 */
[----:B------:R-:W-:Y:S01]  /*b700*/  IMAD R11, R0, 0x3bc, RZ ;  /* 0x000003bc000b7824 */ /* 0x000fe200078e02ff */
[----:B------:R-:W-:-:S02]  /*b710*/  IADD3 R16, P0, R10, R2, RZ ;  /* 0x000000020a107210 */ /* 0x000fc40007f1e0ff */
[----:B------:R0:W-:Y:S01]  /*b720*/  STL.64 [R1+0x1da0], R6 ;  /* 0x001da00601007387 */ /* 0x0001e20000100a00 */
[C---:B------:R-:W-:Y:S02]  /*b730*/  IMAD R10, R0.reuse, 0x3ae, RZ ;  /* 0x000003ae000a7824 */ /* 0x040fe400078e02ff */
[----:B------:R-:W-:-:S03]  /*b740*/  IMAD R13, R0, 0x1d5, RZ ;  /* 0x000001d5000d7824 */ /* 0x000fc600078e02ff */
[----:B------:R-:W-:Y:S02]  /*b750*/  IADD3 R18, P6, R10, R2, RZ ;  /* 0x000000020a127210 */ /* 0x000fe40007fde0ff */
[----:B0-----:R-:W-:Y:S02]  /*b760*/  MOV R6, R20 ;  /* 0x0000001400067202 */ /* 0x001fe40000000f00 */
[-C--:B------:R-:W-:Y:S02]  /*b770*/  IADD3 R20, P3, R9, R2.reuse, RZ ;  /* 0x0000000209147210 */ /* 0x080fe40007f7e0ff */
[----:B------:R-:W-:Y:S02]  /*b780*/  LEA.HI.X.SX32 R9, R14, R3, 0x1, P2 ;  /* 0x000000030e097211 */ /* 0x000fe400010f0eff */
[----:B------:R-:W-:Y:S01]  /*b790*/  IADD3 R22, P2, R11, R2, RZ ;  /* 0x000000020b167210 */ /* 0x000fe20007f5e0ff */
[C---:B------:R-:W-:Y:S02]  /*b7a0*/  IMAD R11, R0.reuse, 0x3be, RZ ;  /* 0x000003be000b7824 */ /* 0x040fe400078e02ff */
[----:B------:R-:W-:-:S02]  /*b7b0*/  IMAD R10, R0, 0x3b6, RZ ;  /* 0x000003b6000a7824 */ /* 0x000fc400078e02ff */
[----:B---3--:R-:W-:Y:S01]  /*b7c0*/  IMAD.MOV.U32 R7, RZ, RZ, R21 ;  /* 0x000000ffff077224 */ /* 0x008fe200078e0015 */
[----:B------:R-:W-:Y:S02]  /*b7d0*/  LEA.HI.X.SX32 R7, R13, R3, 0x1, P1 ;  /* 0x000000030d077211 */ /* 0x000fe400008f0eff */
[-C--:B------:R-:W-:Y:S01]  /*b7e0*/  IADD3 R6, P1, R11, R2.reuse, RZ ;  /* 0x000000020b067210 */ /* 0x080fe20007f3e0ff */
[----:B------:R-:W-:Y:S01]  /*b7f0*/  IMAD R11, R0, 0x1d7, RZ ;  /* 0x000001d7000b7824 */ /* 0x000fe200078e02ff */
[----:B------:R-:W-:Y:S01]  /*b800*/  IADD3 R10, P5, R10, R2, RZ ;  /* 0x000000020a0a7210 */ /* 0x000fe20007fbe0ff */
[----:B------:R-:W-:-:S03]  /*b810*/  IMAD R12, R0, 0x3b8, RZ ;  /* 0x000003b8000c7824 */ /* 0x000fc600078e02ff */
[----:B------:R-:W-:Y:S01]  /*b820*/  LEA.HI.X.SX32 R19, R11, R3, 0x1, P6 ;  /* 0x000000030b137211 */ /* 0x000fe200030f0eff */
[----:B------:R0:W-:Y:S01]  /*b830*/  STL.64 [R1+0x1d08], R8 ;  /* 0x001d080801007387 */ /* 0x0001e20000100a00 */
[----:B------:R-:W-:-:S03]  /*b840*/  IMAD R13, R0, 0x3ca, RZ ;  /* 0x000003ca000d7824 */ /* 0x000fc600078e02ff */
[----:B------:R-:W-:Y:S01]  /*b850*/  STL [R1+0x4a4], R7 ;  /* 0x0004a40701007387 */ /* 0x000fe20000100800 */
[----:B------:R-:W-:Y:S02]  /*b860*/  IADD3 R12, P4, R12, R2, RZ ;  /* 0x000000020c0c7210 */ /* 0x000fe40007f9e0ff */
[----:B----4-:R-:W-:Y:S01]  /*b870*/  LEA.HI.X.SX32 R17, R15, R3, 0x1, P0 ;  /* 0x000000030f117211 */ /* 0x010fe200000f0eff */
[----:B------:R-:W-:-:S05]  /*b880*/  IMAD R15, R0, 0x1db, RZ ;  /* 0x000001db000f7824 */ /* 0x000fca00078e02ff */
[----:B------:R-:W-:Y:S01]  /*b890*/  LEA.HI.X.SX32 R11, R15, R3, 0x1, P5 ;  /* 0x000000030f0b7211 */ /* 0x000fe200028f0eff */
[----:B------:R-:W-:Y:S04]  /*b8a0*/  STL.64 [R1+0x5a8], R16 ;  /* 0x0005a81001007387 */ /* 0x000fe80000100a00 */
[----:B------:R-:W-:Y:S04]  /*b8b0*/  STL.64 [R1+0x1da8], R10 ;  /* 0x001da80a01007387 */ /* 0x000fe80000100a00 */
[----:B------:R1:W-:Y:S01]  /*b8c0*/  STL.64 [R1+0x670], R18 ;  /* 0x0006701201007387 */ /* 0x0003e20000100a00 */
[----:B0-----:R-:W-:-:S02]  /*b8d0*/  IADD3 R8, P5, R13, R2, RZ ;  /* 0x000000020d087210 */ /* 0x001fc40007fbe0ff */
[----:B------:R-:W-:Y:S01]  /*b8e0*/  LEA.HI.X.SX32 R13, R25, R3, 0x1, P4 ;  /* 0x00000003190d7211 */ /* 0x000fe200020f0eff */
[C---:B-1----:R-:W-:Y:S02]  /*b8f0*/  IMAD R18, R0.reuse, 0x1dd, RZ ;  /* 0x000001dd00127824 */ /* 0x042fe400078e02ff */
[----:B------:R-:W-:-:S03]  /*b900*/  IMAD R19, R0, 0x1de, RZ ;  /* 0x000001de00137824 */ /* 0x000fc600078e02ff */
[-C--:B------:R-:W-:Y:S02]  /*b910*/  LEA.HI.X.SX32 R21, R18, R3.reuse, 0x1, P3 ;  /* 0x0000000312157211 */ /* 0x080fe400018f0eff */
[----:B------:R-:W-:Y:S01]  /*b920*/  LEA.HI.X.SX32 R23, R19, R3, 0x1, P2 ;  /* 0x0000000313177211 */ /* 0x000fe200010f0eff */
[----:B------:R-:W-:Y:S04]  /*b930*/  STL [R1+0x4b0], R8 ;  /* 0x0004b00801007387 */ /* 0x000fe80000100800 */
[----:B------:R-:W-:Y:S04]  /*b940*/  STL.64 [R1+0x1d10], R12 ;  /* 0x001d100c01007387 */ /* 0x000fe80000100a00 */
[----:B------:R-:W-:Y:S04]  /*b950*/  STL.64 [R1+0x4a8], R20 ;  /* 0x0004a81401007387 */ /* 0x000fe80000100a00 */
[----:B------:R0:W-:Y:S04]  /*b960*/  STL.64 [R1+0x5b0], R22 ;  /* 0x0005b01601007387 */ /* 0x0001e80000100a00 */
[----:B0-----:R-:W3:Y:S01]  /*b970*/  LDL.LU R23, [R1+0x1f88] ;  /* 0x001f880001177983 */ /* 0x001ee20000300800 */
[----:B------:R-:W-:-:S02]  /*b980*/  IMAD R15, R0, 0x3cc, RZ ;  /* 0x000003cc000f7824 */ /* 0x000fc400078e02ff */
[----:B------:R-:W-:-:S03]  /*b990*/  IMAD R17, R0, 0x3ce, RZ ;  /* 0x000003ce00117824 */ /* 0x000fc600078e02ff */
[----:B------:R-:W-:Y:S01]  /*b9a0*/  IADD3 R24, P4, R15, R2, RZ ;  /* 0x000000020f187210 */ /* 0x000fe20007f9e0ff */
[C---:B------:R-:W-:Y:S02]  /*b9b0*/  IMAD R15, R0.reuse, 0x1df, RZ ;  /* 0x000001df000f7824 */ /* 0x040fe400078e02ff */
[C---:B------:R-:W-:Y:S01]  /*b9c0*/  IMAD R14, R0.reuse, 0x3c6, RZ ;  /* 0x000003c6000e7824 */ /* 0x040fe200078e02ff */
[----:B------:R-:W-:Y:S01]  /*b9d0*/  MOV R12, R8 ;  /* 0x00000008000c7202 */ /* 0x000fe20000000f00 */
[C---:B------:R-:W-:Y:S01]  /*b9e0*/  IMAD R16, R0.reuse, 0x3c8, RZ ;  /* 0x000003c800107824 */ /* 0x040fe200078e02ff */
[-C--:B------:R-:W-:Y:S01]  /*b9f0*/  LEA.HI.X.SX32 R7, R15, R3.reuse, 0x1, P1 ;  /* 0x000000030f077211 */ /* 0x080fe200008f0eff */
[C---:B------:R-:W-:Y:S01]  /*ba00*/  IMAD R15, R0.reuse, 0x1e3, RZ ;  /* 0x000001e3000f7824 */ /* 0x040fe200078e02ff */
[-C--:B------:R-:W-:Y:S01]  /*ba10*/  IADD3 R8, P3, R17, R2.reuse, RZ ;  /* 0x0000000211087210 */ /* 0x080fe20007f7e0ff */
[----:B------:R-:W-:Y:S01]  /*ba20*/  IMAD R17, R0, 0x3da, RZ ;  /* 0x000003da00117824 */ /* 0x000fe200078e02ff */
[-C--:B------:R-:W-:Y:S01]  /*ba30*/  IADD3 R14, P0, R14, R2.reuse, RZ ;  /* 0x000000020e0e7210 */ /* 0x080fe20007f1e0ff */
[----:B------:R-:W-:Y:S01]  /*ba40*/  IMAD R22, R0, 0x1e4, RZ ;  /* 0x000001e400167824 */ /* 0x000fe200078e02ff */
[----:B------:R-:W-:Y:S01]  /*ba50*/  IADD3 R16, P6, R16, R2, RZ ;  /* 0x0000000210107210 */ /* 0x000fe20007fde0ff */
[----:B------:R0:W-:Y:S01]  /*ba60*/  STL.64 [R1+0x678], R6 ;  /* 0x0006780601007387 */ /* 0x0001e20000100a00 */
[----:B------:R-:W-:Y:S01]  /*ba70*/  LEA.HI.X.SX32 R15, R15, R3, 0x1, P0 ;  /* 0x000000030f0f7211 */ /* 0x000fe200000f0eff */
[----:B------:R-:W-:-:S02]  /*ba80*/  IMAD R19, R0, 0x3dc, RZ ;  /* 0x000003dc00137824 */ /* 0x000fc400078e02ff */
[----:B------:R-:W-:Y:S02]  /*ba90*/  IMAD R21, R0, 0x1e5, RZ ;  /* 0x000001e500157824 */ /* 0x000fe400078e02ff */
[----:B------:R-:W-:Y:S01]  /*baa0*/  STL.64 [R1+0x1db0], R14 ;  /* 0x001db00e01007387 */ /* 0x000fe20000100a00 */
[----:B0-----:R-:W-:Y:S02]  /*bab0*/  IADD3 R6, P0, R17, R2, RZ ;  /* 0x0000000211067210 */ /* 0x001fe40007f1e0ff */
[----:B------:R-:W-:-:S05]  /*bac0*/  LEA.HI.X.SX32 R17, R22, R3, 0x1, P6 ;  /* 0x0000000316117211 */ /* 0x000fca00030f0eff */
[----:B------:R0:W-:Y:S01]  /*bad0*/  STL.64 [R1+0x1d18], R16 ;  /* 0x001d181001007387 */ /* 0x0001e20000100a00 */
[----:B------:R-:W-:Y:S01]  /*bae0*/  IMAD.MOV.U32 R13, RZ, RZ, R9 ;  /* 0x000000ffff0d7224 */ /* 0x000fe200078e0009 */
[----:B------:R-:W-:Y:S01]  /*baf0*/  LEA.HI.X.SX32 R13, R21, R3, 0x1, P5 ;  /* 0x00000003150d7211 */ /* 0x000fe200028f0eff */
[C---:B------:R-:W-:Y:S01]  /*bb00*/  IMAD R18, R0.reuse, 0x3d6, RZ ;  /* 0x000003d600127824 */ /* 0x040fe200078e02ff */
[----:B0-----:R-:W-:Y:S01]  /*bb10*/  IADD3 R16, P6, R19, R2, RZ ;  /* 0x0000000213107210 */ /* 0x001fe20007fde0ff */
[----:B------:R-:W-:-:S03]  /*bb20*/  IMAD R19, R0, 0x3de, RZ ;  /* 0x000003de00137824 */ /* 0x000fc600078e02ff */
[-C--:B------:R-:W-:Y:S02]  /*bb30*/  IADD3 R18, P2, R18, R2.reuse, RZ ;  /* 0x0000000212127210 */ /* 0x080fe40007f5e0ff */
[-C--:B------:R-:W-:Y:S01]  /*bb40*/  IADD3 R14, P5, R19, R2.reuse, RZ ;  /* 0x00000002130e7210 */ /* 0x080fe20007fbe0ff */
[C---:B------:R-:W-:Y:S02]  /*bb50*/  IMAD R19, R0.reuse, 0x1e7, RZ ;  /* 0x000001e700137824 */ /* 0x040fe400078e02ff */
[C---:B------:R-:W-:Y:S02]  /*bb60*/  IMAD R20, R0.reuse, 0x3d8, RZ ;  /* 0x000003d800147824 */ /* 0x040fe400078e02ff */
[----:B------:R-:W-:Y:S01]  /*bb70*/  IMAD R21, R0, 0x3ea, RZ ;  /* 0x000003ea00157824 */ /* 0x000fe200078e02ff */
[----:B------:R-:W-:Y:S01]  /*bb80*/  LEA.HI.X.SX32 R9, R19, R3, 0x1, P3 ;  /* 0x0000000313097211 */ /* 0x000fe200018f0eff */
[----:B------:R-:W-:Y:S01]  /*bb90*/  STL [R1+0x4b4], R13 ;  /* 0x0004b40d01007387 */ /* 0x000fe20000100800 */
[----:B------:R-:W-:Y:S01]  /*bba0*/  IADD3 R20, P1, R20, R2, RZ ;  /* 0x0000000214147210 */ /* 0x000fe20007f3e0ff */
[----:B------:R-:W-:-:S02]  /*bbb0*/  IMAD R26, R0, 0x1ed, RZ ;  /* 0x000001ed001a7824 */ /* 0x000fc400078e02ff */
[----:B------:R-:W-:-:S03]  /*bbc0*/  IMAD R22, R0, 0x3e6, RZ ;  /* 0x000003e600167824 */ /* 0x000fc600078e02ff */
[-C--:B------:R-:W-:Y:S01]  /*bbd0*/  LEA.HI.X.SX32 R7, R26, R3.reuse, 0x1, P0 ;  /* 0x000000031a077211 */ /* 0x080fe200000f0eff */
[C---:B------:R-:W-:Y:S01]  /*bbe0*/  IMAD R10, R0.reuse, 0x1f4, RZ ;  /* 0x000001f4000a7824 */ /* 0x040fe200078e02ff */
[-C--:B------:R-:W-:Y:S01]  /*bbf0*/  LEA.HI.X.SX32 R17, R27, R3.reuse, 0x1, P6 ;  /* 0x000000031b117211 */ /* 0x080fe200030f0eff */
[C---:B------:R-:W-:Y:S01]  /*bc00*/  IMAD R27, R0.reuse, 0x3fc, RZ ;  /* 0x000003fc001b7824 */ /* 0x040fe200078e02ff */
[----:B---3--:R-:W-:Y:S01]  /*bc10*/  LEA.HI.X.SX32 R25, R23, R3, 0x1, P4 ;  /* 0x0000000317197211 */ /* 0x008fe200020f0eff */
[----:B------:R-:W-:-:S05]  /*bc20*/  IMAD R23, R0, 0x1eb, RZ ;  /* 0x000001eb00177824 */ /* 0x000fca00078e02ff */
[-C--:B------:R-:W-:Y:S01]  /*bc30*/  LEA.HI.X.SX32 R19, R23, R3.reuse, 0x1, P2 ;  /* 0x0000000317137211 */ /* 0x080fe200010f0eff */
[C---:B------:R-:W-:Y:S01]  /*bc40*/  IMAD R23, R0.reuse, 0x3ec, RZ ;  /* 0x000003ec00177824 */ /* 0x040fe200078e02ff */
[----:B------:R0:W-:Y:S01]  /*bc50*/  STL.64 [R1+0x5b8], R24 ;  /* 0x0005b81801007387 */ /* 0x0001e20000100a00 */
[----:B------:R-:W-:Y:S02]  /*bc60*/  IADD3 R12, P2, R21, R2, RZ ;  /* 0x00000002150c7210 */ /* 0x000fe40007f5e0ff */
[----:B------:R-:W-:Y:S01]  /*bc70*/  LEA.HI.X.SX32 R21, R29, R3, 0x1, P1 ;  /* 0x000000031d157211 */ /* 0x000fe200008f0eff */
[----:B------:R-:W-:Y:S04]  /*bc80*/  STL.64 [R1+0x1db8], R18 ;  /* 0x001db81201007387 */ /* 0x000fe80000100a00 */
[----:B------:R1:W-:Y:S01]  /*bc90*/  STL.64 [R1+0x680], R8 ;  /* 0x0006800801007387 */ /* 0x0003e20000100a00 */
[----:B0-----:R-:W-:-:S03]  /*bca0*/  IMAD R25, R0, 0x3ee, RZ ;  /* 0x000003ee00197824 */ /* 0x001fc600078e02ff */
[----:B------:R-:W-:Y:S01]  /*bcb0*/  STL.64 [R1+0x1d20], R20 ;  /* 0x001d201401007387 */ /* 0x000fe20000100a00 */
[C---:B------:R-:W-:Y:S01]  /*bcc0*/  IMAD R24, R0.reuse, 0x3e8, RZ ;  /* 0x000003e800187824 */ /* 0x040fe200078e02ff */
[-C--:B-1----:R-:W-:Y:S01]  /*bcd0*/  IADD3 R8, P1, R23, R2.reuse, RZ ;  /* 0x0000000217087210 */ /* 0x082fe20007f3e0ff */
[----:B------:R-:W-:Y:S01]  /*bce0*/  IMAD R23, R0, 0x1ef, RZ ;  /* 0x000001ef00177824 */ /* 0x000fe200078e02ff */
[----:B------:R0:W-:Y:S01]  /*bcf0*/  STL.64 [R1+0x4b8], R6 ;  /* 0x0004b80601007387 */ /* 0x0001e20000100a00 */
[----:B------:R-:W-:-:S03]  /*bd00*/  IADD3 R22, P4, R22, R2, RZ ;  /* 0x0000000216167210 */ /* 0x000fc60007f9e0ff */
[-C--:B------:R-:W-:Y:S01]  /*bd10*/  LEA.HI.X.SX32 R15, R23, R3.reuse, 0x1, P5 ;  /* 0x00000003170f7211 */ /* 0x080fe200028f0eff */
[----:B------:R-:W-:Y:S01]  /*bd20*/  IMAD R23, R0, 0x1f3, RZ ;  /* 0x000001f300177824 */ /* 0x000fe200078e02ff */
[-C--:B------:R-:W-:Y:S02]  /*bd30*/  IADD3 R24, P3, R24, R2.reuse, RZ ;  /* 0x0000000218187210 */ /* 0x080fe40007f7e0ff */
[-C--:B0-----:R-:W-:Y:S01]  /*bd40*/  IADD3 R6, P0, R25, R2.reuse, RZ ;  /* 0x0000000219067210 */ /* 0x081fe20007f1e0ff */
[----:B------:R-:W-:Y:S01]  /*bd50*/  IMAD R25, R0, 0x3fa, RZ ;  /* 0x000003fa00197824 */ /* 0x000fe200078e02ff */
[----:B------:R-:W-:Y:S01]  /*bd60*/  LEA.HI.X.SX32 R23, R23, R3, 0x1, P4 ;  /* 0x0000000317177211 */ /* 0x000fe200020f0eff */
[----:B------:R-:W-:Y:S03]  /*bd70*/  STL.64 [R1+0x5c0], R16 ;  /* 0x0005c01001007387 */ /* 0x000fe60000100a00 */
[----:B------:R-:W-:-:S02]  /*bd80*/  IADD3 R4, P4, R25, R2, RZ ;  /* 0x0000000219047210 */ /* 0x000fc40007f9e0ff */
[----:B------:R-:W-:Y:S01]  /*bd90*/  LEA.HI.X.SX32 R25, R10, R3, 0x1, P3 ;  /* 0x000000030a197211 */ /* 0x000fe200018f0eff */
[----:B------:R-:W-:Y:S01]  /*bda0*/  STL.64 [R1+0x688], R14 ;  /* 0x0006880e01007387 */ /* 0x000fe20000100a00 */
[----:B------:R-:W-:-:S03]  /*bdb0*/  IADD3 R10, P3, R27, R2, RZ ;  /* 0x000000021b0a7210 */ /* 0x000fc60007f7e0ff */
[----:B------:R-:W-:Y:S04]  /*bdc0*/  STL.64 [R1+0x1dc0], R22 ;  /* 0x001dc01601007387 */ /* 0x000fe80000100a00 */
[----:B------:R0:W-:Y:S04]  /*bdd0*/  STL.64 [R1+0x1d28], R24 ;  /* 0x001d281801007387 */ /* 0x0001e80000100a00 */
[----:B------:R-:W-:Y:S04]  /*bde0*/  STL [R1+0x4c8], R4 ;  /* 0x0004c80401007387 */ /* 0x000fe80000100800 */
[----:B------:R-:W-:Y:S04]  /*bdf0*/  STL [R1+0x5c8], R10 ;  /* 0x0005c80a01007387 */ /* 0x000fe80000100800 */
[----:B0-----:R-:W3:Y:S04]  /*be00*/  LDL.LU R24, [R1+0x734] ;  /* 0x0007340001187983 */ /* 0x001ee80000300800 */
[----:B------:R-:W3:Y:S01]  /*be10*/  LDL.LU R25, [R1+0x730] ;  /* 0x0007300001197983 */ /* 0x000ee20000300800 */
[----:B------:R-:W-:-:S05]  /*be20*/  IMAD R29, R0, 0x1f5, RZ ;  /* 0x000001f5001d7824 */ /* 0x000fca00078e02ff */
[----:B------:R-:W-:-:S05]  /*be30*/  LEA.HI.X.SX32 R13, R29, R3, 0x1, P2 ;  /* 0x000000031d0d7211 */ /* 0x000fca00010f0eff */
[----:B------:R-:W-:Y:S01]  /*be40*/  STL.64 [R1+0x4c0], R12 ;  /* 0x0004c00c01007387 */ /* 0x000fe20000100a00 */
[----:B------:R-:W-:-:S05]  /*be50*/  IMAD R11, R0, 0x1f6, RZ ;  /* 0x000001f6000b7824 */ /* 0x000fca00078e02ff */
[-C--:B------:R-:W-:Y:S01]  /*be60*/  LEA.HI.X.SX32 R9, R11, R3.reuse, 0x1, P1 ;  /* 0x000000030b097211 */ /* 0x080fe200008f0eff */
[C---:B------:R-:W-:Y:S02]  /*be70*/  IMAD R27, R0.reuse, 0x1f7, RZ ;  /* 0x000001f7001b7824 */ /* 0x040fe400078e02ff */
[C---:B------:R-:W-:Y:S02]  /*be80*/  IMAD R26, R0.reuse, 0x3f6, RZ ;  /* 0x000003f6001a7824 */ /* 0x040fe400078e02ff */
[----:B------:R-:W-:Y:S01]  /*be90*/  IMAD R28, R0, 0x3f8, RZ ;  /* 0x000003f8001c7824 */ /* 0x000fe200078e02ff */
[----:B------:R-:W-:Y:S02]  /*bea0*/  LEA.HI.X.SX32 R7, R27, R3, 0x1, P0 ;  /* 0x000000031b077211 */ /* 0x000fe400000f0eff */
[-C--:B------:R-:W-:Y:S02]  /*beb0*/  IADD3 R26, P6, R26, R2.reuse, RZ ;  /* 0x000000021a1a7210 */ /* 0x080fe40007fde0ff */
[----:B------:R-:W-:Y:S01]  /*bec0*/  IADD3 R28, P5, R28, R2, RZ ;  /* 0x000000021c1c7210 */ /* 0x000fe20007fbe0ff */
[----:B------:R-:W-:-:S02]  /*bed0*/  IMAD R2, R0, 0x1fb, RZ ;  /* 0x000001fb00027824 */ /* 0x000fc400078e02ff */
[----:B------:R-:W-:-:S03]  /*bee0*/  IMAD R0, R0, 0x1fd, RZ ;  /* 0x000001fd00007824 */ /* 0x000fc600078e02ff */
[----:B------:R-:W-:Y:S01]  /*bef0*/  LEA.HI.X.SX32 R27, R2, R3, 0x1, P6 ;  /* 0x00000003021b7211 */ /* 0x000fe200030f0eff */
[----:B---3--:R0:W-:Y:S02]  /*bf00*/  STL.64 [R1+0x1f80], R24 ;  /* 0x001f801801007387 */ /* 0x0081e40000100a00 */
[----:B0-----:R-:W-:Y:S02]  /*bf10*/  MOV R24, R4 ;  /* 0x0000000400187202 */ /* 0x001fe40000000f00 */
[----:B------:R-:W0:Y:S04]  /*bf20*/  S2R R4, SR_TID.X ;  /* 0x0000000000047919 */ /* 0x000e280000002100 */
[----:B------:R1:W-:Y:S04]  /*bf30*/  STL.64 [R1+0x5d0], R8 ;  /* 0x0005d00801007387 */ /* 0x0003e80000100a00 */
[----:B------:R-:W3:Y:S04]  /*bf40*/  LDL.LU R23, [R1+0x72c] ;  /* 0x00072c0001177983 */ /* 0x000ee80000300800 */
[----:B------:R-:W4:Y:S04]  /*bf50*/  LDL.LU R20, [R1+0x728] ;  /* 0x0007280001147983 */ /* 0x000f280000300800 */
[----:B------:R-:W5:Y:S01]  /*bf60*/  LDL.LU R21, [R1+0x724] ;  /* 0x0007240001157983 */ /* 0x000f620000300800 */
[----:B------:R-:W-:-:S03]  /*bf70*/  IMAD.MOV.U32 R25, RZ, RZ, R5 ;  /* 0x000000ffff197224 */ /* 0x000fc600078e0005 */
[----:B------:R-:W2:Y:S01]  /*bf80*/  LDL.LU R19, [R1+0x720] ;  /* 0x0007200001137983 */ /* 0x000ea20000300800 */
[----:B0-----:R-:W-:-:S03]  /*bf90*/  LOP3.LUT R18, R4, 0xff, RZ, 0xc0, !PT ;  /* 0x000000ff04127812 */ /* 0x001fc600078ec0ff */
[----:B------:R-:W2:Y:S04]  /*bfa0*/  LDL.LU R16, [R1+0x71c] ;  /* 0x00071c0001107983 */ /* 0x000ea80000300800 */
[----:B------:R-:W2:Y:S01]  /*bfb0*/  LDL.LU R17, [R1+0x718] ;  /* 0x0007180001117983 */ /* 0x000ea20000300800 */
[----:B------:R-:W-:Y:S01]  /*bfc0*/  SHF.L.U32 R22, R18, 0x1, RZ ;  /* 0x0000000112167819 */ /* 0x000fe200000006ff */
[----:B------:R-:W-:Y:S02]  /*bfd0*/  IMAD.MOV.U32 R18, RZ, RZ, c[0x0][0x198] ;  /* 0x00006600ff127624 */ /* 0x000fe400078e00ff */
[----:B------:R-:W2:Y:S04]  /*bfe0*/  LDL.LU R14, [R1+0x714] ;  /* 0x00071400010e7983 */ /* 0x000ea80000300800 */
[----:B------:R-:W2:Y:S04]  /*bff0*/  LDL.LU R5, [R1+0x710] ;  /* 0x0007100001057983 */ /* 0x000ea80000300800 */
[----:B------:R-:W2:Y:S01]  /*c000*/  LDL.LU R15, [R1+0x70c] ;  /* 0x00070c00010f7983 */ /* 0x000ea20000300800 */
[----:B------:R-:W-:-:S03]  /*c010*/  IMAD R18, R18, 0x1fc, RZ ;  /* 0x000001fc12127824 */ /* 0x000fc600078e02ff */
[----:B------:R-:W2:Y:S04]  /*c020*/  LDL.LU R12, [R1+0x708] ;  /* 0x00070800010c7983 */ /* 0x000ea80000300800 */
[----:B------:R-:W2:Y:S04]  /*c030*/  LDL.LU R13, [R1+0x704] ;  /* 0x00070400010d7983 */ /* 0x000ea80000300800 */
[----:B------:R0:W-:Y:S04]  /*c040*/  STL.64 [R1+0x690], R6 ;  /* 0x0006900601007387 */ /* 0x0001e80000100a00 */
[----:B------:R-:W2:Y:S04]  /*c050*/  LDL.LU R10, [R1+0x700] ;  /* 0x00070000010a7983 */ /* 0x000ea80000300800 */
[----:B------:R-:W2:Y:S01]  /*c060*/  LDL.LU R11, [R1+0x6fc] ;  /* 0x0006fc00010b7983 */ /* 0x000ea20000300800 */
[----:B------:R-:W-:-:S03]  /*c070*/  LEA.HI.X.SX32 R29, R18, R3, 0x1, P5 ;  /* 0x00000003121d7211 */ /* 0x000fc600028f0eff */
[----:B-1----:R-:W2:Y:S04]  /*c080*/  LDL.LU R8, [R1+0x6f8] ;  /* 0x0006f80001087983 */ /* 0x002ea80000300800 */
[----:B------:R-:W2:Y:S01]  /*c090*/  LDL.LU R9, [R1+0x6f4] ;  /* 0x0006f40001097983 */ /* 0x000ea20000300800 */
[----:B------:R-:W-:-:S03]  /*c0a0*/  LEA.HI.X.SX32 R25, R0, R3, 0x1, P4 ;  /* 0x0000000300197211 */ /* 0x000fc600020f0eff */
[----:B0-----:R-:W2:Y:S04]  /*c0b0*/  LDL.LU R6, [R1+0x6f0] ;  /* 0x0006f00001067983 */ /* 0x001ea80000300800 */
[----:B------:R-:W2:Y:S04]  /*c0c0*/  LDL.LU R7, [R1+0x6ec] ;  /* 0x0006ec0001077983 */ /* 0x000ea80000300800 */
[----:B------:R-:W2:Y:S04]  /*c0d0*/  LDL.LU R4, [R1+0x6e8] ;  /* 0x0006e80001047983 */ /* 0x000ea80000300800 */
[----:B------:R0:W-:Y:S04]  /*c0e0*/  STL.64 [R1+0x1dc8], R26 ;  /* 0x001dc81a01007387 */ /* 0x0001e80000100a00 */
[----:B0-----:R-:W2:Y:S04]  /*c0f0*/  LDL.LU R27, [R1+0x738] ;  /* 0x00073800011b7983 */ /* 0x001ea80000300800 */
[----:B------:R-:W-:Y:S04]  /*c100*/  STL [R1+0x1f68], R22 ;  /* 0x001f681601007387 */ /* 0x000fe80000100800 */
[----:B------:R0:W-:Y:S04]  /*c110*/  STL.64 [R1+0x1d30], R28 ;  /* 0x001d301c01007387 */ /* 0x0001e80000100a00 */
[----:B0-----:R0:W3:Y:S04]  /*c120*/  LDL.64 R28, [R1+0x5c8] ;  /* 0x0005c800011c7983 */ /* 0x0010e80000100a00 */
[----:B------:R1:W-:Y:S04]  /*c130*/  STL [R1+0x4cc], R25 ;  /* 0x0004cc1901007387 */ /* 0x0003e80000100800 */
[----:B-1----:R-:W4:Y:S01]  /*c140*/  LDL.LU.64 R24, [R1+0x1f80] ;  /* 0x001f800001187983 */ /* 0x002f220000300a00 */
[----:B------:R-:W-:-:S02]  /*c150*/  LOP3.LUT R18, R22, 0x20, RZ, 0x3c, !PT ;  /* 0x0000002016127812 */ /* 0x000fc400078e3cff */
[----:B------:R-:W-:-:S05]  /*c160*/  MOV R26, c[0x0][0x198] ;  /* 0x00006600001a7a02 */ /* 0x000fca0000000f00 */
[----:B------:R-:W-:Y:S01]  /*c170*/  IMAD R26, R26, 0x1fe, RZ ;  /* 0x000001fe1a1a7824 */ /* 0x000fe200078e02ff */
[----:B--2---:R-:W-:Y:S04]  /*c180*/  STS.U16 [R18+0x27400], R27 ;  /* 0x0274001b12007388 */ /* 0x004fe80000000400 */
[----:B---3--:R-:W-:-:S05]  /*c190*/  LEA.HI.X.SX32 R29, R26, R3, 0x1, P3 ;  /* 0x000000031a1d7211 */ /* 0x008fca00018f0eff */
[----:B------:R-:W-:Y:S04]  /*c1a0*/  STL [R1+0x5cc], R29 ;  /* 0x0005cc1d01007387 */ /* 0x000fe80000100800 */
[----:B----4-:R-:W-:Y:S04]  /*c1b0*/  STS.U16 [R18+0x28400], R24 ;  /* 0x0284001812007388 */ /* 0x010fe80000000400 */
[----:B------:R-:W-:Y:S04]  /*c1c0*/  STS.U16 [R18+0x29400], R25 ;  /* 0x0294001912007388 */ /* 0x000fe80000000400 */
[----:B------:R-:W-:Y:S04]  /*c1d0*/  STS.U16 [R18+0x2a400], R23 ;  /* 0x02a4001712007388 */ /* 0x000fe80000000400 */
[----:B------:R-:W-:Y:S04]  /*c1e0*/  STS.U16 [R18+0x2b400], R20 ;  /* 0x02b4001412007388 */ /* 0x000fe80000000400 */
[----:B-----5:R-:W-:Y:S04]  /*c1f0*/  STS.U16 [R18+0x2c400], R21 ;  /* 0x02c4001512007388 */ /* 0x020fe80000000400 */
[----:B------:R-:W-:Y:S04]  /*c200*/  STS.U16 [R18+0x2d400], R19 ;  /* 0x02d4001312007388 */ /* 0x000fe80000000400 */
[----:B------:R-:W-:Y:S04]  /*c210*/  STS.U16 [R18+0x2e400], R16 ;  /* 0x02e4001012007388 */ /* 0x000fe80000000400 */
[----:B------:R-:W-:Y:S04]  /*c220*/  STS.U16 [R18+0x2f400], R17 ;  /* 0x02f4001112007388 */ /* 0x000fe80000000400 */
[----:B------:R-:W-:Y:S04]  /*c230*/  STS.U16 [R18+0x30400], R14 ;  /* 0x0304000e12007388 */ /* 0x000fe80000000400 */
[----:B------:R1:W-:Y:S04]  /*c240*/  STS.U16 [R18+0x31400], R5 ;  /* 0x0314000512007388 */ /* 0x0003e80000000400 */
[----:B-1----:R-:W2:Y:S04]  /*c250*/  LDL.LU R5, [R1+0x6e4] ;  /* 0x0006e40001057983 */ /* 0x002ea80000300800 */
[----:B------:R-:W3:Y:S04]  /*c260*/  LDL.LU R22, [R1+0x6cc] ;  /* 0x0006cc0001167983 */ /* 0x000ee80000300800 */
[----:B---3--:R1:W-:Y:S04]  /*c270*/  STL [R1+0x1f6c], R22 ;  /* 0x001f6c1601007387 */ /* 0x0083e80000100800 */
[----:B-1----:R-:W3:Y:S04]  /*c280*/  LDL.LU R22, [R1+0x6d0] ;  /* 0x0006d00001167983 */ /* 0x002ee80000300800 */
[----:B---3--:R1:W-:Y:S04]  /*c290*/  STL [R1+0x1f70], R22 ;  /* 0x001f701601007387 */ /* 0x0083e80000100800 */
[----:B-1----:R-:W3:Y:S04]  /*c2a0*/  LDL.LU R22, [R1+0x6d4] ;  /* 0x0006d40001167983 */ /* 0x002ee80000300800 */
[----:B---3--:R1:W-:Y:S04]  /*c2b0*/  STL [R1+0x1f74], R22 ;  /* 0x001f741601007387 */ /* 0x0083e80000100800 */
[----:B-1----:R-:W3:Y:S04]  /*c2c0*/  LDL.LU R22, [R1+0x6d8] ;  /* 0x0006d80001167983 */ /* 0x002ee80000300800 */
[----:B---3--:R1:W-:Y:S04]  /*c2d0*/  STL [R1+0x1f78], R22 ;  /* 0x001f781601007387 */ /* 0x0083e80000100800 */
[----:B-1----:R-:W3:Y:S04]  /*c2e0*/  LDL.LU R22, [R1+0x6dc] ;  /* 0x0006dc0001167983 */ /* 0x002ee80000300800 */
[----:B------:R-:W-:Y:S04]  /*c2f0*/  STS.U16 [R18+0x32400], R15 ;  /* 0x0324000f12007388 */ /* 0x000fe80000000400 */
[----:B------:R-:W-:Y:S04]  /*c300*/  STS.U16 [R18+0x33400], R12 ;  /* 0x0334000c12007388 */ /* 0x000fe80000000400 */
[----:B---3--:R1:W-:Y:S04]  /*c310*/  STL [R1+0x1f7c], R22 ;  /* 0x001f7c1601007387 */ /* 0x0083e80000100800 */
[----:B-1----:R-:W3:Y:S04]  /*c320*/  LDL.LU R22, [R1+0x6e0] ;  /* 0x0006e00001167983 */ /* 0x002ee80000300800 */
[----:B------:R-:W4:Y:S04]  /*c330*/  LDL.LU R2, [R1+0x6c8] ;  /* 0x0006c80001027983 */ /* 0x000f280000300800 */
[----:B------:R-:W5:Y:S04]  /*c340*/  LDL.LU R3, [R1+0x6c4] ;  /* 0x0006c40001037983 */ /* 0x000f680000300800 */
        /* <DEDUP_REMOVED lines=14> */
[----:B------:R0:W-:Y:S04]  /*c430*/  STS.U16 [R18+0x35400], R10 ;  /* 0x0354000a12007388 */ /* 0x0001e80000000400 */
[----:B------:R-:W4:Y:S04]  /*c440*/  LDL.LU R14, [R1+0x7fc] ;  /* 0x0007fc00010e7983 */ /* 0x000f280000300800 */
[----:B------:R0:W-:Y:S04]  /*c450*/  STS.U16 [R18+0x36400], R11 ;  /* 0x0364000b12007388 */ /* 0x0001e80000000400 */
[----:B------:R-:W4:Y:S04]  /*c460*/  LDL.LU R15, [R1+0x798] ;  /* 0x00079800010f7983 */ /* 0x000f280000300800 */
[----:B------:R-:W-:Y:S04]  /*c470*/  STS.U16 [R18+0x37400], R8 ;  /* 0x0374000812007388 */ /* 0x000fe80000000400 */
[----:B------:R-:W4:Y:S04]  /*c480*/  LDL.LU R12, [R1+0x830] ;  /* 0x00083000010c7983 */ /* 0x000f280000300800 */
[----:B------:R0:W-:Y:S04]  /*c490*/  STS.U16 [R18+0x38400], R9 ;  /* 0x0384000912007388 */ /* 0x0001e80000000400 */
[----:B-1----:R-:W4:Y:S04]  /*c4a0*/  LDL.LU R13, [R1+0x7b8] ;  /* 0x0007b800010d7983 */ /* 0x002f280000300800 */
[----:B------:R-:W-:Y:S04]  /*c4b0*/  STS.U16 [R18+0x39400], R6 ;  /* 0x0394000612007388 */ /* 0x000fe80000000400 */
[----:B0-----:R-:W4:Y:S04]  /*c4c0*/  LDL.LU R10, [R1+0x7a4] ;  /* 0x0007a400010a7983 */ /* 0x001f280000300800 */
[----:B------:R0:W-:Y:S04]  /*c4d0*/  STS.U16 [R18+0x3a400], R7 ;  /* 0x03a4000712007388 */ /* 0x0001e80000000400 */
[----:B------:R-:W4:Y:S04]  /*c4e0*/  LDL.LU R11, [R1+0x774] ;  /* 0x00077400010b7983 */ /* 0x000f280000300800 */
[----:B------:R-:W-:Y:S04]  /*c4f0*/  STS.U16 [R18+0x3b400], R4 ;  /* 0x03b4000412007388 */ /* 0x000fe80000000400 */
[----:B------:R-:W4:Y:S04]  /*c500*/  LDL.LU.64 R8, [R1+0x498] ;  /* 0x0004980001087983 */ /* 0x000f280000300a00 */
[----:B--2---:R1:W-:Y:S04]  /*c510*/  STS.U16 [R18+0x3c400], R5 ;  /* 0x03c4000512007388 */ /* 0x0043e80000000400 */
[----:B0-----:R-:W2:Y:S04]  /*c520*/  LDL.LU.64 R6, [R1+0x490] ;  /* 0x0004900001067983 */ /* 0x001ea80000300a00 */
[----:B-1----:R-:W5:Y:S04]  /*c530*/  LDL.LU.64 R4, [R1+0x488] ;  /* 0x0004880001047983 */ /* 0x002f680000300a00 */
[----:B---3--:R0:W-:Y:S04]  /*c540*/  STS.U16 [R18+0x3d400], R22 ;  /* 0x03d4001612007388 */ /* 0x0081e80000000400 */
[----:B0-----:R-:W3:Y:S04]  /*c550*/  LDL.LU R22, [R1+0x1f7c] ;  /* 0x001f7c0001167983 */ /* 0x001ee80000300800 */
[----:B----4-:R-:W4:Y:S04]  /*c560*/  LDG.E.U16 R8, [R8.64] ;  /* 0x0000000608087981 */ /* 0x010f28000c1e1500 */
[----:B--2---:R-:W2:Y:S04]  /*c570*/  LDG.E.U16 R6, [R6.64] ;  /* 0x0000000606067981 */ /* 0x004ea8000c1e1500 */
[----:B---3--:R0:W-:Y:S04]  /*c580*/  STS.U16 [R18+0x3e400], R22 ;  /* 0x03e4001612007388 */ /* 0x0081e80000000400 */
[----:B0-----:R-:W3:Y:S04]  /*c590*/  LDL.LU R22, [R1+0x1f78] ;  /* 0x001f780001167983 */ /* 0x001ee80000300800 */
[----:B---3--:R0:W-:Y:S04]  /*c5a0*/  STS.U16 [R18+0x3f400], R22 ;  /* 0x03f4001612007388 */ /* 0x0081e80000000400 */
[----:B0-----:R-:W3:Y:S04]  /*c5b0*/  LDL.LU R22, [R1+0x1f74] ;  /* 0x001f740001167983 */ /* 0x001ee80000300800 */
[----:B---3--:R0:W-:Y:S04]  /*c5c0*/  STS.U16 [R18+0x10400], R22 ;  /* 0x0104001612007388 */ /* 0x0081e80000000400 */
[----:B0-----:R-:W3:Y:S04]  /*c5d0*/  LDL.LU R22, [R1+0x1f70] ;  /* 0x001f700001167983 */ /* 0x001ee80000300800 */
[----:B---3--:R0:W-:Y:S04]  /*c5e0*/  STS.U16 [R18+0x11400], R22 ;  /* 0x0114001612007388 */ /* 0x0081e80000000400 */
[----:B0-----:R-:W3:Y:S04]  /*c5f0*/  LDL.LU R22, [R1+0x1f6c] ;  /* 0x001f6c0001167983 */ /* 0x001ee80000300800 */
[----:B---3--:R0:W-:Y:S04]  /*c600*/  STS.U16 [R18+0x12400], R22 ;  /* 0x0124001612007388 */ /* 0x0081e80000000400 */
[----:B------:R-:W-:Y:S04]  /*c610*/  STS.U16 [R18+0x13400], R2 ;  /* 0x0134000212007388 */ /* 0x000fe80000000400 */
[----:B-----5:R1:W-:Y:S04]  /*c620*/  STS.U16 [R18+0x14400], R3 ;  /* 0x0144000312007388 */ /* 0x0203e80000000400 */
[----:B0-----:R-:W3:Y:S04]  /*c630*/  LDL.LU R22, [R1+0x1f68] ;  /* 0x001f680001167983 */ /* 0x001ee80000300800 */
[----:B-1----:R-:W5:Y:S04]  /*c640*/  LDL.LU.64 R2, [R1+0x3f8] ;  /* 0x0003f80001027983 */ /* 0x002f680000300a00 */
[----:B-----5:R0:W-:Y:S04]  /*c650*/  STL.64 [R1+0x1ee0], R2 ;  /* 0x001ee00201007387 */ /* 0x0201e80000100a00 */
[----:B0-----:R-:W5:Y:S04]  /*c660*/  LDL.LU.64 R2, [R1+0x400] ;  /* 0x0004000001027983 */ /* 0x001f680000300a00 */
        /* <DEDUP_REMOVED lines=22> */
[----:B------:R-:W-:Y:S04]  /*c7d0*/  STS.U16 [R18+0x15400], R0 ;  /* 0x0154000012007388 */ /* 0x000fe80000000400 */
[----:B------:R-:W-:Y:S04]  /*c7e0*/  STS.U16 [R18+0x16400], R28 ;  /* 0x0164001c12007388 */ /* 0x000fe80000000400 */
[----:B------:R-:W-:Y:S04]  /*c7f0*/  STS.U16 [R18+0x17400], R29 ;  /* 0x0174001d12007388 */ /* 0x000fe80000000400 */
[----:B-----5:R0:W-:Y:S04]  /*c800*/  STL.64 [R1+0x1f40], R2 ;  /* 0x001f400201007387 */ /* 0x0201e80000100a00 */
[----:B0-----:R-:W5:Y:S01]  /*c810*/  LDL.LU.64 R2, [R1+0x460] ;  /* 0x0004600001027983 */ /* 0x001f620000300a00 */
[----:B---3--:R-:W-:-:S03]  /*c820*/  LOP3.LUT R0, R22, 0x30, RZ, 0x3c, !PT ;  /* 0x0000003016007812 */ /* 0x008fc600078e3cff */
        /* <DEDUP_REMOVED lines=15> */
[----:B------:R0:W-:Y:S04]  /*c920*/  STS.U16 [R0+0x7600], R11 ;  /* 0x0076000b00007388 */ /* 0x0001e80000000400 */
[----:B0-----:R-:W3:Y:S04]  /*c930*/  LDG.E.U16 R0, [R4.64] ;  /* 0x0000000604007981 */ /* 0x001ee8000c1e1500 */
[----:B-----5:R0:W-:Y:S04]  /*c940*/  STL.64 [R1+0x1f48], R2 ;  /* 0x001f480201007387 */ /* 0x0201e80000100a00 */
[----:B----4-:R-:W-:Y:S04]  /*c950*/  STL [R1+0x498], R8 ;  /* 0x0004980801007387 */ /* 0x010fe80000100800 */
[----:B0-----:R-:W4:Y:S04]  /*c960*/  LDL.LU.64 R2, [R1+0x468] ;  /* 0x0004680001027983 */ /* 0x001f280000300a00 */
[----:B--2---:R-:W-:Y:S04]  /*c970*/  STL [R1+0x490], R6 ;  /* 0x0004900601007387 */ /* 0x004fe80000100800 */
[----:B----4-:R0:W-:Y:S04]  /*c980*/  STL.64 [R1+0x1f50], R2 ;  /* 0x001f500201007387 */ /* 0x0101e80000100a00 */
[----:B---3--:R-:W-:Y:S04]  /*c990*/  STL [R1+0x488], R0 ;  /* 0x0004880001007387 */ /* 0x008fe80000100800 */
[----:B0-----:R-:W2:Y:S04]  /*c9a0*/  LDL.LU.64 R2, [R1+0x470] ;  /* 0x0004700001027983 */ /* 0x001ea80000300a00 */
[----:B--2---:R0:W-:Y:S04]  /*c9b0*/  STL.64 [R1+0x1f58], R2 ;  /* 0x001f580201007387 */ /* 0x0041e80000100a00 */
[----:B0-----:R-:W2:Y:S04]  /*c9c0*/  LDL.LU.64 R2, [R1+0x478] ;  /* 0x0004780001027983 */ /* 0x001ea80000300a00 */
[----:B--2---:R0:W-:Y:S04]  /*c9d0*/  STL.64 [R1+0x1f60], R2 ;  /* 0x001f600201007387 */ /* 0x0041e80000100a00 */
[----:B0-----:R-:W2:Y:S04]  /*c9e0*/  LDL.LU.64 R2, [R1+0x480] ;  /* 0x0004800001027983 */ /* 0x001ea80000300a00 */
[----:B------:R-:W3:Y:S04]  /*c9f0*/  LDL.LU.64 R28, [R1+0x3f0] ;  /* 0x0003f000011c7983 */ /* 0x000ee80000300a00 */
[----:B------:R-:W4:Y:S04]  /*ca00*/  LDL.LU.64 R26, [R1+0x3e8] ;  /* 0x0003e800011a7983 */ /* 0x000f280000300a00 */
[----:B------:R-:W5:Y:S04]  /*ca10*/  LDL.LU.64 R24, [R1+0x3e0] ;  /* 0x0003e00001187983 */ /* 0x000f680000300a00 */
        /* <DEDUP_REMOVED lines=10> */
[----:B--2---:R0:W2:Y:S04]  /*cac0*/  LDG.E.U16 R0, [R2.64] ;  /* 0x0000000602007981 */ /* 0x0040a8000c1e1500 */
[----:B---3--:R-:W3:Y:S04]  /*cad0*/  LDG.E.U16 R28, [R28.64] ;  /* 0x000000061c1c7981 */ /* 0x008ee8000c1e1500 */
[----:B----4-:R-:W4:Y:S04]  /*cae0*/  LDG.E.U16 R26, [R26.64] ;  /* 0x000000061a1a7981 */ /* 0x010f28000c1e1500 */
[----:B0-----:R-:W3:Y:S04]  /*caf0*/  LDL.LU.64 R2, [R1+0x1f60] ;  /* 0x001f600001027983 */ /* 0x001ee80000300a00 */
[----:B-----5:R-:W5:Y:S04]  /*cb00*/  LDG.E.U16 R24, [R24.64] ;  /* 0x0000000618187981 */ /* 0x020f68000c1e1500 */
[----:B------:R-:W4:Y:S04]  /*cb10*/  LDG.E.U16 R22, [R22.64] ;  /* 0x0000000616167981 */ /* 0x000f28000c1e1500 */
        /* <DEDUP_REMOVED lines=8> */
[----:B--2---:R3:W-:Y:S04]  /*cba0*/  STL [R1+0x480], R0 ;  /* 0x0004800001007387 */ /* 0x0047e80000100800 */
[----:B---3--:R0:W2:Y:S04]  /*cbb0*/  LDG.E.U16 R0, [R2.64] ;  /* 0x0000000602007981 */ /* 0x0080a8000c1e1500 */
[----:B0-----:R-:W3:Y:S04]  /*cbc0*/  LDL.LU.64 R2, [R1+0x1f58] ;  /* 0x001f580001027983 */ /* 0x001ee80000300a00 */
        /* <DEDUP_REMOVED lines=45> */
[----:B---3--:R-:W3:Y:S04]  /*cea0*/  LDG.E.U16 R3, [R2.64] ;  /* 0x0000000602037981 */ /* 0x008ee8000c1e1500 */
[----:B--2---:R0:W-:Y:S04]  /*ceb0*/  STL [R1+0x400], R0 ;  /* 0x0004000001007387 */ /* 0x0041e80000100800 */
[----:B0-----:R-:W2:Y:S04]  /*cec0*/  LDG.E.U16 R0, [R4.64] ;  /* 0x0000000604007981 */ /* 0x001ea8000c1e1500 */
[----:B---3--:R0:W-:Y:S04]  /*ced0*/  STL [R1+0x3f8], R3 ;  /* 0x0003f80301007387 */ /* 0x0081e80000100800 */
[----:B0-----:R-:W3:Y:S04]  /*cee0*/  LDL.LU.64 R2, [R1+0x300] ;  /* 0x0003000001027983 */ /* 0x001ee80000300a00 */
[----:B---3--:R0:W-:Y:S04]  /*cef0*/  STL.64 [R1+0x1e58], R2 ;  /* 0x001e580201007387 */ /* 0x0081e80000100a00 */
        /* <DEDUP_REMOVED lines=16> */
[----:B------:R-:W-:Y:S04]  /*d000*/  STL [R1+0x3f0], R28 ;  /* 0x0003f01c01007387 */ /* 0x000fe80000100800 */
[----:B0-----:R-:W3:Y:S04]  /*d010*/  LDL.LU.64 R2, [R1+0x348] ;  /* 0x0003480001027983 */ /* 0x001ee80000300a00 */
[----:B----4-:R-:W-:Y:S04]  /*d020*/  STL [R1+0x3e8], R26 ;  /* 0x0003e81a01007387 */ /* 0x010fe80000100800 */
[----:B---3--:R0:W-:Y:S04]  /*d030*/  STL.64 [R1+0x1ea0], R2 ;  /* 0x001ea00201007387 */ /* 0x0081e80000100a00 */
[----:B-----5:R-:W-:Y:S04]  /*d040*/  STL [R1+0x3e0], R24 ;  /* 0x0003e01801007387 */ /* 0x020fe80000100800 */
[----:B0-----:R-:W3:Y:S04]  /*d050*/  LDL.LU.64 R2, [R1+0x350] ;  /* 0x0003500001027983 */ /* 0x001ee80000300a00 */
[----:B------:R-:W-:Y:S04]  /*d060*/  STL [R1+0x3d8], R22 ;  /* 0x0003d81601007387 */ /* 0x000fe80000100800 */
[----:B---3--:R0:W-:Y:S04]  /*d070*/  STL.64 [R1+0x1ea8], R2 ;  /* 0x001ea80201007387 */ /* 0x0081e80000100a00 */
[----:B------:R-:W-:Y:S04]  /*d080*/  STL [R1+0x3d0], R20 ;  /* 0x0003d01401007387 */ /* 0x000fe80000100800 */
        /* <DEDUP_REMOVED lines=15> */
[----:B--2---:R-:W-:Y:S04]  /*d180*/  STL [R1+0x390], R0 ;  /* 0x0003900001007387 */ /* 0x004fe80000100800 */
        /* <DEDUP_REMOVED lines=19> */
[----:B---3--:R4:W3:Y:S04]  /*d2c0*/  LDG.E.U16 R29, [R28.64] ;  /* 0x000000061c1d7981 */ /* 0x0088e8000c1e1500 */
[----:B0-----:R-:W3:Y:S04]  /*d2d0*/  LDL.LU.64 R2, [R1+0x1ed8] ;  /* 0x001ed80001027983 */ /* 0x001ee80000300a00 */
[----:B----4-:R0:W4:Y:S04]  /*d2e0*/  LDG.E.U16 R28, [R26.64] ;  /* 0x000000061a1c7981 */ /* 0x010128000c1e1500 */
        /* <DEDUP_REMOVED lines=10> */
[----:B-1----:R-:W3:Y:S04]  /*d390*/  LDL.LU.64 R2, [R1+0x1ed0] ;  /* 0x001ed00001027983 */ /* 0x002ee80000300a00 */
        /* <DEDUP_REMOVED lines=47> */
[----:B-1----:R-:W3:Y:S04]  /*d690*/  LDG.E.U16 R3, [R8.64] ;  /* 0x0000000608037981 */ /* 0x002ee8000c1e1500 */
[----:B------:R-:W3:Y:S04]  /*d6a0*/  LDG.E.U16 R2, [R6.64] ;  /* 0x0000000606027981 */ /* 0x000ee8000c1e1500 */
[----:B--2---:R1:W-:Y:S04]  /*d6b0*/  STL [R1+0x314], R0 ;  /* 0x0003140001007387 */ /* 0x0043e80000100800 */
[----:B0-----:R-:W2:Y:S04]  /*d6c0*/  LDL.LU.64 R26, [R1+0x140] ;  /* 0x00014000011a7983 */ /* 0x001ea80000300a00 */
[----:B-1----:R-:W3:Y:S04]  /*d6d0*/  LDG.E.U16 R0, [R4.64] ;  /* 0x0000000604007981 */ /* 0x002ee8000c1e1500 */
[----:B--2---:R0:W-:Y:S04]  /*d6e0*/  STL.64 [R1+0x1dd0], R26 ;  /* 0x001dd01a01007387 */ /* 0x0041e80000100a00 */
[----:B0-----:R-:W2:Y:S04]  /*d6f0*/  LDL.LU.64 R26, [R1+0x158] ;  /* 0x00015800011a7983 */ /* 0x001ea80000300a00 */
        /* <DEDUP_REMOVED lines=15> */
[----:B------:R-:W-:Y:S04]  /*d7f0*/  STL [R1+0x310], R29 ;  /* 0x0003101d01007387 */ /* 0x000fe80000100800 */
[----:B0-----:R-:W2:Y:S04]  /*d800*/  LDL.LU.64 R26, [R1+0x218] ;  /* 0x00021800011a7983 */ /* 0x001ea80000300a00 */
[----:B----4-:R-:W-:Y:S04]  /*d810*/  STL [R1+0x30c], R28 ;  /* 0x00030c1c01007387 */ /* 0x010fe80000100800 */
[----:B--2---:R0:W-:Y:S04]  /*d820*/  STL.64 [R1+0x1e18], R26 ;  /* 0x001e181a01007387 */ /* 0x0041e80000100a00 */
[----:B-----5:R-:W-:Y:S04]  /*d830*/  STL [R1+0x308], R24 ;  /* 0x0003081801007387 */ /* 0x020fe80000100800 */
[----:B0-----:R-:W2:Y:S04]  /*d840*/  LDL.LU.64 R26, [R1+0x240] ;  /* 0x00024000011a7983 */ /* 0x001ea80000300a00 */
[----:B------:R-:W-:Y:S04]  /*d850*/  STL [R1+0x304], R22 ;  /* 0x0003041601007387 */ /* 0x000fe80000100800 */
[----:B--2---:R0:W-:Y:S04]  /*d860*/  STL.64 [R1+0x1e20], R26 ;  /* 0x001e201a01007387 */ /* 0x0041e80000100a00 */
[----:B------:R-:W-:Y:S04]  /*d870*/  STL [R1+0x300], R20 ;  /* 0x0003001401007387 */ /* 0x000fe80000100800 */
        /* <DEDUP_REMOVED lines=11> */
[----:B---3--:R-:W-:Y:S04]  /*d930*/  STL [R1+0x2e8], R3 ;  /* 0x0002e80301007387 */ /* 0x008fe80000100800 */
[----:B0-----:R-:W2:Y:S04]  /*d940*/  LDL.LU.64 R26, [R1+0x278] ;  /* 0x00027800011a7983 */ /* 0x001ea80000300a00 */
[----:B------:R-:W-:Y:S04]  /*d950*/  STL [R1+0x2e4], R2 ;  /* 0x0002e40201007387 */ /* 0x000fe80000100800 */
[----:B--2---:R0:W-:Y:S04]  /*d960*/  STL.64 [R1+0x1e40], R26 ;  /* 0x001e401a01007387 */ /* 0x0041e80000100a00 */
[----:B------:R-:W-:Y:S04]  /*d970*/  STL [R1+0x2e0], R0 ;  /* 0x0002e00001007387 */ /* 0x000fe80000100800 */
        /* <DEDUP_REMOVED lines=8> */
[----:B------:R-:W3:Y:S04]  /*da00*/  LDL.LU.64 R10, [R1+0xe0] ;  /* 0x0000e000010a7983 */ /* 0x000ee80000300a00 */
[----:B------:R-:W3:Y:S04]  /*da10*/  LDL.LU.64 R6, [R1+0xc8] ;  /* 0x0000c80001067983 */ /* 0x000ee80000300a00 */
[----:B------:R-:W3:Y:S04]  /*da20*/  LDL.LU.64 R2, [R1+0xb0] ;  /* 0x0000b00001027983 */ /* 0x000ee80000300a00 */
[----:B------:R-:W3:Y:S04]  /*da30*/  LDL.LU.64 R28, [R1+0x98] ;  /* 0x00009800011c7983 */ /* 0x000ee80000300a00 */
[----:B------:R-:W4:Y:S04]  /*da40*/  LDL.LU.64 R24, [R1+0x80] ;  /* 0x0000800001187983 */ /* 0x000f280000300a00 */
[----:B------:R-:W5:Y:S04]  /*da50*/  LDL.LU.64 R20, [R1+0x68] ;  /* 0x0000680001147983 */ /* 0x000f680000300a00 */
[----:B------:R-:W5:Y:S04]  /*da60*/  LDL.LU.64 R16, [R1+0x50] ;  /* 0x0000500001107983 */ /* 0x000f680000300a00 */
[----:B------:R-:W5:Y:S04]  /*da70*/  LDL.LU.64 R12, [R1+0x38] ;  /* 0x00003800010c7983 */ /* 0x000f680000300a00 */
[----:B------:R-:W5:Y:S04]  /*da80*/  LDL.LU.64 R8, [R1+0x20] ;  /* 0x0000200001087983 */ /* 0x000f680000300a00 */
[----:B------:R-:W5:Y:S04]  /*da90*/  LDL.LU.64 R4, [R1+0x8] ;  /* 0x0000080001047983 */ /* 0x000f680000300a00 */
[----:B--2---:R0:W2:Y:S04]  /*daa0*/  LDG.E.U16 R0, [R26.64] ;  /* 0x000000061a007981 */ /* 0x0040a8000c1e1500 */
[----:B0-----:R-:W2:Y:S04]  /*dab0*/  LDL.LU.64 R26, [R1+0x1e50] ;  /* 0x001e5000011a7983 */ /* 0x001ea80000300a00 */
[----:B---3--:R-:W3:Y:S04]  /*dac0*/  LDG.E.U16 R29, [R28.64] ;  /* 0x000000061c1d7981 */ /* 0x008ee8000c1e1500 */
[----:B----4-:R-:W4:Y:S04]  /*dad0*/  LDG.E.U16 R24, [R24.64] ;  /* 0x0000000618187981 */ /* 0x010f28000c1e1500 */
[----:B-----5:R-:W5:Y:S04]  /*dae0*/  LDG.E.U16 R20, [R20.64] ;  /* 0x0000000614147981 */ /* 0x020f68000c1e1500 */
[----:B------:R-:W3:Y:S04]  /*daf0*/  LDG.E.U16 R16, [R16.64] ;  /* 0x0000000610107981 */ /* 0x000ee8000c1e1500 */
[----:B------:R-:W3:Y:S04]  /*db00*/  LDG.E.U16 R12, [R12.64] ;  /* 0x000000060c0c7981 */ /* 0x000ee8000c1e1500 */
[----:B------:R-:W3:Y:S04]  /*db10*/  LDG.E.U16 R8, [R8.64] ;  /* 0x0000000608087981 */ /* 0x000ee8000c1e1500 */
[----:B--2---:R0:W-:Y:S04]  /*db20*/  STL [R1+0x2dc], R0 ;  /* 0x0002dc0001007387 */ /* 0x0041e80000100800 */
[----:B0-----:R0:W2:Y:S04]  /*db30*/  LDG.E.U16 R0, [R26.64] ;  /* 0x000000061a007981 */ /* 0x0010a8000c1e1500 */
        /* <DEDUP_REMOVED lines=50> */
[----:B0-----:R0:W2:Y:S04]  /*de60*/  LDG.E.U16 R0, [R22.64] ;  /* 0x0000000616007981 */ /* 0x0010a8000c1e1500 */
        /* <DEDUP_REMOVED lines=15> */
[----:B0-----:R-:W4:Y:S04]  /*df60*/  LDG.E.U16 R3, [R4.64] ;  /* 0x0000000604037981 */ /* 0x001f28000c1e1500 */
[----:B---3--:R-:W3:Y:S04]  /*df70*/  LDG.E.U16 R2, [R6.64] ;  /* 0x0000000606027981 */ /* 0x008ee8000c1e1500 */
[----:B--2---:R0:W-:Y:S04]  /*df80*/  STL [R1+0x280], R0 ;  /* 0x0002800001007387 */ /* 0x0041e80000100800 */
[----:B------:R1:W-:Y:S04]  /*df90*/  STL [R1+0x27c], R29 ;  /* 0x00027c1d01007387 */ /* 0x0003e80000100800 */
[----:B0-----:R-:W2:Y:S04]  /*dfa0*/  LDG.E.U16 R0, [R10.64] ;  /* 0x000000060a007981 */ /* 0x001ea8000c1e1500 */
[----:B-1----:R-:W2:Y:S04]  /*dfb0*/  LDL.LU.64 R28, [R1+0x138] ;  /* 0x00013800011c7983 */ /* 0x002ea80000300a00 */
        /* <DEDUP_REMOVED lines=22> */
[----:B----4-:R-:W-:Y:S04]  /*e120*/  STL [R1+0x278], R24 ;  /* 0x0002781801007387 */ /* 0x010fe80000100800 */
[----:B--2---:R0:W-:Y:S04]  /*e130*/  STL.64 [R1+0x1d90], R28 ;  /* 0x001d901c01007387 */ /* 0x0041e80000100a00 */
[----:B-----5:R-:W-:Y:S04]  /*e140*/  STL [R1+0x274], R20 ;  /* 0x0002741401007387 */ /* 0x020fe80000100800 */
[----:B0-----:R-:W2:Y:S04]  /*e150*/  LDL.LU.64 R28, [R1+0x250] ;  /* 0x00025000011c7983 */ /* 0x001ea80000300a00 */
[----:B------:R-:W-:Y:S04]  /*e160*/  STL [R1+0x270], R16 ;  /* 0x0002701001007387 */ /* 0x000fe80000100800 */
[----:B--2---:R0:W-:Y:S04]  /*e170*/  STL.64 [R1+0x1d98], R28 ;  /* 0x001d981c01007387 */ /* 0x0041e80000100a00 */
[----:B------:R1:W-:Y:S04]  /*e180*/  STL [R1+0x26c], R12 ;  /* 0x00026c0c01007387 */ /* 0x0003e80000100800 */
[----:B0-----:R-:W2:Y:S04]  /*e190*/  LDL.LU.64 R28, [R1+0x258] ;  /* 0x00025800011c7983 */ /* 0x001ea80000300a00 */
[----:B------:R0:W-:Y:S04]  /*e1a0*/  STL [R1+0x268], R8 ;  /* 0x0002680801007387 */ /* 0x0001e80000100800 */
[----:B------:R-:W4:Y:S04]  /*e1b0*/  LDL.LU.64 R24, [R1+0x120] ;  /* 0x0001200001187983 */ /* 0x000f280000300a00 */
[----:B------:R-:W-:Y:S04]  /*e1c0*/  STL [R1+0x264], R3 ;  /* 0x0002640301007387 */ /* 0x000fe80000100800 */
[----:B------:R-:W5:Y:S04]  /*e1d0*/  LDL.LU.64 R20, [R1+0x108] ;  /* 0x0001080001147983 */ /* 0x000f680000300a00 */
[----:B---3--:R-:W-:Y:S04]  /*e1e0*/  STL [R1+0x260], R2 ;  /* 0x0002600201007387 */ /* 0x008fe80000100800 */
[----:B------:R-:W3:Y:S04]  /*e1f0*/  LDL.LU.64 R16, [R1+0xf0] ;  /* 0x0000f00001107983 */ /* 0x000ee80000300a00 */
[----:B------:R0:W-:Y:S04]  /*e200*/  STL [R1+0x244], R0 ;  /* 0x0002440001007387 */ /* 0x0001e80000100800 */
[----:B-1----:R-:W2:Y:S04]  /*e210*/  LDL.LU.64 R12, [R1+0xd8] ;  /* 0x0000d800010c7983 */ /* 0x002ea80000300a00 */
[----:B0-----:R-:W2:Y:S04]  /*e220*/  LDL.LU.64 R8, [R1+0xc0] ;  /* 0x0000c00001087983 */ /* 0x001ea80000300a00 */
[----:B------:R0:W2:Y:S04]  /*e230*/  LDG.E.U16 R0, [R14.64] ;  /* 0x000000060e007981 */ /* 0x0000a8000c1e1500 */
[----:B------:R-:W3:Y:S04]  /*e240*/  LDL.LU.64 R10, [R1+0x48] ;  /* 0x00004800010a7983 */ /* 0x000ee80000300a00 */
[----:B------:R-:W4:Y:S04]  /*e250*/  LDL.LU.64 R6, [R1+0x30] ;  /* 0x0000300001067983 */ /* 0x000f280000300a00 */
[----:B------:R-:W4:Y:S04]  /*e260*/  LDL.LU.64 R2, [R1+0x18] ;  /* 0x0000180001027983 */ /* 0x000f280000300a00 */
[----:B------:R-:W5:Y:S04]  /*e270*/  LDL.LU.64 R4, [R1] ;  /* 0x0000000001047983 */ /* 0x000f680000300a00 */
[----:B0-----:R-:W5:Y:S04]  /*e280*/  LDL.LU.64 R14, [R1+0x60] ;  /* 0x00006000010e7983 */ /* 0x001f680000300a00 */
[----:B--2---:R0:W-:Y:S04]  /*e290*/  STL [R1+0x240], R0 ;  /* 0x0002400001007387 */ /* 0x0041e80000100800 */
[----:B---3--:R4:W2:Y:S04]  /*e2a0*/  LDG.E.U16 R10, [R10.64] ;  /* 0x000000060a0a7981 */ /* 0x0088a8000c1e1500 */
[----:B0-----:R0:W3:Y:S04]  /*e2b0*/  LDG.E.U16 R0, [R18.64] ;  /* 0x0000000612007981 */ /* 0x0010e8000c1e1500 */
[----:B----4-:R1:W4:Y:S04]  /*e2c0*/  LDG.E.U16 R11, [R6.64] ;  /* 0x00000006060b7981 */ /* 0x010328000c1e1500 */
[----:B0-----:R-:W2:Y:S04]  /*e2d0*/  LDL.LU.64 R18, [R1+0x78] ;  /* 0x0000780001127983 */ /* 0x001ea80000300a00 */
[----:B-----5:R-:W5:Y:S04]  /*e2e0*/  LDG.E.U16 R15, [R14.64] ;  /* 0x000000060e0f7981 */ /* 0x020f68000c1e1500 */
[----:B---3--:R0:W-:Y:S04]  /*e2f0*/  STL [R1+0x21c], R0 ;  /* 0x00021c0001007387 */ /* 0x0081e80000100800 */
[----:B0-----:R0:W3:Y:S04]  /*e300*/  LDG.E.U16 R0, [R22.64] ;  /* 0x0000000616007981 */ /* 0x0010e8000c1e1500 */
[----:B--2---:R-:W2:Y:S04]  /*e310*/  LDG.E.U16 R19, [R18.64] ;  /* 0x0000000612137981 */ /* 0x004ea8000c1e1500 */
[----:B0-----:R-:W2:Y:S04]  /*e320*/  LDL.LU.64 R22, [R1+0x90] ;  /* 0x0000900001167983 */ /* 0x001ea80000300a00 */
[----:B---3--:R0:W-:Y:S04]  /*e330*/  STL [R1+0x218], R0 ;  /* 0x0002180001007387 */ /* 0x0081e80000100800 */
[----:B0-----:R0:W3:Y:S04]  /*e340*/  LDG.E.U16 R0, [R26.64] ;  /* 0x000000061a007981 */ /* 0x0010e8000c1e1500 */
[----:B--2---:R-:W2:Y:S04]  /*e350*/  LDG.E.U16 R23, [R22.64] ;  /* 0x0000000616177981 */ /* 0x004ea8000c1e1500 */
[----:B0-----:R-:W2:Y:S04]  /*e360*/  LDL.LU.64 R26, [R1+0xa8] ;  /* 0x0000a800011a7983 */ /* 0x001ea80000300a00 */
[----:B---3--:R0:W-:Y:S04]  /*e370*/  STL [R1+0x204], R0 ;  /* 0x0002040001007387 */ /* 0x0081e80000100800 */
[----:B0-----:R0:W3:Y:S04]  /*e380*/  LDG.E.U16 R0, [R28.64] ;  /* 0x000000061c007981 */ /* 0x0010e8000c1e1500 */
[----:B0-----:R-:W2:Y:S04]  /*e390*/  LDL.LU.64 R28, [R1+0x1d98] ;  /* 0x001d9800011c7983 */ /* 0x001ea80000300a00 */
[----:B---3--:R2:W-:Y:S04]  /*e3a0*/  STL [R1+0x200], R0 ;  /* 0x0002000001007387 */ /* 0x0085e80000100800 */
[----:B--2---:R0:W2:Y:S04]  /*e3b0*/  LDG.E.U16 R0, [R28.64] ;  /* 0x000000061c007981 */ /* 0x0040a8000c1e1500 */
        /* <DEDUP_REMOVED lines=42> */
[----:B0-----:R-:W1:Y:S04]  /*e660*/  LDL.LU.64 R20, [R1+0x1d20] ;  /* 0x001d200001147983 */ /* 0x001e680000300a00 */
[----:B--2---:R0:W-:Y:S04]  /*e670*/  STL [R1+0x174], R0 ;  /* 0x0001740001007387 */ /* 0x0041e80000100800 */
[----:B0-----:R0:W2:Y:S04]  /*e680*/  LDG.E.U16 R0, [R16.64] ;  /* 0x0000000610007981 */ /* 0x0010a8000c1e1500 */
[----:B-1----:R-:W3:Y:S04]  /*e690*/  LDG.E.U16 R6, [R20.64] ;  /* 0x0000000614067981 */ /* 0x002ee8000c1e1500 */
[----:B0-----:R-:W3:Y:S04]  /*e6a0*/  LDL.LU.64 R16, [R1+0x1d18] ;  /* 0x001d180001107983 */ /* 0x001ee80000300a00 */
[----:B--2---:R0:W-:Y:S04]  /*e6b0*/  STL [R1+0x170], R0 ;  /* 0x0001700001007387 */ /* 0x0041e80000100800 */
[----:B0-----:R0:W2:Y:S04]  /*e6c0*/  LDG.E.U16 R0, [R12.64] ;  /* 0x000000060c007981 */ /* 0x0010a8000c1e1500 */
[----:B---3--:R-:W3:Y:S04]  /*e6d0*/  LDG.E.U16 R7, [R16.64] ;  /* 0x0000000610077981 */ /* 0x008ee8000c1e1500 */
[----:B0-----:R-:W3:Y:S04]  /*e6e0*/  LDL.LU.64 R12, [R1+0x1d10] ;  /* 0x001d1000010c7983 */ /* 0x001ee80000300a00 */
[----:B--2---:R0:W-:Y:S04]  /*e6f0*/  STL [R1+0x16c], R0 ;  /* 0x00016c0001007387 */ /* 0x0041e80000100800 */
[----:B0-----:R0:W2:Y:S04]  /*e700*/  LDG.E.U16 R0, [R8.64] ;  /* 0x0000000608007981 */ /* 0x0010a8000c1e1500 */
[----:B0-----:R-:W3:Y:S04]  /*e710*/  LDL.LU.64 R8, [R1+0x1d08] ;  /* 0x001d080001087983 */ /* 0x001ee80000300a00 */
[----:B--2---:R0:W-:Y:S04]  /*e720*/  STL [R1+0x168], R0 ;  /* 0x0001680001007387 */ /* 0x0041e80000100800 */
[----:B0-----:R0:W2:Y:S04]  /*e730*/  LDG.E.U16 R0, [R26.64] ;  /* 0x000000061a007981 */ /* 0x0010a8000c1e1500 */
[----:B---3--:R1:W3:Y:S04]  /*e740*/  LDG.E.U16 R9, [R8.64] ;  /* 0x0000000608097981 */ /* 0x0082e8000c1e1500 */
[----:B0-----:R0:W3:Y:S04]  /*e750*/  LDG.E.U16 R27, [R2.64] ;  /* 0x00000006021b7981 */ /* 0x0010e8000c1e1500 */
[----:B------:R0:W3:Y:S04]  /*e760*/  LDG.E.U16 R26, [R4.64] ;  /* 0x00000006041a7981 */ /* 0x0000e8000c1e1500 */
[----:B-1----:R-:W3:Y:S04]  /*e770*/  LDG.E.U16 R8, [R12.64] ;  /* 0x000000060c087981 */ /* 0x002ee8000c1e1500 */
[----:B--2---:R1:W-:Y:S04]  /*e780*/  STL [R1+0x15c], R0 ;  /* 0x00015c0001007387 */ /* 0x0043e80000100800 */
[----:B------:R2:W-:Y:S04]  /*e790*/  STL [R1+0x158], R23 ;  /* 0x0001581701007387 */ /* 0x0005e80000100800 */
[----:B-1----:R1:W3:Y:S04]  /*e7a0*/  LDG.E.U16 R0, [R24.64] ;  /* 0x0000000618007981 */ /* 0x0022e8000c1e1500 */
[----:B--2---:R-:W2:Y:S04]  /*e7b0*/  LDL.LU.64 R22, [R1+0x230] ;  /* 0x0002300001167983 */ /* 0x004ea80000300a00 */
[----:B------:R0:W-:Y:S04]  /*e7c0*/  STL [R1+0x154], R19 ;  /* 0x0001541301007387 */ /* 0x0001e80000100800 */
[----:B0-----:R-:W2:Y:S04]  /*e7d0*/  LDL.LU.64 R18, [R1+0x228] ;  /* 0x0002280001127983 */ /* 0x001ea80000300a00 */
[----:B-----5:R0:W-:Y:S04]  /*e7e0*/  STL [R1+0x150], R15 ;  /* 0x0001500f01007387 */ /* 0x0201e80000100800 */
[----:B0-----:R-:W5:Y:S04]  /*e7f0*/  LDL.LU.64 R14, [R1+0x220] ;  /* 0x00022000010e7983 */ /* 0x001f680000300a00 */
[----:B----4-:R-:W-:Y:S04]  /*e800*/  STL [R1+0x140], R11 ;  /* 0x0001400b01007387 */ /* 0x010fe80000100800 */
[----:B------:R0:W-:Y:S04]  /*e810*/  STL [R1+0x144], R10 ;  /* 0x0001440a01007387 */ /* 0x0001e80000100800 */
[----:B0-----:R-:W4:Y:S04]  /*e820*/  LDL.LU.64 R10, [R1+0x208] ;  /* 0x00020800010a7983 */ /* 0x001f280000300a00 */
[----:B------:R-:W2:Y:S04]  /*e830*/  LDL.LU.64 R2, [R1+0x1f0] ;  /* 0x0001f00001027983 */ /* 0x000ea80000300a00 */
[----:B------:R-:W2:Y:S04]  /*e840*/  LDL.LU.64 R4, [R1+0xd0] ;  /* 0x0000d00001047983 */ /* 0x000ea80000300a00 */
        /* <DEDUP_REMOVED lines=18> */
[----:B---3--:R-:W-:Y:S04]  /*e970*/  STL [R1+0x13c], R27 ;  /* 0x00013c1b01007387 */ /* 0x008fe80000100800 */
        /* <DEDUP_REMOVED lines=8> */
[----:B-1----:R-:W3:Y:S04]  /*ea00*/  LDL.LU.64 R24, [R1+0xa0] ;  /* 0x0000a00001187983 */ /* 0x002ee80000300a00 */
[----:B------:R-:W-:Y:S04]  /*ea10*/  STL [R1+0x120], R6 ;  /* 0x0001200601007387 */ /* 0x000fe80000100800 */
[----:B------:R-:W2:Y:S04]  /*ea20*/  LDL.LU.64 R20, [R1+0x88] ;  /* 0x0000880001147983 */ /* 0x000ea80000300a00 */
[----:B------:R0:W-:Y:S04]  /*ea30*/  STL [R1+0x114], R0 ;  /* 0x0001140001007387 */ /* 0x0001e80000100800 */
[----:B------:R-:W4:Y:S04]  /*ea40*/  LDL.LU.64 R16, [R1+0x70] ;  /* 0x0000700001107983 */ /* 0x000f280000300a00 */
[----:B------:R-:W5:Y:S04]  /*ea50*/  LDL.LU.64 R12, [R1+0x58] ;  /* 0x00005800010c7983 */ /* 0x000f680000300a00 */
[----:B0-----:R0:W5:Y:S04]  /*ea60*/  LDG.E.U16 R0, [R28.64] ;  /* 0x000000061c007981 */ /* 0x001168000c1e1500 */
[----:B------:R-:W5:Y:S04]  /*ea70*/  LDL.LU.64 R8, [R1+0x40] ;  /* 0x0000400001087983 */ /* 0x000f680000300a00 */
[----:B------:R-:W5:Y:S04]  /*ea80*/  LDL.LU.64 R26, [R1+0x28] ;  /* 0x00002800011a7983 */ /* 0x000f680000300a00 */
[----:B------:R-:W5:Y:S04]  /*ea90*/  LDL.LU.64 R6, [R1+0x10] ;  /* 0x0000100001067983 */ /* 0x000f680000300a00 */
[----:B0-----:R-:W5:Y:S04]  /*eaa0*/  LDL.LU.64 R28, [R1+0xb8] ;  /* 0x0000b800011c7983 */ /* 0x001f680000300a00 */
[----:B---3--:R-:W3:Y:S04]  /*eab0*/  LDG.E.U16 R24, [R24.64] ;  /* 0x0000000618187981 */ /* 0x008ee8000c1e1500 */
[----:B--2---:R4:W2:Y:S04]  /*eac0*/  LDG.E.U16 R21, [R20.64] ;  /* 0x0000000614157981 */ /* 0x0048a8000c1e1500 */
[----:B----4-:R0:W4:Y:S04]  /*ead0*/  LDG.E.U16 R20, [R16.64] ;  /* 0x0000000610147981 */ /* 0x010128000c1e1500 */
[----:B-----5:R1:W-:Y:S04]  /*eae0*/  STL [R1+0x110], R0 ;  /* 0x0001100001007387 */ /* 0x0203e80000100800 */
[----:B0-----:R0:W5:Y:S04]  /*eaf0*/  LDG.E.U16 R16, [R8.64] ;  /* 0x0000000608107981 */ /* 0x001168000c1e1500 */
[----:B------:R2:W2:Y:S04]  /*eb00*/  LDG.E.U16 R17, [R12.64] ;  /* 0x000000060c117981 */ /* 0x0004a8000c1e1500 */
[----:B-1----:R1:W2:Y:S04]  /*eb10*/  LDG.E.U16 R0, [R22.64] ;  /* 0x0000000616007981 */ /* 0x0022a8000c1e1500 */
[----:B0-----:R0:W3:Y:S04]  /*eb20*/  LDG.E.U16 R8, [R6.64] ;  /* 0x0000000606087981 */ /* 0x0010e8000c1e1500 */
[----:B------:R0:W3:Y:S04]  /*eb30*/  LDG.E.U16 R9, [R26.64] ;  /* 0x000000061a097981 */ /* 0x0000e8000c1e1500 */
[----:B-1----:R-:W0:Y:S04]  /*eb40*/  LDL.LU.64 R22, [R1+0x4a0] ;  /* 0x0004a00001167983 */ /* 0x002e280000300a00 */
[----:B------:R-:W3:Y:S04]  /*eb50*/  LDG.E.U16 R28, [R28.64] ;  /* 0x000000061c1c7981 */ /* 0x000ee8000c1e1500 */
[----:B--2---:R1:W-:Y:S04]  /*eb60*/  STL [R1+0x10c], R0 ;  /* 0x00010c0001007387 */ /* 0x0043e80000100800 */
[----:B-1----:R1:W2:Y:S04]  /*eb70*/  LDG.E.U16 R0, [R18.64] ;  /* 0x0000000612007981 */ /* 0x0022a8000c1e1500 */
[----:B0-----:R-:W3:Y:S04]  /*eb80*/  LDG.E.U16 R6, [R22.64] ;  /* 0x0000000616067981 */ /* 0x001ee8000c1e1500 */
[----:B-1----:R-:W3:Y:S04]  /*eb90*/  LDL.LU.64 R18, [R1+0x4a8] ;  /* 0x0004a80001127983 */ /* 0x002ee80000300a00 */
        /* <DEDUP_REMOVED lines=11> */
[----:B---3--:R1:W3:Y:S04]  /*ec50*/  LDG.E.U16 R3, [R2.64] ;  /* 0x0000000602037981 */ /* 0x0082e8000c1e1500 */
        /* <DEDUP_REMOVED lines=34> */
[----:B---3--:R0:W3:Y:S04]  /*ee80*/  LDG.E.U16 R7, [R4.64] ;  /* 0x0000000604077981 */ /* 0x0080e8000c1e1500 */
[----:B0-----:R-:W2:Y:S04]  /*ee90*/  LDG.E.U16 R5, [R18.64] ;  /* 0x0000000612057981 */ /* 0x001ea8000c1e1500 */
[----:B------:R-:W4:Y:S04]  /*eea0*/  LDG.E.U16 R4, [R10.64] ;  /* 0x000000060a047981 */ /* 0x000f28000c1e1500 */
[----:B---3--:R-:W-:Y:S04]  /*eeb0*/  STL [R1+0x1bc4], R7 ;  /* 0x001bc40701007387 */ /* 0x008fe80000100800 */
[----:B------:R-:W-:Y:S04]  /*eec0*/  STL [R1+0x1bc8], R6 ;  /* 0x001bc80601007387 */ /* 0x000fe80000100800 */
[----:B--2---:R-:W-:Y:S04]  /*eed0*/  STL [R1+0x1bc0], R5 ;  /* 0x001bc00501007387 */ /* 0x004fe80000100800 */
[----:B------:R0:W-:Y:S04]  /*eee0*/  STL [R1+0xac], R0 ;  /* 0x0000ac0001007387 */ /* 0x0001e80000100800 */
[----:B0-----:R-:W2:Y:S04]  /*eef0*/  LDG.E.U16 R0, [R14.64] ;  /* 0x000000060e007981 */ /* 0x001ea8000c1e1500 */
[----:B--2---:R-:W-:Y:S04]  /*ef00*/  STL [R1+0x1bcc], R0 ;  /* 0x001bcc0001007387 */ /* 0x004fe80000100800 */
[----:B----4-:R-:W-:Y:S04]  /*ef10*/  STL [R1+0x1bd0], R4 ;  /* 0x001bd00401007387 */ /* 0x010fe80000100800 */
[----:B------:R-:W1:Y:S04]  /*ef20*/  LDL.LU.64 R10, [R1+0x4c8] ;  /* 0x0004c800010a7983 */ /* 0x000e680000300a00 */
[----:B------:R-:W2:Y:S04]  /*ef30*/  LDL.LU.64 R12, [R1+0x4d8] ;  /* 0x0004d800010c7983 */ /* 0x000ea80000300a00 */
[----:B-1----:R0:W3:Y:S04]  /*ef40*/  LDG.E.U16 R2, [R10.64] ;  /* 0x000000060a027981 */ /* 0x0020e8000c1e1500 */
[----:B--2---:R1:W-:Y:S04]  /*ef50*/  STL.64 [R1+0x1ca0], R12 ;  /* 0x001ca00c01007387 */ /* 0x0043e80000100a00 */
[----:B-1----:R-:W2:Y:S04]  /*ef60*/  LDL.LU.64 R12, [R1+0x4d0] ;  /* 0x0004d000010c7983 */ /* 0x002ea80000300a00 */
[----:B------:R-:W4:Y:S04]  /*ef70*/  LDL.LU.64 R26, [R1+0x4e0] ;  /* 0x0004e000011a7983 */ /* 0x000f280000300a00 */
[----:B------:R-:W3:Y:S04]  /*ef80*/  LDL.LU.64 R18, [R1+0x4f0] ;  /* 0x0004f00001127983 */ /* 0x000ee80000300a00 */
[----:B--2---:R1:W2:Y:S04]  /*ef90*/  LDG.E.U16 R0, [R12.64] ;  /* 0x000000060c007981 */ /* 0x0042a8000c1e1500 */
[----:B---3--:R3:W-:Y:S04]  /*efa0*/  STL.64 [R1+0x1c98], R18 ;  /* 0x001c981201007387 */ /* 0x0087e80000100a00 */
[----:B---3--:R-:W3:Y:S04]  /*efb0*/  LDL.LU.64 R18, [R1+0x4e8] ;  /* 0x0004e80001127983 */ /* 0x008ee80000300a00 */
[----:B------:R-:W2:Y:S04]  /*efc0*/  LDL.LU.64 R4, [R1+0x548] ;  /* 0x0005480001047983 */ /* 0x000ea80000300a00 */
[----:B--2---:R2:W-:Y:S04]  /*efd0*/  STL.64 [R1+0x1c50], R4 ;  /* 0x001c500401007387 */ /* 0x0045e80000100a00 */
[----:B--2---:R-:W2:Y:S04]  /*efe0*/  LDL.LU.64 R4, [R1+0x538] ;  /* 0x0005380001047983 */ /* 0x004ea80000300a00 */
[----:B--2---:R2:W-:Y:S04]  /*eff0*/  STL.64 [R1+0x1c58], R4 ;  /* 0x001c580401007387 */ /* 0x0045e80000100a00 */
[----:B------:R-:W-:Y:S04]  /*f000*/  STL [R1+0xa8], R28 ;  /* 0x0000a81c01007387 */ /* 0x000fe80000100800 */
[----:B--2---:R-:W2:Y:S04]  /*f010*/  LDL.LU.64 R4, [R1+0x530] ;  /* 0x0005300001047983 */ /* 0x004ea80000300a00 */
[----:B------:R-:W-:Y:S04]  /*f020*/  STL [R1+0xa4], R24 ;  /* 0x0000a41801007387 */ /* 0x000fe80000100800 */
[----:B--2---:R2:W-:Y:S04]  /*f030*/  STL.64 [R1+0x1c60], R4 ;  /* 0x001c600401007387 */ /* 0x0045e80000100a00 */
[----:B------:R-:W-:Y:S04]  /*f040*/  STL [R1+0xa0], R21 ;  /* 0x0000a01501007387 */ /* 0x000fe80000100800 */
[----:B--2---:R-:W2:Y:S04]  /*f050*/  LDL.LU.64 R4, [R1+0x528] ;  /* 0x0005280001047983 */ /* 0x004ea80000300a00 */
[----:B------:R-:W-:Y:S04]  /*f060*/  STL [R1+0x9c], R20 ;  /* 0x00009c1401007387 */ /* 0x000fe80000100800 */
[----:B--2---:R2:W-:Y:S04]  /*f070*/  STL.64 [R1+0x1c68], R4 ;  /* 0x001c680401007387 */ /* 0x0045e80000100a00 */
[----:B------:R-:W-:Y:S04]  /*f080*/  STL [R1+0x98], R17 ;  /* 0x0000981101007387 */ /* 0x000fe80000100800 */
[----:B--2---:R-:W2:Y:S04]  /*f090*/  LDL.LU.64 R4, [R1+0x520] ;  /* 0x0005200001047983 */ /* 0x004ea80000300a00 */
[----:B-----5:R-:W-:Y:S04]  /*f0a0*/  STL [R1+0x94], R16 ;  /* 0x0000941001007387 */ /* 0x020fe80000100800 */
[----:B--2---:R2:W-:Y:S04]  /*f0b0*/  STL.64 [R1+0x1c70], R4 ;  /* 0x001c700401007387 */ /* 0x0045e80000100a00 */
[----:B------:R-:W-:Y:S04]  /*f0c0*/  STL [R1+0x90], R9 ;  /* 0x0000900901007387 */ /* 0x000fe80000100800 */
[----:B--2---:R-:W2:Y:S04]  /*f0d0*/  LDL.LU.64 R4, [R1+0x518] ;  /* 0x0005180001047983 */ /* 0x004ea80000300a00 */
[----:B------:R-:W-:Y:S04]  /*f0e0*/  STL [R1+0x8c], R8 ;  /* 0x00008c0801007387 */ /* 0x000fe80000100800 */
[----:B--2---:R2:W-:Y:S04]  /*f0f0*/  STL.64 [R1+0x1c78], R4 ;  /* 0x001c780401007387 */ /* 0x0045e80000100a00 */
[----:B--2---:R-:W2:Y:S04]  /*f100*/  LDL.LU.64 R4, [R1+0x510] ;  /* 0x0005100001047983 */ /* 0x004ea80000300a00 */
[----:B--2---:R2:W-:Y:S04]  /*f110*/  STL.64 [R1+0x1c80], R4 ;  /* 0x001c800401007387 */ /* 0x0045e80000100a00 */
[----:B--2---:R-:W2:Y:S04]  /*f120*/  LDL.LU.64 R4, [R1+0x508] ;  /* 0x0005080001047983 */ /* 0x004ea80000300a00 */
[----:B--2---:R2:W-:Y:S04]  /*f130*/  STL.64 [R1+0x1c88], R4 ;  /* 0x001c880401007387 */ /* 0x0045e80000100a00 */
[----:B--2---:R-:W2:Y:S04]  /*f140*/  LDL.LU.64 R4, [R1+0x500] ;  /* 0x0005000001047983 */ /* 0x004ea80000300a00 */
[----:B--2---:R2:W-:Y:S04]  /*f150*/  STL.64 [R1+0x1c90], R4 ;  /* 0x001c900401007387 */ /* 0x0045e80000100a00 */
[----:B--2---:R-:W2:Y:S04]  /*f160*/  LDL.LU.64 R4, [R1+0x4f8] ;  /* 0x0004f80001047983 */ /* 0x004ea80000300a00 */
[----:B------:R-:W5:Y:S04]  /*f170*/  LDL.LU.64 R6, [R1+0x550] ;  /* 0x0005500001067983 */ /* 0x000f680000300a00 */
[----:B------:R-:W2:Y:S04]  /*f180*/  LDL.LU.64 R28, [R1+0x558] ;  /* 0x00055800011c7983 */ /* 0x000ea80000300a00 */
[----:B------:R-:W2:Y:S04]  /*f190*/  LDL.LU.64 R24, [R1+0x560] ;  /* 0x0005600001187983 */ /* 0x000ea80000300a00 */
[----:B------:R-:W2:Y:S04]  /*f1a0*/  LDL.LU.64 R20, [R1+0x568] ;  /* 0x0005680001147983 */ /* 0x000ea80000300a00 */
[----:B------:R-:W2:Y:S04]  /*f1b0*/  LDL.LU.64 R16, [R1+0x570] ;  /* 0x0005700001107983 */ /* 0x000ea80000300a00 */
[----:B------:R-:W2:Y:S04]  /*f1c0*/  LDL.LU.64 R8, [R1+0x578] ;  /* 0x0005780001087983 */ /* 0x000ea80000300a00 */
[----:B------:R-:W2:Y:S04]  /*f1d0*/  LDL.LU.64 R22, [R1+0x580] ;  /* 0x0005800001167983 */ /* 0x000ea80000300a00 */
[----:B------:R-:W2:Y:S04]  /*f1e0*/  LDL.LU.64 R14, [R1+0x588] ;  /* 0x00058800010e7983 */ /* 0x000ea80000300a00 */
[----:B------:R-:W-:Y:S04]  /*f1f0*/  STL [R1+0x1bd4], R3 ;  /* 0x001bd40301007387 */ /* 0x000fe80000100800 */
[----:B0-----:R-:W2:Y:S04]  /*f200*/  LDL.LU.64 R10, [R1+0x590] ;  /* 0x00059000010a7983 */ /* 0x001ea80000300a00 */
[----:B------:R0:W-:Y:S04]  /*f210*/  STL [R1+0x1bd8], R2 ;  /* 0x001bd80201007387 */ /* 0x0001e80000100800 */
[----:B0-----:R-:W3:Y:S04]  /*f220*/  LDL.LU.64 R2, [R1+0x540] ;  /* 0x0005400001027983 */ /* 0x001ee80000300a00 */
[----:B-1----:R-:W4:Y:S04]  /*f230*/  LDL.LU.64 R12, [R1+0x1ca0] ;  /* 0x001ca000010c7983 */ /* 0x002f280000300a00 */
[----:B------:R4:W-:Y:S04]  /*f240*/  STL [R1+0x88], R0 ;  /* 0x0000880001007387 */ /* 0x0009e80000100800 */
[----:B-----5:R-:W5:Y:S04]  /*f250*/  LDG.E.U16 R6, [R6.64] ;  /* 0x0000000606067981 */ /* 0x020f68000c1e1500 */
[----:B--2---:R0:W2:Y:S04]  /*f260*/  LDG.E.U16 R10, [R10.64] ;  /* 0x000000060a0a7981 */ /* 0x0040a8000c1e1500 */
[----:B---3--:R1:W3:Y:S04]  /*f270*/  LDG.E.U16 R2, [R2.64] ;  /* 0x0000000602027981 */ /* 0x0082e8000c1e1500 */
[----:B----4-:R4:W2:Y:S04]  /*f280*/  LDG.E.U16 R0, [R12.64] ;  /* 0x000000060c007981 */ /* 0x0108a8000c1e1500 */
[----:B-1----:R-:W3:Y:S04]  /*f290*/  LDG.E.U16 R3, [R20.64] ;  /* 0x0000000614037981 */ /* 0x002ee8000c1e1500 */
[----:B----4-:R-:W0:Y:S04]  /*f2a0*/  LDL.LU.64 R12, [R1+0x598] ;  /* 0x00059800010c7983 */ /* 0x010e280000300a00 */
[----:B--2---:R1:W-:Y:S04]  /*f2b0*/  STL [R1+0x84], R0 ;  /* 0x0000840001007387 */ /* 0x0043e80000100800 */
[----:B-1----:R1:W2:Y:S04]  /*f2c0*/  LDG.E.U16 R0, [R26.64] ;  /* 0x000000061a007981 */ /* 0x0022a8000c1e1500 */
[----:B0-----:R0:W4:Y:S04]  /*f2d0*/  LDG.E.U16 R11, [R12.64] ;  /* 0x000000060c0b7981 */ /* 0x001128000c1e1500 */
[----:B-1----:R-:W0:Y:S04]  /*f2e0*/  LDL.LU.64 R26, [R1+0x5a0] ;  /* 0x0005a000011a7983 */ /* 0x002e280000300a00 */
[----:B--2---:R1:W-:Y:S04]  /*f2f0*/  STL [R1+0x80], R0 ;  /* 0x0000800001007387 */ /* 0x0043e80000100800 */
[----:B-1----:R1:W2:Y:S04]  /*f300*/  LDG.E.U16 R0, [R18.64] ;  /* 0x0000000612007981 */ /* 0x0022a8000c1e1500 */
[----:B0-----:R-:W3:Y:S04]  /*f310*/  LDG.E.U16 R12, [R26.64] ;  /* 0x000000061a0c7981 */ /* 0x001ee8000c1e1500 */
[----:B-1----:R-:W3:Y:S04]  /*f320*/  LDL.LU.64 R18, [R1+0x1c98] ;  /* 0x001c980001127983 */ /* 0x002ee80000300a00 */
[----:B--2---:R3:W-:Y:S04]  /*f330*/  STL [R1+0x7c], R0 ;  /* 0x00007c0001007387 */ /* 0x0047e80000100800 */
[----:B---3--:R0:W2:Y:S04]  /*f340*/  LDG.E.U16 R0, [R18.64] ;  /* 0x0000000612007981 */ /* 0x0080a8000c1e1500 */
        /* <DEDUP_REMOVED lines=31> */
[----:B------:R3:W-:Y:S04]  /*f540*/  STL [R1+0x38], R2 ;  /* 0x0000380201007387 */ /* 0x0007e80000100800 */
[----:B0-----:R-:W4:Y:S04]  /*f550*/  LDG.E.U16 R5, [R28.64] ;  /* 0x000000061c057981 */ /* 0x001f28000c1e1500 */
[----:B---3--:R0:W3:Y:S04]  /*f560*/  LDG.E.U16 R2, [R16.64] ;  /* 0x0000000610027981 */ /* 0x0080e8000c1e1500 */
[----:B------:R-:W3:Y:S04]  /*f570*/  LDG.E.U16 R4, [R24.64] ;  /* 0x0000000618047981 */ /* 0x000ee8000c1e1500 */
[----:B--2---:R2:W-:Y:S04]  /*f580*/  STL [R1+0x30], R0 ;  /* 0x0000300001007387 */ /* 0x0045e80000100800 */
[----:B--2---:R2:W3:Y:S04]  /*f590*/  LDG.E.U16 R0, [R8.64] ;  /* 0x0000000608007981 */ /* 0x0044e8000c1e1500 */
[----:B--2---:R-:W2:Y:S04]  /*f5a0*/  LDG.E.U16 R8, [R22.64] ;  /* 0x0000000616087981 */ /* 0x004ea8000c1e1500 */
[----:B------:R0:W3:Y:S04]  /*f5b0*/  LDG.E.U16 R9, [R14.64] ;  /* 0x000000060e097981 */ /* 0x0000e8000c1e1500 */
[----:B--2---:R-:W-:Y:S04]  /*f5c0*/  STL [R1+0x1b8c], R8 ;  /* 0x001b8c0801007387 */ /* 0x004fe80000100800 */
[----:B0-----:R-:W2:Y:S04]  /*f5d0*/  LDL.LU.64 R14, [R1+0x5b0] ;  /* 0x0005b000010e7983 */ /* 0x001ea80000300a00 */
[----:B---3--:R-:W-:Y:S04]  /*f5e0*/  STL [R1+0x1b90], R9 ;  /* 0x001b900901007387 */ /* 0x008fe80000100800 */
[----:B------:R-:W3:Y:S04]  /*f5f0*/  LDL.LU.64 R22, [R1+0x5b8] ;  /* 0x0005b80001167983 */ /* 0x000ee80000300a00 */
[----:B------:R-:W-:Y:S04]  /*f600*/  STL [R1+0x1b94], R10 ;  /* 0x001b940a01007387 */ /* 0x000fe80000100800 */
[----:B----4-:R0:W-:Y:S04]  /*f610*/  STL [R1+0x1b98], R11 ;  /* 0x001b980b01007387 */ /* 0x0101e80000100800 */
[----:B------:R-:W4:Y:S04]  /*f620*/  LDL.LU.64 R16, [R1+0x5c0] ;  /* 0x0005c00001107983 */ /* 0x000f280000300a00 */
[----:B------:R-:W-:Y:S04]  /*f630*/  STL [R1+0x1b9c], R12 ;  /* 0x001b9c0c01007387 */ /* 0x000fe80000100800 */
[----:B------:R-:W5:Y:S04]  /*f640*/  LDL.LU.64 R26, [R1+0x5d0] ;  /* 0x0005d000011a7983 */ /* 0x000f680000300a00 */
[----:B-1----:R-:W5:Y:S04]  /*f650*/  LDL.LU.64 R18, [R1+0x5c8] ;  /* 0x0005c80001127983 */ /* 0x002f680000300a00 */
[----:B0-----:R-:W5:Y:S04]  /*f660*/  LDL.LU.64 R10, [R1+0x630] ;  /* 0x00063000010a7983 */ /* 0x001f680000300a00 */
[----:B--2---:R3:W2:Y:S04]  /*f670*/  LDG.E.U16 R14, [R14.64] ;  /* 0x000000060e0e7981 */ /* 0x0046a8000c1e1500 */
[----:B---3--:R0:W3:Y:S04]  /*f680*/  LDG.E.U16 R15, [R22.64] ;  /* 0x00000006160f7981 */ /* 0x0080e8000c1e1500 */
[----:B----4-:R5:W4:Y:S04]  /*f690*/  LDG.E.U16 R16, [R16.64] ;  /* 0x0000000610107981 */ /* 0x010b28000c1e1500 */
[----:B-----5:R1:W5:Y:S04]  /*f6a0*/  LDG.E.U16 R17, [R26.64] ;  /* 0x000000061a117981 */ /* 0x020368000c1e1500 */
[----:B------:R-:W2:Y:S04]  /*f6b0*/  LDG.E.U16 R18, [R18.64] ;  /* 0x0000000612127981 */ /* 0x000ea8000c1e1500 */
[----:B------:R0:W-:Y:S04]  /*f6c0*/  STL.64 [R1+0x1c18], R10 ;  /* 0x001c180a01007387 */ /* 0x0001e80000100a00 */
[----:B0-----:R-:W2:Y:S04]  /*f6d0*/  LDL.LU.64 R10, [R1+0x608] ;  /* 0x00060800010a7983 */ /* 0x001ea80000300a00 */
[----:B--2---:R0:W-:Y:S04]  /*f6e0*/  STL.64 [R1+0x1c20], R10 ;  /* 0x001c200a01007387 */ /* 0x0041e80000100a00 */
[----:B0-----:R-:W2:Y:S04]  /*f6f0*/  LDL.LU.64 R10, [R1+0x600] ;  /* 0x00060000010a7983 */ /* 0x001ea80000300a00 */
[----:B--2---:R0:W-:Y:S04]  /*f700*/  STL.64 [R1+0x1c28], R10 ;  /* 0x001c280a01007387 */ /* 0x0041e80000100a00 */
[----:B0-----:R-:W2:Y:S04]  /*f710*/  LDL.LU.64 R10, [R1+0x5f8] ;  /* 0x0005f800010a7983 */ /* 0x001ea80000300a00 */
[----:B--2---:R0:W-:Y:S04]  /*f720*/  STL.64 [R1+0x1c30], R10 ;  /* 0x001c300a01007387 */ /* 0x0041e80000100a00 */
        /* <DEDUP_REMOVED lines=11> */
[----:B------:R-:W-:Y:S04]  /*f7e0*/  STL [R1], R0 ;  /* 0x0000000001007387 */ /* 0x000fe80000100800 */
[----:B0-----:R-:W2:Y:S04]  /*f7f0*/  LDL.LU.64 R10, [R1+0x5d8] ;  /* 0x0005d800010a7983 */ /* 0x001ea80000300a00 */
[----:B------:R-:W2:Y:S04]  /*f800*/  LDL.LU.64 R28, [R1+0x638] ;  /* 0x00063800011c7983 */ /* 0x000ea80000300a00 */
[----:B------:R0:W-:Y:S04]  /*f810*/  STL [R1+0x1b88], R13 ;  /* 0x001b880d01007387 */ /* 0x0001e80000100800 */
[----:B0-----:R-:W2:Y:S04]  /*f820*/  LDL.LU.64 R12, [R1+0x628] ;  /* 0x00062800010c7983 */ /* 0x001ea80000300a00 */
[----:B------:R-:W2:Y:S04]  /*f830*/  LDL.LU.64 R8, [R1+0x640] ;  /* 0x0006400001087983 */ /* 0x000ea80000300a00 */
[----:B------:R-:W2:Y:S04]  /*f840*/  LDL.LU.64 R20, [R1+0x648] ;  /* 0x0006480001147983 */ /* 0x000ea80000300a00 */
[----:B------:R-:W-:Y:S04]  /*f850*/  STL [R1+0x1ba0], R14 ;  /* 0x001ba00e01007387 */ /* 0x000fe80000100800 */
[----:B------:R-:W2:Y:S04]  /*f860*/  LDL.LU.64 R2, [R1+0x650] ;  /* 0x0006500001027983 */ /* 0x000ea80000300a00 */
[----:B------:R-:W2:Y:S04]  /*f870*/  LDL.LU.64 R22, [R1+0x658] ;  /* 0x0006580001167983 */ /* 0x000ea80000300a00 */
[----:B---3--:R0:W-:Y:S04]  /*f880*/  STL [R1+0x1ba4], R15 ;  /* 0x001ba40f01007387 */ /* 0x0081e80000100800 */
[----:B0-----:R-:W3:Y:S04]  /*f890*/  LDL.LU.64 R14, [R1+0x620] ;  /* 0x00062000010e7983 */ /* 0x001ee80000300a00 */
[----:B------:R-:W3:Y:S04]  /*f8a0*/  LDL.LU.64 R4, [R1+0x660] ;  /* 0x0006600001047983 */ /* 0x000ee80000300a00 */
[----:B------:R-:W3:Y:S04]  /*f8b0*/  LDL.LU.64 R24, [R1+0x668] ;  /* 0x0006680001187983 */ /* 0x000ee80000300a00 */
[----:B----4-:R-:W-:Y:S04]  /*f8c0*/  STL [R1+0x1ba8], R16 ;  /* 0x001ba81001007387 */ /* 0x010fe80000100800 */
[----:B------:R-:W4:Y:S04]  /*f8d0*/  LDL.LU.64 R6, [R1+0x670] ;  /* 0x0006700001067983 */ /* 0x000f280000300a00 */
[----:B-1----:R-:W4:Y:S04]  /*f8e0*/  LDL.LU.64 R26, [R1+0x678] ;  /* 0x00067800011a7983 */ /* 0x002f280000300a00 */
[----:B-----5:R0:W-:Y:S04]  /*f8f0*/  STL [R1+0x1bac], R17 ;  /* 0x001bac1101007387 */ /* 0x0201e80000100800 */
[----:B0-----:R-:W5:Y:S04]  /*f900*/  LDL.LU.64 R16, [R1+0x618] ;  /* 0x0006180001107983 */ /* 0x001f680000300a00 */
[----:B------:R0:W-:Y:S04]  /*f910*/  STL [R1+0x1bb0], R18 ;  /* 0x001bb01201007387 */ /* 0x0001e80000100800 */
[----:B0-----:R-:W5:Y:S04]  /*f920*/  LDL.LU.64 R18, [R1+0x610] ;  /* 0x0006100001127983 */ /* 0x001f680000300a00 */
[----:B--2---:R0:W2:Y:S04]  /*f930*/  LDG.E.U16 R0, [R10.64] ;  /* 0x000000060a007981 */ /* 0x0040a8000c1e1500 */
[----:B0-----:R-:W2:Y:S04]  /*f940*/  LDL.LU.64 R10, [R1+0x1c48] ;  /* 0x001c4800010a7983 */ /* 0x001ea80000300a00 */
[----:B------:R-:W2:Y:S04]  /*f950*/  LDG.E.U16 R12, [R12.64] ;  /* 0x000000060c0c7981 */ /* 0x000ea8000c1e1500 */
[----:B------:R0:W2:Y:S04]  /*f960*/  LDG.E.U16 R20, [R20.64] ;  /* 0x0000000614147981 */ /* 0x0000a8000c1e1500 */
[----:B0-----:R-:W2:Y:S04]  /*f970*/  LDG.E.U16 R21, [R2.64] ;  /* 0x0000000602157981 */ /* 0x001ea8000c1e1500 */
[----:B------:R0:W2:Y:S04]  /*f980*/  LDG.E.U16 R22, [R22.64] ;  /* 0x0000000616167981 */ /* 0x0000a8000c1e1500 */
[----:B---3--:R-:W3:Y:S04]  /*f990*/  LDG.E.U16 R14, [R14.64] ;  /* 0x000000060e0e7981 */ /* 0x008ee8000c1e1500 */
[----:B0-----:R-:W3:Y:S04]  /*f9a0*/  LDG.E.U16 R23, [R4.64] ;  /* 0x0000000604177981 */ /* 0x001ee8000c1e1500 */
[----:B------:R4:W3:Y:S04]  /*f9b0*/  LDG.E.U16 R24, [R24.64] ;  /* 0x0000000618187981 */ /* 0x0008e8000c1e1500 */
[----:B----4-:R-:W4:Y:S04]  /*f9c0*/  LDG.E.U16 R25, [R6.64] ;  /* 0x0000000606197981 */ /* 0x010f28000c1e1500 */
[----:B------:R0:W3:Y:S04]  /*f9d0*/  LDG.E.U16 R26, [R26.64] ;  /* 0x000000061a1a7981 */ /* 0x0000e8000c1e1500 */
[----:B-----5:R-:W5:Y:S04]  /*f9e0*/  LDG.E.U16 R16, [R16.64] ;  /* 0x0000000610107981 */ /* 0x020f68000c1e1500 */
[----:B------:R1:W3:Y:S04]  /*f9f0*/  LDG.E.U16 R18, [R18.64] ;  /* 0x0000000612127981 */ /* 0x0002e8000c1e1500 */
[----:B-1----:R-:W3:Y:S04]  /*fa00*/  LDG.E.U16 R19, [R8.64] ;  /* 0x0000000608137981 */ /* 0x002ee8000c1e1500 */
[----:B--2---:R1:W-:Y:S04]  /*fa10*/  STL [R1+0x64], R0 ;  /* 0x0000640001007387 */ /* 0x0043e80000100800 */
[----:B-1----:R1:W2:Y:S04]  /*fa20*/  LDG.E.U16 R0, [R10.64] ;  /* 0x000000060a007981 */ /* 0x0022a8000c1e1500 */
        /* <DEDUP_REMOVED lines=17> */
[----:B-1----:R1:W3:Y:S04]  /*fb40*/  LDG.E.U16 R0, [R28.64] ;  /* 0x000000061c007981 */ /* 0x0022e8000c1e1500 */
[----:B---3--:R-:W3:Y:S04]  /*fb50*/  LDG.E.U16 R10, [R10.64] ;  /* 0x000000060a0a7981 */ /* 0x008ee8000c1e1500 */
[----:B-1----:R-:W0:Y:S04]  /*fb60*/  LDL.LU.64 R28, [R1+0x680] ;  /* 0x00068000011c7983 */ /* 0x002e280000300a00 */
[----:B------:R-:W-:Y:S04]  /*fb70*/  STL [R1+0x1b54], R19 ;  /* 0x001b541301007387 */ /* 0x000fe80000100800 */
[----:B------:R-:W-:Y:S04]  /*fb80*/  STL [R1+0x1b58], R20 ;  /* 0x001b581401007387 */ /* 0x000fe80000100800 */
[----:B------:R-:W-:Y:S04]  /*fb90*/  STL [R1+0x1b5c], R21 ;  /* 0x001b5c1501007387 */ /* 0x000fe80000100800 */
[----:B------:R-:W-:Y:S04]  /*fba0*/  STL [R1+0x1b60], R22 ;  /* 0x001b601601007387 */ /* 0x000fe80000100800 */
[----:B------:R-:W-:Y:S04]  /*fbb0*/  STL [R1+0x1b64], R23 ;  /* 0x001b641701007387 */ /* 0x000fe80000100800 */
[----:B------:R-:W-:Y:S04]  /*fbc0*/  STL [R1+0x1b68], R24 ;  /* 0x001b681801007387 */ /* 0x000fe80000100800 */
[----:B----4-:R1:W-:Y:S04]  /*fbd0*/  STL [R1+0x1b6c], R25 ;  /* 0x001b6c1901007387 */ /* 0x0103e80000100800 */
[----:B-1----:R-:W4:Y:S04]  /*fbe0*/  LDL.LU R25, [R1+0x490] ;  /* 0x0004900001197983 */ /* 0x002f280000300800 */
[----:B------:R-:W4:Y:S04]  /*fbf0*/  LDL.LU R24, [R1+0x480] ;  /* 0x0004800001187983 */ /* 0x000f280000300800 */
[----:B0-----:R-:W2:Y:S04]  /*fc00*/  LDG.E.U16 R27, [R28.64] ;  /* 0x000000061c1b7981 */ /* 0x001ea8000c1e1500 */
[----:B----4-:R0:W-:Y:S04]  /*fc10*/  STL.64 [R1+0x1c10], R24 ;  /* 0x001c101801007387 */ /* 0x0101e80000100a00 */
[----:B0-----:R-:W4:Y:S04]  /*fc20*/  LDL.LU.64 R24, [R1+0x688] ;  /* 0x0006880001187983 */ /* 0x001f280000300a00 */
[----:B------:R-:W4:Y:S04]  /*fc30*/  LDL.LU R23, [R1+0x470] ;  /* 0x0004700001177983 */ /* 0x000f280000300800 */
[----:B------:R-:W4:Y:S04]  /*fc40*/  LDL.LU R22, [R1+0x460] ;  /* 0x0004600001167983 */ /* 0x000f280000300800 */
[----:B------:R-:W4:Y:S04]  /*fc50*/  LDL.LU R21, [R1+0x450] ;  /* 0x0004500001157983 */ /* 0x000f280000300800 */
[----:B------:R-:W4:Y:S04]  /*fc60*/  LDL.LU R20, [R1+0x440] ;  /* 0x0004400001147983 */ /* 0x000f280000300800 */
[----:B------:R-:W4:Y:S04]  /*fc70*/  LDL.LU R19, [R1+0x430] ;  /* 0x0004300001137983 */ /* 0x000f280000300800 */
[----:B------:R0:W-:Y:S04]  /*fc80*/  STL [R1+0x2c], R18 ;  /* 0x00002c1201007387 */ /* 0x0001e80000100800 */
[----:B0-----:R-:W4:Y:S04]  /*fc90*/  LDL.LU R18, [R1+0x420] ;  /* 0x0004200001127983 */ /* 0x001f280000300800 */
[----:B-----5:R0:W-:Y:S04]  /*fca0*/  STL [R1+0x24], R16 ;  /* 0x0000241001007387 */ /* 0x0201e80000100800 */
[----:B------:R-:W5:Y:S04]  /*fcb0*/  LDL.LU R17, [R1+0x410] ;  /* 0x0004100001117983 */ /* 0x000f680000300800 */
[----:B------:R1:W-:Y:S04]  /*fcc0*/  STL [R1+0x1c], R14 ;  /* 0x00001c0e01007387 */ /* 0x0003e80000100800 */
[----:B0-----:R-:W5:Y:S04]  /*fcd0*/  LDL.LU R16, [R1+0x3f8] ;  /* 0x0003f80001107983 */ /* 0x001f680000300800 */
[----:B------:R0:W-:Y:S04]  /*fce0*/  STL [R1+0x14], R12 ;  /* 0x0000140c01007387 */ /* 0x0001e80000100800 */
[----:B------:R-:W5:Y:S04]  /*fcf0*/  LDL.LU R15, [R1+0x3e0] ;  /* 0x0003e000010f7983 */ /* 0x000f680000300800 */
[----:B---3--:R3:W-:Y:S04]  /*fd00*/  STL [R1+0xc], R10 ;  /* 0x00000c0a01007387 */ /* 0x0087e80000100800 */
[----:B------:R-:W5:Y:S04]  /*fd10*/  LDL.LU R3, [R1+0x3c8] ;  /* 0x0003c80001037983 */ /* 0x000f680000300800 */
[----:B------:R0:W-:Y:S04]  /*fd20*/  STL [R1+0x4], R0 ;  /* 0x0000040001007387 */ /* 0x0001e80000100800 */
[----:B------:R-:W-:Y:S04]  /*fd30*/  STL [R1+0x1b70], R26 ;  /* 0x001b701a01007387 */ /* 0x000fe80000100800 */
[----:B-1----:R-:W5:Y:S04]  /*fd40*/  LDL.LU R14, [R1+0x3b0] ;  /* 0x0003b000010e7983 */ /* 0x002f680000300800 */
[----:B------:R-:W5:Y:S04]  /*fd50*/  LDL.LU R13, [R1+0x398] ;  /* 0x00039800010d7983 */ /* 0x000f680000300800 */
[----:B0-----:R-:W5:Y:S04]  /*fd60*/  LDL.LU R12, [R1+0x380] ;  /* 0x00038000010c7983 */ /* 0x001f680000300800 */
[----:B------:R-:W5:Y:S04]  /*fd70*/  LDL.LU R11, [R1+0x368] ;  /* 0x00036800010b7983 */ /* 0x000f680000300800 */
[----:B---3--:R-:W3:Y:S04]  /*fd80*/  LDL.LU R10, [R1+0x350] ;  /* 0x00035000010a7983 */ /* 0x008ee80000300800 */
[----:B------:R-:W3:Y:S04]  /*fd90*/  LDL.LU R0, [R1+0x338] ;  /* 0x0003380001007983 */ /* 0x000ee80000300800 */
[----:B------:R-:W3:Y:S04]  /*fda0*/  LDL.LU R9, [R1+0x324] ;  /* 0x0003240001097983 */ /* 0x000ee80000300800 */
[----:B------:R-:W3:Y:S04]  /*fdb0*/  LDL.LU R4, [R1+0x318] ;  /* 0x0003180001047983 */ /* 0x000ee80000300800 */
[----:B------:R-:W3:Y:S04]  /*fdc0*/  LDL.LU R6, [R1+0x30c] ;  /* 0x00030c0001067983 */ /* 0x000ee80000300800 */
[----:B--2---:R0:W-:Y:S04]  /*fdd0*/  STL [R1+0x1b74], R27 ;  /* 0x001b741b01007387 */ /* 0x0041e80000100800 */
[----:B0-----:R-:W2:Y:S04]  /*fde0*/  LDL.LU.64 R26, [R1+0x690] ;  /* 0x00069000011a7983 */ /* 0x001ea80000300a00 */
[----:B------:R-:W0:Y:S02]  /*fdf0*/  S2R R29, SR_TID.X ;  /* 0x00000000001d7919 */ /* 0x000e240000002100 */
[----:B0-----:R-:W-:-:S05]  /*fe00*/  LOP3.LUT R29, R29, 0xff, RZ, 0xc0, !PT ;  /* 0x000000ff1d1d7812 */ /* 0x001fca00078ec0ff */
[----:B------:R-:W-:Y:S01]  /*fe10*/  IMAD.SHL.U32 R29, R29, 0x2, RZ ;  /* 0x000000021d1d7824 */ /* 0x000fe200078e00ff */
[----:B----4-:R0:W4:Y:S04]  /*fe20*/  LDG.E.U16 R28, [R24.64] ;  /* 0x00000006181c7981 */ /* 0x010128000c1e1500 */
[----:B0-----:R-:W3:Y:S01]  /*fe30*/  LDL.LU.64 R24, [R1+0x1c10] ;  /* 0x001c100001187983 */ /* 0x001ee20000300a00 */
[----:B------:R-:W-:-:S03]  /*fe40*/  LOP3.LUT R5, R29, 0x30, RZ, 0x3c, !PT ;  /* 0x000000301d057812 */ /* 0x000fc600078e3cff */
[----:B------:R-:W4:Y:S04]  /*fe50*/  LDL.LU R8, [R1+0x300] ;  /* 0x0003000001087983 */ /* 0x000f280000300800 */
[----:B------:R-:W4:Y:S04]  /*fe60*/  LDL.LU R2, [R1+0x2f4] ;  /* 0x0002f40001027983 */ /* 0x000f280000300800 */
[----:B------:R-:W4:Y:S04]  /*fe70*/  LDL.LU R7, [R1+0x2e8] ;  /* 0x0002e80001077983 */ /* 0x000f280000300800 */
[----:B--2---:R-:W2:Y:S04]  /*fe80*/  LDG.E.U16 R29, [R26.64] ;  /* 0x000000061a1d7981 */ /* 0x004ea8000c1e1500 */
[----:B---3--:R-:W-:Y:S04]  /*fe90*/  STS.U16 [R5+0x8600], R25 ;  /* 0x0086001905007388 */ /* 0x008fe80000000400 */
[----:B------:R-:W-:Y:S04]  /*fea0*/  STS.U16 [R5+0x9600], R24 ;  /* 0x0096001805007388 */ /* 0x000fe80000000400 */
[----:B------:R-:W-:Y:S04]  /*feb0*/  STS.U16 [R5+0xa600], R23 ;  /* 0x00a6001705007388 */ /* 0x000fe80000000400 */
[----:B------:R-:W-:Y:S04]  /*fec0*/  STS.U16 [R5+0xb600], R22 ;  /* 0x00b6001605007388 */ /* 0x000fe80000000400 */
[----:B------:R-:W-:Y:S04]  /*fed0*/  STS.U16 [R5+0xc600], R21 ;  /* 0x00c6001505007388 */ /* 0x000fe80000000400 */
[----:B------:R-:W-:Y:S04]  /*fee0*/  STS.U16 [R5+0xd600], R20 ;  /* 0x00d6001405007388 */ /* 0x000fe80000000400 */
[----:B------:R-:W-:Y:S04]  /*fef0*/  STS.U16 [R5+0xe600], R19 ;  /* 0x00e6001305007388 */ /* 0x000fe80000000400 */
[----:B------:R-:W-:Y:S04]  /*ff00*/  STS.U16 [R5+0xf600], R18 ;  /* 0x00f6001205007388 */ /* 0x000fe80000000400 */
[----:B-----5:R-:W-:Y:S04]  /*ff10*/  STS.U16 [R5+0x10600], R17 ;  /* 0x0106001105007388 */ /* 0x020fe80000000400 */
[----:B------:R-:W-:Y:S04]  /*ff20*/  STS.U16 [R5+0x11600], R16 ;  /* 0x0116001005007388 */ /* 0x000fe80000000400 */
[----:B------:R-:W-:Y:S04]  /*ff30*/  STS.U16 [R5+0x12600], R15 ;  /* 0x0126000f05007388 */ /* 0x000fe80000000400 */
[----:B------:R0:W-:Y:S04]  /*ff40*/  STS.U16 [R5+0x13600], R3 ;  /* 0x0136000305007388 */ /* 0x0001e80000000400 */
[----:B------:R-:W-:Y:S04]  /*ff50*/  STS.U16 [R5+0x14600], R14 ;  /* 0x0146000e05007388 */ /* 0x000fe80000000400 */
[----:B------:R-:W-:Y:S04]  /*ff60*/  STS.U16 [R5+0x15600], R13 ;  /* 0x0156000d05007388 */ /* 0x000fe80000000400 */
[----:B------:R-:W-:Y:S04]  /*ff70*/  STS.U16 [R5+0x16600], R12 ;  /* 0x0166000c05007388 */ /* 0x000fe80000000400 */
[----:B----4-:R-:W-:Y:S04]  /*ff80*/  STL [R1+0x1b78], R28 ;  /* 0x001b781c01007387 */ /* 0x010fe80000100800 */
[----:B------:R-:W-:Y:S04]  /*ff90*/  STS.U16 [R5+0x17600], R11 ;  /* 0x0176000b05007388 */ /* 0x000fe80000000400 */
[----:B------:R-:W-:Y:S04]  /*ffa0*/  STS.U16 [R5+0x18600], R10 ;  /* 0x0186000a05007388 */ /* 0x000fe80000000400 */
[----:B------:R1:W-:Y:S04]  /*ffb0*/  STS.U16 [R5+0x19600], R0 ;  /* 0x0196000005007388 */ /* 0x0003e80000000400 */
[----:B--2---:R-:W-:Y:S04]  /*ffc0*/  STL [R1+0x1b7c], R29 ;  /* 0x001b7c1d01007387 */ /* 0x004fe80000100800 */
[----:B0-----:R-:W2:Y:S04]  /*ffd0*/  LDL.LU R3, [R1+0x2dc] ;  /* 0x0002dc0001037983 */ /* 0x001ea80000300800 */
[----:B-1----:R-:W3:Y:S04]  /*ffe0*/  LDL.LU R0, [R1+0x2c8] ;  /* 0x0002c80001007983 */ /* 0x002ee80000300800 */
[----:B------:R-:W-:Y:S04]  /*fff0*/  STS.U16 [R5+0x1a600], R9 ;  /* 0x01a6000905007388 */ /* 0x000fe80000000400 */
[----:B------:R0:W-:Y:S04]  /*10000*/  STS.U16 [R5+0x1b600], R4 ;  /* 0x01b6000405007388 */ /* 0x0001e80000000400 */
[----:B------:R1:W-:Y:S04]  /*10010*/  STS.U16 [R5+0x1c600], R6 ;  /* 0x01c6000605007388 */ /* 0x0003e80000000400 */
[----:B0-----:R-:W4:Y:S04]  /*10020*/  LDL.LU R4, [R1+0x2c0] ;  /* 0x0002c00001047983 */ /* 0x001f280000300800 */
[----:B-1----:R-:W5:Y:S04]  /*10030*/  LDL.LU R6, [R1+0x2bc] ;  /* 0x0002bc0001067983 */ /* 0x002f680000300800 */
[----:B------:R-:W5:Y:S04]  /*10040*/  LDL.LU R28, [R1+0x2b8] ;  /* 0x0002b800011c7983 */ /* 0x000f680000300800 */
        /* <DEDUP_REMOVED lines=10> */
[----:B------:R-:W-:Y:S04]  /*100f0*/  STS.U16 [R5+0x1d600], R8 ;  /* 0x01d6000805007388 */ /* 0x000fe80000000400 */
[----:B------:R-:W5:Y:S04]  /*10100*/  LDL.LU R17, [R1+0x28c] ;  /* 0x00028c0001117983 */ /* 0x000f680000300800 */
[----:B------:R-:W-:Y:S04]  /*10110*/  STS.U16 [R5+0x1e600], R2 ;  /* 0x01e6000205007388 */ /* 0x000fe80000000400 */
[----:B------:R-:W5:Y:S04]  /*10120*/  LDL.LU R16, [R1+0x288] ;  /* 0x0002880001107983 */ /* 0x000f680000300800 */
[----:B------:R0:W-:Y:S04]  /*10130*/  STS.U16 [R5+0x1f600], R7 ;  /* 0x01f6000705007388 */ /* 0x0001e80000000400 */
[----:B------:R-:W5:Y:S04]  /*10140*/  LDL.LU R15, [R1+0x284] ;  /* 0x00028400010f7983 */ /* 0x000f680000300800 */
[----:B0-----:R-:W5:Y:S04]  /*10150*/  LDL.LU R7, [R1+0x280] ;  /* 0x0002800001077983 */ /* 0x001f680000300800 */
        /* <DEDUP_REMOVED lines=8> */
[----:B--2---:R-:W-:Y:S04]  /*101e0*/  STS.U16 [R5+0x20600], R3 ;  /* 0x0206000305007388 */ /* 0x004fe80000000400 */
[----:B---3--:R0:W-:Y:S04]  /*101f0*/  STS.U16 [R5+0x21600], R0 ;  /* 0x0216000005007388 */ /* 0x0081e80000000400 */
[----:B0-----:R-:W2:Y:S04]  /*10200*/  LDL.LU R0, [R1+0x244] ;  /* 0x0002440001007983 */ /* 0x001ea80000300800 */
[----:B------:R-:W3:Y:S04]  /*10210*/  LDL.LU R3, [R1+0x240] ;  /* 0x0002400001037983 */ /* 0x000ee80000300800 */
[----:B----4-:R0:W-:Y:S04]  /*10220*/  STS.U16 [R5+0x22600], R4 ;  /* 0x0226000405007388 */ /* 0x0101e80000000400 */
[----:B-----5:R1:W-:Y:S04]  /*10230*/  STS.U16 [R5+0x23600], R6 ;  /* 0x0236000605007388 */ /* 0x0203e80000000400 */
        /* <DEDUP_REMOVED lines=11> */
[----:B0-----:R-:W4:Y:S04]  /*102f0*/  LDL.LU R4, [R1+0x21c] ;  /* 0x00021c0001047983 */ /* 0x001f280000300800 */
[----:B------:R-:W-:Y:S04]  /*10300*/  STS.U16 [R5+0x2f600], R17 ;  /* 0x02f6001105007388 */ /* 0x000fe80000000400 */
[----:B-1----:R-:W5:Y:S04]  /*10310*/  LDL.LU R6, [R1+0x218] ;  /* 0x0002180001067983 */ /* 0x002f680000300800 */
[----:B------:R-:W-:Y:S04]  /*10320*/  STS.U16 [R5+0x30600], R16 ;  /* 0x0306001005007388 */ /* 0x000fe80000000400 */
[----:B------:R-:W-:Y:S04]  /*10330*/  STS.U16 [R5+0x31600], R15 ;  /* 0x0316000f05007388 */ /* 0x000fe80000000400 */
[----:B------:R0:W-:Y:S04]  /*10340*/  STS.U16 [R5+0x32600], R7 ;  /* 0x0326000705007388 */ /* 0x0001e80000000400 */
[----:B0-----:R-:W0:Y:S04]  /*10350*/  S2R R7, SR_TID.X ;  /* 0x0000000000077919 */ /* 0x001e280000002100 */
[----:B------:R-:W-:Y:S04]  /*10360*/  STS.U16 [R5+0x33600], R14 ;  /* 0x0336000e05007388 */ /* 0x000fe80000000400 */
[----:B------:R1:W-:Y:S04]  /*10370*/  STS.U16 [R5+0x34600], R13 ;  /* 0x0346000d05007388 */ /* 0x0003e80000000400 */
[----:B------:R-:W-:Y:S04]  /*10380*/  STS.U16 [R5+0x35600], R12 ;  /* 0x0356000c05007388 */ /* 0x000fe80000000400 */
[----:B------:R-:W-:Y:S04]  /*10390*/  STS.U16 [R5+0x36600], R11 ;  /* 0x0366000b05007388 */ /* 0x000fe80000000400 */
[----:B------:R-:W-:Y:S01]  /*103a0*/  STS.U16 [R5+0x37600], R10 ;  /* 0x0376000a05007388 */ /* 0x000fe20000000400 */
[----:B0-----:R-:W-:-:S03]  /*103b0*/  LOP3.LUT R7, R7, 0xff, RZ, 0xc0, !PT ;  /* 0x000000ff07077812 */ /* 0x001fc600078ec0ff */
[----:B------:R-:W-:Y:S01]  /*103c0*/  STS.U16 [R5+0x38600], R9 ;  /* 0x0386000905007388 */ /* 0x000fe20000000400 */
[----:B-1----:R-:W-:-:S03]  /*103d0*/  SHF.L.U32 R13, R7, 0x1, RZ ;  /* 0x00000001070d7819 */ /* 0x002fc600000006ff */
[----:B------:R-:W-:Y:S04]  /*103e0*/  STS.U16 [R5+0x39600], R8 ;  /* 0x0396000805007388 */ /* 0x000fe80000000400 */
[----:B------:R-:W-:Y:S04]  /*103f0*/  STS.U16 [R5+0x3a600], R2 ;  /* 0x03a6000205007388 */ /* 0x000fe80000000400 */
[----:B------:R-:W-:Y:S04]  /*10400*/  STL [R1+0x1bf8], R13 ;  /* 0x001bf80d01007387 */ /* 0x000fe80000100800 */
[----:B--2---:R0:W-:Y:S02]  /*10410*/  STS.U16 [R5+0x3b600], R0 ;  /* 0x03b6000005007388 */ /* 0x0041e40000000400 */
[----:B0-----:R-:W-:-:S02]  /*10420*/  LOP3.LUT R0, R13, 0x40, RZ, 0x3c, !PT ;  /* 0x000000400d007812 */ /* 0x001fc400078e3cff */
[----:B------:R-:W2:Y:S04]  /*10430*/  LDL.LU R13, [R1+0x840] ;  /* 0x00084000010d7983 */ /* 0x000ea80000300800 */
[----:B--2---:R0:W-:Y:S04]  /*10440*/  STL [R1+0x1c04], R13 ;  /* 0x001c040d01007387 */ /* 0x0041e80000100800 */
[----:B0-----:R-:W2:Y:S04]  /*10450*/  LDL.LU R13, [R1+0x498] ;  /* 0x00049800010d7983 */ /* 0x001ea80000300800 */
[----:B--2---:R0:W-:Y:S04]  /*10460*/  STL [R1+0x1c08], R13 ;  /* 0x001c080d01007387 */ /* 0x0041e80000100800 */
[----:B0-----:R-:W2:Y:S04]  /*10470*/  LDL.LU R13, [R1+0x204] ;  /* 0x00020400010d7983 */ /* 0x001ea80000300800 */
[----:B------:R-:W2:Y:S04]  /*10480*/  LDL.LU R29, [R1+0x884] ;  /* 0x00088400011d7983 */ /* 0x000ea80000300800 */
[----:B---3--:R-:W-:Y:S04]  /*10490*/  STS.U16 [R5+0x3c600], R3 ;  /* 0x03c6000305007388 */ /* 0x008fe80000000400 */
[----:B----4-:R-:W-:Y:S04]  /*104a0*/  STS.U16 [R5+0x3d600], R4 ;  /* 0x03d6000405007388 */ /* 0x010fe80000000400 */
[----:B-----5:R0:W-:Y:S01]  /*104b0*/  STS.U16 [R5+0x3e600], R6 ;  /* 0x03e6000605007388 */ /* 0x0201e20000000400 */
[----:B------:R-:W-:-:S03]  /*104c0*/  IMAD.SHL.U32 R7, R7, 0x2, RZ ;  /* 0x0000000207077824 */ /* 0x000fc600078e00ff */
[----:B--2---:R1:W-:Y:S04]  /*104d0*/  STL [R1+0x1c0c], R29 ;  /* 0x001c0c1d01007387 */ /* 0x0043e80000100800 */
[----:B------:R-:W2:Y:S04]  /*104e0*/  LDL.LU R28, [R1+0x7f4] ;  /* 0x0007f400011c7983 */ /* 0x000ea80000300800 */
[----:B------:R-:W3:Y:S04]  /*104f0*/  LDL.LU R27, [R1+0x8a8] ;  /* 0x0008a800011b7983 */ /* 0x000ee80000300800 */
[----:B------:R-:W4:Y:S04]  /*10500*/  LDL.LU R26, [R1+0x868] ;  /* 0x00086800011a7983 */ /* 0x000f280000300800 */
[----:B0-----:R-:W5:Y:S04]  /*10510*/  LDL.LU R6, [R1+0x824] ;  /* 0x0008240001067983 */ /* 0x001f680000300800 */
[----:B------:R-:W2:Y:S04]  /*10520*/  LDL.LU R25, [R1+0x7d4] ;  /* 0x0007d40001197983 */ /* 0x000ea80000300800 */
        /* <DEDUP_REMOVED lines=11> */
[----:B------:R-:W2:Y:S01]  /*105e0*/  LDL.LU R12, [R1+0x88c] ;  /* 0x00088c00010c7983 */ /* 0x000ea20000300800 */
[----:B-1----:R-:W-:-:S03]  /*105f0*/  LOP3.LUT R29, R7, 0x30, RZ, 0x3c, !PT ;  /* 0x00000030071d7812 */ /* 0x002fc600078e3cff */
        /* <DEDUP_REMOVED lines=9> */
[----:B------:R0:W-:Y:S04]  /*10690*/  STS.U16 [R29+0x3f600], R13 ;  /* 0x03f6000d1d007388 */ /* 0x0001e80000000400 */
[----:B0-----:R-:W2:Y:S04]  /*106a0*/  LDL.LU R29, [R1+0x1c0c] ;  /* 0x001c0c00011d7983 */ /* 0x001ea80000300800 */
[----:B------:R-:W2:Y:S04]  /*106b0*/  LDL.LU R13, [R1+0x1c08] ;  /* 0x001c0800010d7983 */ /* 0x000ea80000300800 */
[----:B--2---:R0:W-:Y:S04]  /*106c0*/  STS.U16 [R0+0x800], R13 ;  /* 0x0008000d00007388 */ /* 0x0041e80000000400 */
[----:B0-----:R-:W2:Y:S04]  /*106d0*/  LDL.LU R13, [R1+0x1c04] ;  /* 0x001c0400010d7983 */ /* 0x001ea80000300800 */
[----:B--2---:R-:W-:Y:S04]  /*106e0*/  STS.U16 [R0+0x1800], R13 ;  /* 0x0018000d00007388 */ /* 0x004fe80000000400 */
[----:B------:R-:W-:Y:S04]  /*106f0*/  STS.U16 [R0+0x2800], R29 ;  /* 0x0028001d00007388 */ /* 0x000fe80000000400 */
[----:B------:R-:W-:Y:S04]  /*10700*/  STS.U16 [R0+0x3800], R28 ;  /* 0x0038001c00007388 */ /* 0x000fe80000000400 */
[----:B---3--:R-:W-:Y:S04]  /*10710*/  STS.U16 [R0+0x4800], R27 ;  /* 0x0048001b00007388 */ /* 0x008fe80000000400 */
[----:B----4-:R-:W-:Y:S04]  /*10720*/  STS.U16 [R0+0x5800], R26 ;  /* 0x0058001a00007388 */ /* 0x010fe80000000400 */
[----:B-----5:R0:W-:Y:S04]  /*10730*/  STS.U16 [R0+0x6800], R6 ;  /* 0x0068000600007388 */ /* 0x0201e80000000400 */
[----:B0-----:R-:W2:Y:S04]  /*10740*/  LDL.LU R6, [R1+0x7e0] ;  /* 0x0007e00001067983 */ /* 0x001ea80000300800 */
[----:B------:R-:W3:Y:S04]  /*10750*/  LDL.LU R13, [R1+0x2d8] ;  /* 0x0002d800010d7983 */ /* 0x000ee80000300800 */
[----:B---3--:R0:W-:Y:S04]  /*10760*/  STL [R1+0x1bfc], R13 ;  /* 0x001bfc0d01007387 */ /* 0x0081e80000100800 */
[----:B0-----:R-:W3:Y:S04]  /*10770*/  LDL.LU R13, [R1+0x7b0] ;  /* 0x0007b000010d7983 */ /* 0x001ee80000300800 */
        /* <DEDUP_REMOVED lines=23> */
[----:B------:R-:W4:Y:S04]  /*108f0*/  LDL.LU R29, [R1+0x2c4] ;  /* 0x0002c400011d7983 */ /* 0x000f280000300800 */
[----:B------:R0:W-:Y:S04]  /*10900*/  STS.U16 [R0+0x1c800], R7 ;  /* 0x01c8000700007388 */ /* 0x0001e80000000400 */
[----:B------:R-:W5:Y:S04]  /*10910*/  LDL.LU R28, [R1+0x1d4] ;  /* 0x0001d400011c7983 */ /* 0x000f680000300800 */
[----:B0-----:R-:W4:Y:S04]  /*10920*/  LDL.LU R7, [R1+0x1d0] ;  /* 0x0001d00001077983 */ /* 0x001f280000300800 */
        /* <DEDUP_REMOVED lines=22> */
[----:B--2---:R0:W-:Y:S04]  /*10a90*/  STS.U16 [R0+0x1d800], R6 ;  /* 0x01d8000600007388 */ /* 0x0041e80000000400 */
[----:B------:R-:W2:Y:S04]  /*10aa0*/  LDL.LU R5, [R1+0x12c] ;  /* 0x00012c0001057983 */ /* 0x000ea80000300800 */
[----:B0-----:R-:W2:Y:S04]  /*10ab0*/  LDL.LU R6, [R1+0x128] ;  /* 0x0001280001067983 */ /* 0x001ea80000300800 */
[----:B---3--:R0:W-:Y:S04]  /*10ac0*/  STS.U16 [R0+0x1e800], R13 ;  /* 0x01e8000d00007388 */ /* 0x0081e80000000400 */
[----:B0-----:R-:W3:Y:S04]  /*10ad0*/  LDL.LU R13, [R1+0x1c00] ;  /* 0x001c0000010d7983 */ /* 0x001ee80000300800 */
[----:B---3--:R0:W-:Y:S04]  /*10ae0*/  STS.U16 [R0+0x1f800], R13 ;  /* 0x01f8000d00007388 */ /* 0x0081e80000000400 */
[----:B0-----:R-:W3:Y:S04]  /*10af0*/  LDL.LU R13, [R1+0x1bfc] ;  /* 0x001bfc00010d7983 */ /* 0x001ee80000300800 */
[----:B---3--:R0:W-:Y:S01]  /*10b00*/  STS.U16 [R0+0x20800], R13 ;  /* 0x0208000d00007388 */ /* 0x0081e20000000400 */
[----:B----4-:R-:W-:Y:S02]  /*10b10*/  STS.U16 [R0+0x21800], R29 ;  /* 0x0218001d00007388 */ /* 0x010fe40000000400 */
[----:B-----5:R-:W-:Y:S02]  /*10b20*/  STS.U16 [R0+0x22800], R28 ;  /* 0x0228001c00007388 */ /* 0x020fe40000000400 */
[----:B------:R1:W-:Y:S01]  /*10b30*/  STS.U16 [R0+0x23800], R7 ;  /* 0x0238000700007388 */ /* 0x0003e20000000400 */
[----:B0-----:R-:W3:Y:S01]  /*10b40*/  LDL.LU R13, [R1+0x1bf8] ;  /* 0x001bf800010d7983 */ /* 0x001ee20000300800 */
[----:B-1----:R-:W4:Y:S02]  /*10b50*/  LDL.LU R7, [R1+0x124] ;  /* 0x0001240001077983 */ /* 0x002f240000300800 */
[----:B------:R-:W5:Y:S02]  /*10b60*/  LDL.LU R29, [R1+0x110] ;  /* 0x00011000011d7983 */ /* 0x000f640000300800 */
[----:B-----5:R0:W-:Y:S04]  /*10b70*/  STL [R1+0x1bf0], R29 ;  /* 0x001bf01d01007387 */ /* 0x0201e80000100800 */
[----:B0-----:R-:W5:Y:S04]  /*10b80*/  LDL.LU R29, [R1+0x114] ;  /* 0x00011400011d7983 */ /* 0x001f680000300800 */
[----:B-----5:R0:W-:Y:S04]  /*10b90*/  STL [R1+0x1bf4], R29 ;  /* 0x001bf41d01007387 */ /* 0x0201e80000100800 */
[----:B0-----:R-:W5:Y:S01]  /*10ba0*/  LDL.LU R29, [R1+0x120] ;  /* 0x00012000011d7983 */ /* 0x001f620000300800 */
[----:B------:R-:W3:Y:S03]  /*10bb0*/  LDL.LU R28, [R1+0x888] ;  /* 0x00088800011c7983 */ /* 0x000ee60000300800 */
[----:B------:R0:W-:Y:S01]  /*10bc0*/  STS.U16 [R0+0x24800], R27 ;  /* 0x0248001b00007388 */ /* 0x0001e20000000400 */
[----:B------:R1:W-:Y:S02]  /*10bd0*/  STS.U16 [R0+0x25800], R26 ;  /* 0x0258001a00007388 */ /* 0x0003e40000000400 */
[----:B------:R0:W-:Y:S02]  /*10be0*/  STS.U16 [R0+0x26800], R25 ;  /* 0x0268001900007388 */ /* 0x0001e40000000400 */
[----:B------:R0:W-:Y:S01]  /*10bf0*/  STS.U16 [R0+0x27800], R24 ;  /* 0x0278001800007388 */ /* 0x0001e20000000400 */
        /* <DEDUP_REMOVED lines=16> */
[----:B------:R-:W-:Y:S01]  /*10d00*/  STS.U16 [R0+0x38800], R3 ;  /* 0x0388000300007388 */ /* 0x000fe20000000400 */
[----:B------:R-:W-:Y:S02]  /*10d10*/  STS.U16 [R0+0x39800], R4 ;  /* 0x0398000400007388 */ /* 0x000fe40000000400 */
[----:B--2---:R-:W-:Y:S02]  /*10d20*/  STS.U16 [R0+0x3a800], R5 ;  /* 0x03a8000500007388 */ /* 0x004fe40000000400 */
[----:B------:R-:W-:Y:S01]  /*10d30*/  STS.U16 [R0+0x3b800], R6 ;  /* 0x03b8000600007388 */ /* 0x000fe20000000400 */
[----:B----4-:R-:W-:Y:S04]  /*10d40*/  STS.U16 [R0+0x3c800], R7 ;  /* 0x03c8000700007388 */ /* 0x010fe80000000400 */
[----:B---3--:R2:W-:Y:S01]  /*10d50*/  STL [R1+0x1bec], R28 ;  /* 0x001bec1c01007387 */ /* 0x0085e20000100800 */
[----:B0-----:R-:W3:Y:S02]  /*10d60*/  LDL.LU R27, [R1+0x828] ;  /* 0x00082800011b7983 */ /* 0x001ee40000300800 */
[----:B-1----:R-:W4:Y:S02]  /*10d70*/  LDL.LU R26, [R1+0x87c] ;  /* 0x00087c00011a7983 */ /* 0x002f240000300800 */
[----:B------:R-:W3:Y:S01]  /*10d80*/  LDL.LU R25, [R1+0x7ec] ;  /* 0x0007ec0001197983 */ /* 0x000ee20000300800 */
[----:B------:R-:W3:Y:S01]  /*10d90*/  LDL.LU R24, [R1+0x8a4] ;  /* 0x0008a40001187983 */ /* 0x000ee20000300800 */
[----:B------:R-:W3:Y:S02]  /*10da0*/  LDL.LU R23, [R1+0x864] ;  /* 0x0008640001177983 */ /* 0x000ee40000300800 */
[----:B------:R-:W3:Y:S02]  /*10db0*/  LDL.LU R22, [R1+0x820] ;  /* 0x0008200001167983 */ /* 0x000ee40000300800 */
        /* <DEDUP_REMOVED lines=14> */
[C---:B--2---:R-:W-:Y:S01]  /*10ea0*/  LOP3.LUT R28, R13.reuse, 0x40, RZ, 0x3c, !PT ;  /* 0x000000400d1c7812 */ /* 0x044fe200078e3cff */
[----:B------:R-:W2:Y:S02]  /*10eb0*/  LDL.LU R3, [R1+0x788] ;  /* 0x0007880001037983 */ /* 0x000ea40000300800 */
[----:B------:R-:W2:Y:S01]  /*10ec0*/  LDL.LU R4, [R1+0x784] ;  /* 0x0007840001047983 */ /* 0x000ea20000300800 */
[----:B------:R-:W2:Y:S01]  /*10ed0*/  LDL.LU R0, [R1+0x780] ;  /* 0x0007800001007983 */ /* 0x000ea20000300800 */
[----:B------:R-:W2:Y:S02]  /*10ee0*/  LDL.LU R6, [R1+0x77c] ;  /* 0x00077c0001067983 */ /* 0x000ea40000300800 */
[----:B------:R-:W2:Y:S01]  /*10ef0*/  LDL.LU R7, [R1+0x778] ;  /* 0x0007780001077983 */ /* 0x000ea20000300800 */
[----:B-----5:R0:W-:Y:S04]  /*10f00*/  STS.U16 [R28+0x3d800], R29 ;  /* 0x03d8001d1c007388 */ /* 0x0201e80000000400 */
[----:B0-----:R-:W5:Y:S04]  /*10f10*/  LDL.LU R29, [R1+0x1bf4] ;  /* 0x001bf400011d7983 */ /* 0x001f680000300800 */
[----:B-----5:R0:W-:Y:S04]  /*10f20*/  STS.U16 [R28+0x3e800], R29 ;  /* 0x03e8001d1c007388 */ /* 0x0201e80000000400 */
[----:B0-----:R-:W5:Y:S01]  /*10f30*/  LDL.LU R29, [R1+0x1bf0] ;  /* 0x001bf000011d7983 */ /* 0x001f620000300800 */
[----:B------:R-:W-:-:S03]  /*10f40*/  LOP3.LUT R5, R13, 0x50, RZ, 0x3c, !PT ;  /* 0x000000500d057812 */ /* 0x000fc600078e3cff */
[----:B-----5:R0:W-:Y:S04]  /*10f50*/  STS.U16 [R28+0x3f800], R29 ;  /* 0x03f8001d1c007388 */ /* 0x0201e80000000400 */
[----:B0-----:R-:W5:Y:S01]  /*10f60*/  LDL.LU R28, [R1+0x1bec] ;  /* 0x001bec00011c7983 */ /* 0x001f620000300800 */
[----:B------:R0:W-:Y:S03]  /*10f70*/  STL [R1+0x1bdc], R13 ;  /* 0x001bdc0d01007387 */ /* 0x0001e60000100800 */
[----:B0-----:R-:W2:Y:S04]  /*10f80*/  LDL.LU R13, [R1+0x764] ;  /* 0x00076400010d7983 */ /* 0x001ea80000300800 */
[----:B--2---:R0:W-:Y:S04]  /*10f90*/  STL [R1+0x1be0], R13 ;  /* 0x001be00d01007387 */ /* 0x0041e80000100800 */
[----:B0-----:R-:W2:Y:S04]  /*10fa0*/  LDL.LU R13, [R1+0x768] ;  /* 0x00076800010d7983 */ /* 0x001ea80000300800 */
[----:B--2---:R0:W-:Y:S04]  /*10fb0*/  STL [R1+0x1be4], R13 ;  /* 0x001be40d01007387 */ /* 0x0041e80000100800 */
[----:B0-----:R-:W2:Y:S04]  /*10fc0*/  LDL.LU R13, [R1+0x76c] ;  /* 0x00076c00010d7983 */ /* 0x001ea80000300800 */
[----:B-----5:R-:W-:Y:S01]  /*10fd0*/  STS.U16 [R5+0xa00], R28 ;  /* 0x000a001c05007388 */ /* 0x020fe20000000400 */
[----:B---3--:R-:W-:Y:S02]  /*10fe0*/  STS.U16 [R5+0x1a00], R27 ;  /* 0x001a001b05007388 */ /* 0x008fe40000000400 */
[----:B----4-:R-:W-:Y:S02]  /*10ff0*/  STS.U16 [R5+0x2a00], R26 ;  /* 0x002a001a05007388 */ /* 0x010fe40000000400 */
[----:B------:R-:W-:Y:S01]  /*11000*/  STS.U16 [R5+0x3a00], R25 ;  /* 0x003a001905007388 */ /* 0x000fe20000000400 */
[----:B------:R-:W-:Y:S01]  /*11010*/  STS.U16 [R5+0x4a00], R24 ;  /* 0x004a001805007388 */ /* 0x000fe20000000400 */
[----:B------:R-:W-:Y:S02]  /*11020*/  STS.U16 [R5+0x5a00], R23 ;  /* 0x005a001705007388 */ /* 0x000fe40000000400 */
[----:B------:R-:W-:Y:S02]  /*11030*/  STS.U16 [R5+0x6a00], R22 ;  /* 0x006a001605007388 */ /* 0x000fe40000000400 */
        /* <DEDUP_REMOVED lines=15> */
[----:B------:R-:W-:Y:S01]  /*11130*/  STS.U16 [R5+0x16a00], R4 ;  /* 0x016a000405007388 */ /* 0x000fe20000000400 */
[----:B--2---:R0:W-:Y:S04]  /*11140*/  STL [R1+0x1be8], R13 ;  /* 0x001be80d01007387 */ /* 0x0041e80000100800 */
[----:B0-----:R-:W2:Y:S01]  /*11150*/  LDL.LU R13, [R1+0x770] ;  /* 0x00077000010d7983 */ /* 0x001ea20000300800 */
[----:B------:R-:W3:Y:S02]  /*11160*/  LDL.LU R2, [R1+0x760] ;  /* 0x0007600001027983 */ /* 0x000ee40000300800 */
[----:B------:R-:W4:Y:S02]  /*11170*/  LDL.LU R3, [R1+0x75c] ;  /* 0x00075c0001037983 */ /* 0x000f240000300800 */
[----:B------:R0:W-:Y:S01]  /*11180*/  STS.U16 [R5+0x17a00], R0 ;  /* 0x017a000005007388 */ /* 0x0001e20000000400 */
[----:B------:R-:W5:Y:S04]  /*11190*/  LDL.LU R4, [R1+0x2d4] ;  /* 0x0002d40001047983 */ /* 0x000f680000300800 */
[----:B------:R1:W-:Y:S01]  /*111a0*/  STS.U16 [R5+0x18a00], R6 ;  /* 0x018a000605007388 */ /* 0x0003e20000000400 */
[----:B------:R1:W-:Y:S03]  /*111b0*/  STS.U16 [R5+0x19a00], R7 ;  /* 0x019a000705007388 */ /* 0x0003e60000000400 */
[----:B0-----:R-:W3:Y:S01]  /*111c0*/  LDL.LU R0, [R1+0x200] ;  /* 0x0002000001007983 */ /* 0x001ee20000300800 */
[----:B-1----:R-:W3:Y:S02]  /*111d0*/  LDL.LU R6, [R1+0x10c] ;  /* 0x00010c0001067983 */ /* 0x002ee40000300800 */
        /* <DEDUP_REMOVED lines=22> */
[----:B--2---:R0:W-:Y:S04]  /*11340*/  STS.U16 [R5+0x1aa00], R13 ;  /* 0x01aa000d05007388 */ /* 0x0041e80000000400 */
[----:B0-----:R-:W2:Y:S04]  /*11350*/  LDL.LU R13, [R1+0x1be8] ;  /* 0x001be800010d7983 */ /* 0x001ea80000300800 */
[----:B--2---:R0:W-:Y:S04]  /*11360*/  STS.U16 [R5+0x1ba00], R13 ;  /* 0x01ba000d05007388 */ /* 0x0041e80000000400 */
[----:B0-----:R-:W2:Y:S04]  /*11370*/  LDL.LU R13, [R1+0x1be4] ;  /* 0x001be400010d7983 */ /* 0x001ea80000300800 */
[----:B--2---:R0:W-:Y:S04]  /*11380*/  STS.U16 [R5+0x1ca00], R13 ;  /* 0x01ca000d05007388 */ /* 0x0041e80000000400 */
[----:B0-----:R-:W2:Y:S04]  /*11390*/  LDL.LU R13, [R1+0x1be0] ;  /* 0x001be000010d7983 */ /* 0x001ea80000300800 */
[----:B--2---:R0:W-:Y:S01]  /*113a0*/  STS.U16 [R5+0x1da00], R13 ;  /* 0x01da000d05007388 */ /* 0x0041e20000000400 */
[----:B---3--:R1:W-:Y:S02]  /*113b0*/  STS.U16 [R5+0x1ea00], R2 ;  /* 0x01ea000205007388 */ /* 0x0083e40000000400 */
[----:B----4-:R2:W-:Y:S02]  /*113c0*/  STS.U16 [R5+0x1fa00], R3 ;  /* 0x01fa000305007388 */ /* 0x0105e40000000400 */
[----:B-----5:R3:W-:Y:S01]  /*113d0*/  STS.U16 [R5+0x20a00], R4 ;  /* 0x020a000405007388 */ /* 0x0207e20000000400 */
[----:B------:R4:W-:Y:S01]  /*113e0*/  STS.U16 [R5+0x21a00], R0 ;  /* 0x021a000005007388 */ /* 0x0009e20000000400 */
[----:B------:R4:W-:Y:S03]  /*113f0*/  STS.U16 [R5+0x22a00], R6 ;  /* 0x022a000605007388 */ /* 0x0009e60000000400 */
[----:B0-----:R-:W5:Y:S01]  /*11400*/  LDL.LU R13, [R1+0x1bdc] ;  /* 0x001bdc00010d7983 */ /* 0x001f620000300800 */
[----:B-1----:R-:W5:Y:S02]  /*11410*/  LDL.LU R2, [R1+0x1bd8] ;  /* 0x001bd80001027983 */ /* 0x002f640000300800 */
[----:B--2---:R-:W2:Y:S02]  /*11420*/  LDL.LU R3, [R1+0x1bd4] ;  /* 0x001bd40001037983 */ /* 0x004ea40000300800 */
[----:B---3--:R-:W3:Y:S01]  /*11430*/  LDL.LU R4, [R1+0x1bd0] ;  /* 0x001bd00001047983 */ /* 0x008ee20000300800 */
[----:B----4-:R-:W4:Y:S01]  /*11440*/  LDL.LU R0, [R1+0x1bcc] ;  /* 0x001bcc0001007983 */ /* 0x010f220000300800 */
[----:B------:R-:W2:Y:S03]  /*11450*/  LDL.LU R6, [R1+0x1bc8] ;  /* 0x001bc80001067983 */ /* 0x000ea60000300800 */
[----:B------:R0:W-:Y:S04]  /*11460*/  STS.U16 [R5+0x23a00], R7 ;  /* 0x023a000705007388 */ /* 0x0001e80000000400 */
[----:B0-----:R-:W2:Y:S01]  /*11470*/  LDL.LU R7, [R1+0x1bc4] ;  /* 0x001bc40001077983 */ /* 0x001ea20000300800 */
[----:B------:R0:W-:Y:S02]  /*11480*/  STS.U16 [R5+0x24a00], R29 ;  /* 0x024a001d05007388 */ /* 0x0001e40000000400 */
[----:B------:R1:W-:Y:S02]  /*11490*/  STS.U16 [R5+0x25a00], R28 ;  /* 0x025a001c05007388 */ /* 0x0003e40000000400 */
[----:B------:R1:W-:Y:S01]  /*114a0*/  STS.U16 [R5+0x26a00], R27 ;  /* 0x026a001b05007388 */ /* 0x0003e20000000400 */
[----:B------:R1:W-:Y:S01]  /*114b0*/  STS.U16 [R5+0x27a00], R26 ;  /* 0x027a001a05007388 */ /* 0x0003e20000000400 */
[----:B------:R1:W-:Y:S02]  /*114c0*/  STS.U16 [R5+0x28a00], R25 ;  /* 0x028a001905007388 */ /* 0x0003e40000000400 */
[----:B------:R1:W-:Y:S01]  /*114d0*/  STS.U16 [R5+0x29a00], R24 ;  /* 0x029a001805007388 */ /* 0x0003e20000000400 */
[----:B0-----:R-:W3:Y:S01]  /*114e0*/  LDL.LU R29, [R1+0x7f8] ;  /* 0x0007f800011d7983 */ /* 0x001ee20000300800 */
[----:B-1----:R-:W3:Y:S03]  /*114f0*/  LDL.LU R28, [R1+0x86c] ;  /* 0x00086c00011c7983 */ /* 0x002ee60000300800 */
[----:B------:R-:W3:Y:S01]  /*11500*/  LDL.LU R27, [R1+0x7d8] ;  /* 0x0007d800011b7983 */ /* 0x000ee20000300800 */
[----:B------:R-:W3:Y:S03]  /*11510*/  LDL.LU R26, [R1+0x89c] ;  /* 0x00089c00011a7983 */ /* 0x000ee60000300800 */
[----:B------:R-:W3:Y:S04]  /*11520*/  LDL.LU R25, [R1+0x858] ;  /* 0x0008580001197983 */ /* 0x000ee80000300800 */
[----:B------:R0:W-:Y:S01]  /*11530*/  STS.U16 [R5+0x2aa00], R23 ;  /* 0x02aa001705007388 */ /* 0x0001e20000000400 */
[----:B------:R-:W3:Y:S02]  /*11540*/  LDL.LU R24, [R1+0x818] ;  /* 0x0008180001187983 */ /* 0x000ee40000300800 */
[----:B------:R1:W-:Y:S02]  /*11550*/  STS.U16 [R5+0x2ba00], R22 ;  /* 0x02ba001605007388 */ /* 0x0003e40000000400 */
[----:B------:R1:W-:Y:S01]  /*11560*/  STS.U16 [R5+0x2ca00], R21 ;  /* 0x02ca001505007388 */ /* 0x0003e20000000400 */
[----:B------:R1:W-:Y:S01]  /*11570*/  STS.U16 [R5+0x2da00], R20 ;  /* 0x02da001405007388 */ /* 0x0003e20000000400 */
[----:B------:R1:W-:Y:S02]  /*11580*/  STS.U16 [R5+0x2ea00], R19 ;  /* 0x02ea001305007388 */ /* 0x0003e40000000400 */
[----:B------:R1:W-:Y:S01]  /*11590*/  STS.U16 [R5+0x2fa00], R18 ;  /* 0x02fa001205007388 */ /* 0x0003e20000000400 */
[----:B0-----:R-:W3:Y:S01]  /*115a0*/  LDL.LU R23, [R1+0x7c4] ;  /* 0x0007c40001177983 */ /* 0x001ee20000300800 */
[----:B-1----:R-:W3:Y:S03]  /*115b0*/  LDL.LU R22, [R1+0x8b0] ;  /* 0x0008b00001167983 */ /* 0x002ee60000300800 */
[----:B------:R-:W3:Y:S04]  /*115c0*/  LDL.LU R21, [R1+0x890] ;  /* 0x0008900001157983 */ /* 0x000ee80000300800 */
[----:B------:R-:W3:Y:S01]  /*115d0*/  LDL.LU R20, [R1+0x874] ;  /* 0x0008740001147983 */ /* 0x000ee20000300800 */
[----:B------:R-:W3:Y:S02]  /*115e0*/  LDL.LU R19, [R1+0x84c] ;  /* 0x00084c0001137983 */ /* 0x000ee40000300800 */
[----:B------:R0:W-:Y:S02]  /*115f0*/  STS.U16 [R5+0x30a00], R17 ;  /* 0x030a001105007388 */ /* 0x0001e40000000400 */
[----:B------:R-:W3:Y:S01]  /*11600*/  LDL.LU R18, [R1+0x834] ;  /* 0x0008340001127983 */ /* 0x000ee20000300800 */
[----:B------:R1:W-:Y:S01]  /*11610*/  STS.U16 [R5+0x31a00], R16 ;  /* 0x031a001005007388 */ /* 0x0003e20000000400 */
[----:B------:R1:W-:Y:S02]  /*11620*/  STS.U16 [R5+0x32a00], R15 ;  /* 0x032a000f05007388 */ /* 0x0003e40000000400 */
[----:B------:R1:W-:Y:S02]  /*11630*/  STS.U16 [R5+0x33a00], R14 ;  /* 0x033a000e05007388 */ /* 0x0003e40000000400 */
[----:B------:R1:W-:Y:S01]  /*11640*/  STS.U16 [R5+0x34a00], R12 ;  /* 0x034a000c05007388 */ /* 0x0003e20000000400 */
[----:B------:R1:W-:Y:S04]  /*11650*/  STS.U16 [R5+0x35a00], R11 ;  /* 0x035a000b05007388 */ /* 0x0003e80000000400 */
        /* <DEDUP_REMOVED lines=8> */
[----:B------:R1:W-:Y:S03]  /*116e0*/  STS.U16 [R5+0x38a00], R8 ;  /* 0x038a000805007388 */ /* 0x0003e60000000400 */
[----:B0-----:R-:W3:Y:S01]  /*116f0*/  LDL.LU R10, [R1+0x3c0] ;  /* 0x0003c000010a7983 */ /* 0x001ee20000300800 */
[----:B-1----:R-:W3:Y:S02]  /*11700*/  LDL.LU R9, [R1+0x3a8] ;  /* 0x0003a80001097983 */ /* 0x002ee40000300800 */
[----:B------:R-:W3:Y:S01]  /*11710*/  LDL.LU R8, [R1+0x390] ;  /* 0x0003900001087983 */ /* 0x000ee20000300800 */
[----:B--2---:R0:W-:Y:S01]  /*11720*/  STS.U16 [R5+0x39a00], R7 ;  /* 0x039a000705007388 */ /* 0x0041e20000000400 */
[----:B------:R1:W-:Y:S03]  /*11730*/  STS.U16 [R5+0x3aa00], R6 ;  /* 0x03aa000605007388 */ /* 0x0003e60000000400 */
[----:B0-----:R-:W2:Y:S01]  /*11740*/  LDL.LU R7, [R1+0x844] ;  /* 0x0008440001077983 */ /* 0x001ea20000300800 */
[----:B-1----:R-:W2:Y:S01]  /*11750*/  LDL.LU R5, [R1+0x1bc0] ;  /* 0x001bc00001057983 */ /* 0x002ea20000300800 */
[C---:B-----5:R-:W-:Y:S01]  /*11760*/  LOP3.LUT R6, R13.reuse, 0x50, RZ, 0x3c, !PT ;  /* 0x000000500d067812 */ /* 0x060fe200078e3cff */
[----:B------:R-:W-:-:S04]  /*11770*/  LOP3.LUT R13, R13, 0x60, RZ, 0x3c, !PT ;  /* 0x000000600d0d7812 */ /* 0x000fc800078e3cff */
[----:B--2---:R-:W-:Y:S01]  /*11780*/  STS.U16 [R6+0x3ba00], R5 ;  /* 0x03ba000506007388 */ /* 0x004fe20000000400 */
[----:B----4-:R-:W-:Y:S02]  /*11790*/  STS.U16 [R6+0x3ca00], R0 ;  /* 0x03ca000006007388 */ /* 0x010fe40000000400 */
[----:B---3--:R-:W-:Y:S02]  /*117a0*/  STS.U16 [R6+0x3da00], R4 ;  /* 0x03da000406007388 */ /* 0x008fe40000000400 */
        /* <DEDUP_REMOVED lines=14> */
[----:B------:R0:W-:Y:S03]  /*11890*/  STS.U16 [R13+0xcc00], R18 ;  /* 0x00cc00120d007388 */ /* 0x0001e60000000400 */
[----:B0-----:R-:W2:Y:S04]  /*118a0*/  LDL.LU R18, [R1+0x330] ;  /* 0x0003300001127983 */ /* 0x001ea80000300800 */
[----:B--2---:R0:W-:Y:S04]  /*118b0*/  STL [R1+0x1bb4], R18 ;  /* 0x001bb41201007387 */ /* 0x0041e80000100800 */
[----:B0-----:R-:W2:Y:S04]  /*118c0*/  LDL.LU R18, [R1+0x348] ;  /* 0x0003480001127983 */ /* 0x001ea80000300800 */
[----:B--2---:R0:W-:Y:S04]  /*118d0*/  STL [R1+0x1bb8], R18 ;  /* 0x001bb81201007387 */ /* 0x0041e80000100800 */
[----:B0-----:R-:W2:Y:S01]  /*118e0*/  LDL.LU R18, [R1+0x360] ;  /* 0x0003600001127983 */ /* 0x001ea20000300800 */
        /* <DEDUP_REMOVED lines=8> */
[----:B------:R-:W-:Y:S03]  /*11970*/  STS.U16 [R13+0x15c00], R8 ;  /* 0x015c00080d007388 */ /* 0x000fe60000000400 */
[----:B--2---:R0:W-:Y:S04]  /*11980*/  STL [R1+0x1bbc], R18 ;  /* 0x001bbc1201007387 */ /* 0x0041e80000100800 */
[----:B0-----:R-:W2:Y:S01]  /*11990*/  LDL.LU R18, [R1+0x378] ;  /* 0x0003780001127983 */ /* 0x001ea20000300800 */
[----:B------:R-:W3:Y:S02]  /*119a0*/  LDL.LU R17, [R1+0x320] ;  /* 0x0003200001117983 */ /* 0x000ee40000300800 */
[----:B------:R-:W4:Y:S02]  /*119b0*/  LDL.LU R16, [R1+0x314] ;  /* 0x0003140001107983 */ /* 0x000f240000300800 */
[----:B------:R-:W5:Y:S01]  /*119c0*/  LDL.LU R15, [R1+0x308] ;  /* 0x00030800010f7983 */ /* 0x000f620000300800 */
        /* <DEDUP_REMOVED lines=23> */
[----:B------:R-:W3:Y:S01]  /*11b40*/  LDL.LU R19, [R1] ;  /* 0x0000000001137983 */ /* 0x000ee20000300800 */
        /* <DEDUP_REMOVED lines=18> */
[----:B------:R0:W-:Y:S01]  /*11c70*/  STS.U16 [R13+0x1fc00], R11 ;  /* 0x01fc000b0d007388 */ /* 0x0001e20000000400 */
[----:B------:R1:W-:Y:S02]  /*11c80*/  STS.U16 [R13+0x20c00], R10 ;  /* 0x020c000a0d007388 */ /* 0x0003e40000000400 */
[----:B------:R1:W-:Y:S02]  /*11c90*/  STS.U16 [R13+0x21c00], R9 ;  /* 0x021c00090d007388 */ /* 0x0003e40000000400 */
[----:B------:R1:W-:Y:S01]  /*11ca0*/  STS.U16 [R13+0x22c00], R8 ;  /* 0x022c00080d007388 */ /* 0x0003e20000000400 */
[----:B0-----:R-:W2:Y:S01]  /*11cb0*/  LDL.LU R11, [R1+0x1b98] ;  /* 0x001b9800010b7983 */ /* 0x001ea20000300800 */
[----:B-1----:R-:W2:Y:S02]  /*11cc0*/  LDL.LU R10, [R1+0x1b94] ;  /* 0x001b9400010a7983 */ /* 0x002ea40000300800 */
[----:B------:R-:W2:Y:S02]  /*11cd0*/  LDL.LU R9, [R1+0x1b90] ;  /* 0x001b900001097983 */ /* 0x000ea40000300800 */
[----:B------:R-:W2:Y:S01]  /*11ce0*/  LDL.LU R8, [R1+0x1b8c] ;  /* 0x001b8c0001087983 */ /* 0x000ea20000300800 */
        /* <DEDUP_REMOVED lines=18> */
[----:B0-----:R-:W3:Y:S01]  /*11e10*/  LDL.LU R19, [R1+0x7c8] ;  /* 0x0007c80001137983 */ /* 0x001ee20000300800 */
        /* <DEDUP_REMOVED lines=15> */
[----:B------:R-:W3:Y:S04]  /*11f10*/  LDL.LU R20, [R1+0x3a0] ;  /* 0x0003a00001147983 */ /* 0x000ee80000300800 */
[----:B--2---:R0:W-:Y:S01]  /*11f20*/  STS.U16 [R13+0x35c00], R8 ;  /* 0x035c00080d007388 */ /* 0x0041e20000000400 */
[----:B------:R1:W-:Y:S02]  /*11f30*/  STS.U16 [R13+0x36c00], R9 ;  /* 0x036c00090d007388 */ /* 0x0003e40000000400 */
[----:B------:R2:W-:Y:S02]  /*11f40*/  STS.U16 [R13+0x37c00], R10 ;  /* 0x037c000a0d007388 */ /* 0x0005e40000000400 */
[----:B------:R4:W-:Y:S01]  /*11f50*/  STS.U16 [R13+0x38c00], R11 ;  /* 0x038c000b0d007388 */ /* 0x0009e20000000400 */
[----:B------:R5:W-:Y:S04]  /*11f60*/  STS.U16 [R13+0x39c00], R12 ;  /* 0x039c000c0d007388 */ /* 0x000be80000000400 */
[----:B0-----:R-:W3:Y:S01]  /*11f70*/  LDL.LU R8, [R1+0x894] ;  /* 0x0008940001087983 */ /* 0x001ee20000300800 */
[----:B-1----:R-:W3:Y:S02]  /*11f80*/  LDL.LU R9, [R1+0x85c] ;  /* 0x00085c0001097983 */ /* 0x002ee40000300800 */
[----:B--2---:R-:W2:Y:S02]  /*11f90*/  LDL.LU R10, [R1+0x7dc] ;  /* 0x0007dc00010a7983 */ /* 0x004ea40000300800 */
[----:B----4-:R-:W4:Y:S01]  /*11fa0*/  LDL.LU R11, [R1+0x800] ;  /* 0x00080000010b7983 */ /* 0x010f220000300800 */
[----:B-----5:R-:W5:Y:S04]  /*11fb0*/  LDL.LU R13, [R1+0x1b88] ;  /* 0x001b8800010d7983 */ /* 0x020f680000300800 */
[----:B------:R-:W0:Y:S02]  /*11fc0*/  S2R R0, SR_TID.X ;  /* 0x0000000000007919 */ /* 0x000e240000002100 */
[----:B0-----:R-:W-:-:S04]  /*11fd0*/  LOP3.LUT R0, R0, 0xff, RZ, 0xc0, !PT ;  /* 0x000000ff00007812 */ /* 0x001fc800078ec0ff */
[----:B------:R-:W-:-:S04]  /*11fe0*/  SHF.L.U32 R0, R0, 0x1, RZ ;  /* 0x0000000100007819 */ /* 0x000fc800000006ff */
[C---:B------:R-:W-:Y:S01]  /*11ff0*/  LOP3.LUT R12, R0.reuse, 0x60, RZ, 0x3c, !PT ;  /* 0x00000060000c7812 */ /* 0x040fe200078e3cff */
[----:B------:R-:W-:-:S04]  /*12000*/  LOP3.LUT R0, R0, 0x70, RZ, 0x3c, !PT ;  /* 0x0000007000007812 */ /* 0x000fc800078e3cff */
[----:B-----5:R-:W-:Y:S01]  /*12010*/  STS.U16 [R12+0x3ac00], R13 ;  /* 0x03ac000d0c007388 */ /* 0x020fe20000000400 */
[----:B------:R-:W-:Y:S02]  /*12020*/  STS.U16 [R12+0x3bc00], R14 ;  /* 0x03bc000e0c007388 */ /* 0x000fe40000000400 */
[----:B---3--:R-:W-:Y:S02]  /*12030*/  STS.U16 [R12+0x3cc00], R15 ;  /* 0x03cc000f0c007388 */ /* 0x008fe40000000400 */
[----:B------:R-:W-:Y:S01]  /*12040*/  STS.U16 [R12+0x3dc00], R16 ;  /* 0x03dc00100c007388 */ /* 0x000fe20000000400 */
[----:B------:R-:W-:Y:S01]  /*12050*/  STS.U16 [R12+0x3ec00], R17 ;  /* 0x03ec00110c007388 */ /* 0x000fe20000000400 */
[----:B------:R-:W-:Y:S02]  /*12060*/  STS.U16 [R12+0x3fc00], R18 ;  /* 0x03fc00120c007388 */ /* 0x000fe40000000400 */
[----:B----4-:R-:W-:Y:S02]  /*12070*/  STS.U16 [R0+0xe00], R11 ;  /* 0x000e000b00007388 */ /* 0x010fe40000000400 */
[----:B--2---:R-:W-:Y:S01]  /*12080*/  STS.U16 [R0+0x1e00], R10 ;  /* 0x001e000a00007388 */ /* 0x004fe20000000400 */
[----:B------:R-:W-:Y:S01]  /*12090*/  STS.U16 [R0+0x2e00], R9 ;  /* 0x002e000900007388 */ /* 0x000fe20000000400 */
[----:B------:R0:W-:Y:S02]  /*120a0*/  STS.U16 [R0+0x3e00], R19 ;  /* 0x003e001300007388 */ /* 0x0001e40000000400 */
[----:B------:R-:W-:Y:S02]  /*120b0*/  STS.U16 [R0+0x4e00], R8 ;  /* 0x004e000800007388 */ /* 0x000fe40000000400 */
[----:B------:R-:W-:Y:S01]  /*120c0*/  STS.U16 [R0+0x5e00], R2 ;  /* 0x005e000200007388 */ /* 0x000fe20000000400 */
[----:B------:R-:W-:Y:S01]  /*120d0*/  STS.U16 [R0+0x6e00], R3 ;  /* 0x006e000300007388 */ /* 0x000fe20000000400 */
[----:B------:R-:W-:Y:S02]  /*120e0*/  STS.U16 [R0+0x7e00], R4 ;  /* 0x007e000400007388 */ /* 0x000fe40000000400 */
[----:B------:R-:W-:Y:S02]  /*120f0*/  STS.U16 [R0+0x8e00], R5 ;  /* 0x008e000500007388 */ /* 0x000fe40000000400 */
[----:B------:R-:W-:Y:S01]  /*12100*/  STS.U16 [R0+0x9e00], R6 ;  /* 0x009e000600007388 */ /* 0x000fe20000000400 */
[----:B------:R-:W-:Y:S04]  /*12110*/  STS.U16 [R0+0xae00], R7 ;  /* 0x00ae000700007388 */ /* 0x000fe80000000400 */
[----:B0-----:R-:W2:Y:S01]  /*12120*/  LDL.LU R19, [R1+0x388] ;  /* 0x0003880001137983 */ /* 0x001ea20000300800 */
[----:B------:R0:W-:Y:S03]  /*12130*/  STS.U16 [R0+0xbe00], R29 ;  /* 0x00be001d00007388 */ /* 0x0001e60000000400 */
[----:B0-----:R-:W3:Y:S04]  /*12140*/  LDL.LU R29, [R1+0x340] ;  /* 0x00034000011d7983 */ /* 0x001ee80000300800 */
[----:B---3--:R0:W-:Y:S04]  /*12150*/  STL [R1+0x1b80], R29 ;  /* 0x001b801d01007387 */ /* 0x0081e80000100800 */
[----:B0-----:R-:W3:Y:S01]  /*12160*/  LDL.LU R29, [R1+0x358] ;  /* 0x00035800011d7983 */ /* 0x001ee20000300800 */
        /* <DEDUP_REMOVED lines=9> */
[----:B--2---:R-:W-:Y:S01]  /*12200*/  STS.U16 [R0+0x15e00], R19 ;  /* 0x015e001300007388 */ /* 0x004fe20000000400 */
[----:B---3--:R0:W-:Y:S04]  /*12210*/  STL [R1+0x1b84], R29 ;  /* 0x001b841d01007387 */ /* 0x0081e80000100800 */
        /* <DEDUP_REMOVED lines=48> */
[----:B------:R1:W-:Y:S01]  /*12520*/  STS.U16 [R0+0x22e00], R20 ;  /* 0x022e001400007388 */ /* 0x0003e20000000400 */
[----:B------:R1:W-:Y:S03]  /*12530*/  STS.U16 [R0+0x23e00], R19 ;  /* 0x023e001300007388 */ /* 0x0003e60000000400 */
[----:B0-----:R-:W2:Y:S01]  /*12540*/  LDL.LU R23, [R1+0x1b64] ;  /* 0x001b640001177983 */ /* 0x001ea20000300800 */
[----:B-1----:R-:W2:Y:S03]  /*12550*/  LDL.LU R22, [R1+0x1b60] ;  /* 0x001b600001167983 */ /* 0x002ea60000300800 */
[----:B------:R-:W2:Y:S01]  /*12560*/  LDL.LU R7, [R1+0x804] ;  /* 0x0008040001077983 */ /* 0x000ea20000300800 */
[----:B------:R-:W2:Y:S03]  /*12570*/  LDL.LU R21, [R1+0x1b5c] ;  /* 0x001b5c0001157983 */ /* 0x000ea60000300800 */
[----:B------:R-:W2:Y:S01]  /*12580*/  LDL.LU R20, [R1+0x1b58] ;  /* 0x001b580001147983 */ /* 0x000ea20000300800 */
[----:B------:R-:W2:Y:S03]  /*12590*/  LDL.LU R19, [R1+0x1b54] ;  /* 0x001b540001137983 */ /* 0x000ea60000300800 */
        /* <DEDUP_REMOVED lines=11> */
[----:B------:R0:W-:Y:S01]  /*12650*/  STS.U16 [R0+0x2fe00], R2 ;  /* 0x02fe000200007388 */ /* 0x0001e20000000400 */
[----:B------:R1:W-:Y:S01]  /*12660*/  STS.U16 [R0+0x30e00], R3 ;  /* 0x030e000300007388 */ /* 0x0003e20000000400 */
[----:B------:R-:W-:Y:S02]  /*12670*/  STS.U16 [R0+0x31e00], R4 ;  /* 0x031e000400007388 */ /* 0x000fe40000000400 */
[----:B------:R-:W-:Y:S02]  /*12680*/  STS.U16 [R0+0x32e00], R5 ;  /* 0x032e000500007388 */ /* 0x000fe40000000400 */
[----:B------:R-:W-:Y:S02]  /*12690*/  STS.U16 [R0+0x33e00], R6 ;  /* 0x033e000600007388 */ /* 0x000fe40000000400 */
[----:B0-----:R-:W-:Y:S01]  /*126a0*/  IMAD.MOV.U32 R2, RZ, RZ, -0x800000 ;  /* 0xff800000ff027424 */ /* 0x001fe200078e00ff */
[----:B-1----:R-:W-:Y:S01]  /*126b0*/  MOV R3, 0xff800000 ;  /* 0xff80000000037802 */ /* 0x002fe20000000f00 */
[----:B--2---:R-:W-:Y:S01]  /*126c0*/  STS.U16 [R0+0x34e00], R19 ;  /* 0x034e001300007388 */ /* 0x004fe20000000400 */
[----:B------:R-:W-:Y:S02]  /*126d0*/  STS.U16 [R0+0x35e00], R20 ;  /* 0x035e001400007388 */ /* 0x000fe40000000400 */
[----:B------:R-:W-:Y:S02]  /*126e0*/  STS.U16 [R0+0x36e00], R21 ;  /* 0x036e001500007388 */ /* 0x000fe40000000400 */
[----:B------:R-:W-:Y:S01]  /*126f0*/  STS.U16 [R0+0x37e00], R22 ;  /* 0x037e001600007388 */ /* 0x000fe20000000400 */
[----:B------:R-:W-:Y:S01]  /*12700*/  STS.U16 [R0+0x38e00], R23 ;  /* 0x038e001700007388 */ /* 0x000fe20000000400 */
[----:B------:R-:W-:Y:S02]  /*12710*/  STS.U16 [R0+0x39e00], R24 ;  /* 0x039e001800007388 */ /* 0x000fe40000000400 */
[----:B----4-:R-:W-:Y:S02]  /*12720*/  STS.U16 [R0+0x3ae00], R25 ;  /* 0x03ae001900007388 */ /* 0x010fe40000000400 */
[----:B---3--:R-:W-:Y:S01]  /*12730*/  STS.U16 [R0+0x3be00], R26 ;  /* 0x03be001a00007388 */ /* 0x008fe20000000400 */
[----:B------:R-:W-:Y:S01]  /*12740*/  STS.U16 [R0+0x3ce00], R27 ;  /* 0x03ce001b00007388 */ /* 0x000fe20000000400 */
[----:B-----5:R-:W-:Y:S02]  /*12750*/  STS.U16 [R0+0x3de00], R28 ;  /* 0x03de001c00007388 */ /* 0x020fe40000000400 */
[----:B------:R-:W-:Y:S02]  /*12760*/  STS.U16 [R0+0x3ee00], R29 ;  /* 0x03ee001d00007388 */ /* 0x000fe40000000400 */
[----:B------:R0:W-:Y:S02]  /*12770*/  STS.U16 [R0+0x3fe00], R7 ;  /* 0x03fe000700007388 */ /* 0x0001e40000000400 */
[----:B0-----:R-:W-:-:S05]  /*12780*/  IMAD.MOV.U32 R0, RZ, RZ, 0x3f800000 ;  /* 0x3f800000ff007424 */ /* 0x001fca00078e00ff */
[----:B------:R0:W-:Y:S01]  /*12790*/  STL [R1+0x11a0], R0 ;  /* 0x0011a00001007387 */ /* 0x0001e20000100800 */
[----:B------:R-:W-:Y:S02]  /*127a0*/  STL [R1+0x10f4], R3 ;  /* 0x0010f40301007387 */ /* 0x000fe40000100800 */
[----:B------:R-:W-:Y:S01]  /*127b0*/  STL [R1+0x10f8], R2 ;  /* 0x0010f80201007387 */ /* 0x000fe20000100800 */
[----:B0-----:R-:W-:-:S05]  /*127c0*/  MOV R0, 0xff800000 ;  /* 0xff80000000007802 */ /* 0x001fca0000000f00 */
[----:B------:R-:W-:Y:S01]  /*127d0*/  STL [R1+0x10f0], R0 ;  /* 0x0010f00001007387 */ /* 0x000fe20000100800 */
[----:B------:R-:W-:Y:S02]  /*127e0*/  STL [R1+0x10e8], R3 ;  /* 0x0010e80301007387 */ /* 0x000fe40000100800 */
[----:B------:R-:W-:Y:S02]  /*127f0*/  STL [R1+0x10e0], R2 ;  /* 0x0010e00201007387 */ /* 0x000fe40000100800 */
[----:B------:R-:W-:Y:S01]  /*12800*/  STL [R1+0x10d8], R0 ;  /* 0x0010d80001007387 */ /* 0x000fe20000100800 */
        /* <DEDUP_REMOVED lines=23> */
[----:B------:R0:W-:Y:S01]  /*12980*/  STL [R1+0x10dc], R0 ;  /* 0x0010dc0001007387 */ /* 0x0001e20000100800 */
[----:B------:R1:W-:Y:S01]  /*12990*/  STL [R1+0x10cc], R3 ;  /* 0x0010cc0301007387 */ /* 0x0003e20000100800 */
[----:B------:R2:W-:Y:S02]  /*129a0*/  STL [R1+0x10c0], R2 ;  /* 0x0010c00201007387 */ /* 0x0005e40000100800 */
[----:B0-----:R-:W-:Y:S01]  /*129b0*/  IMAD.MOV.U32 R0, RZ, RZ, 0x3f800000 ;  /* 0x3f800000ff007424 */ /* 0x001fe200078e00ff */
[----:B-1----:R-:W-:Y:S01]  /*129c0*/  MOV R3, 0x3f800000 ;  /* 0x3f80000000037802 */ /* 0x002fe20000000f00 */
[----:B--2---:R-:W-:-:S03]  /*129d0*/  IMAD.MOV.U32 R2, RZ, RZ, 0x3f800000 ;  /* 0x3f800000ff027424 */ /* 0x004fc600078e00ff */
        /* <DEDUP_REMOVED lines=30> */
[----:B------:R-:W-:Y:S02]  /*12bc0*/  STL [R1+0xa10], RZ ;  /* 0x000a10ff01007387 */ /* 0x000fe40000100800 */
[----:B------:R0:W-:Y:S01]  /*12bd0*/  STL [R1+0x1318], R0 ;  /* 0x0013180001007387 */ /* 0x0001e20000100800 */
[----:B------:R1:W-:Y:S01]  /*12be0*/  STL [R1+0xa14], RZ ;  /* 0x000a14ff01007387 */ /* 0x0003e20000100800 */
[----:B------:R1:W-:Y:S02]  /*12bf0*/  STL [R1+0xa18], RZ ;  /* 0x000a18ff01007387 */ /* 0x0003e40000100800 */
[----:B------:R1:W-:Y:S02]  /*12c00*/  STL [R1+0xa1c], RZ ;  /* 0x000a1cff01007387 */ /* 0x0003e40000100800 */
[----:B------:R1:W-:Y:S01]  /*12c10*/  STL [R1+0xa00], RZ ;  /* 0x000a00ff01007387 */ /* 0x0003e20000100800 */
        /* <DEDUP_REMOVED lines=478> */
[----:B------:R1:W-:Y:S01]  /*14a00*/  STL [R1+0xffc], RZ ;  /* 0x000ffcff01007387 */ /* 0x0003e20000100800 */
[----:B------:R-:W0:Y:S01]  /*14a10*/  S2R R7, SR_CTAID.X ;  /* 0x0000000000077919 */ /* 0x000e220000002500 */
        /* <DEDUP_REMOVED lines=24> */
[----:B0-----:R-:W-:Y:S01]  /*14ba0*/  SHF.L.U32 R0, R7, 0x8, RZ ;  /* 0x0000000807007819 */ /* 0x001fe200000006ff */
[----:B------:R1:W-:Y:S02]  /*14bb0*/  STL [R1+0x1020], RZ ;  /* 0x001020ff01007387 */ /* 0x0003e40000100800 */
[----:B------:R1:W-:Y:S01]  /*14bc0*/  STL [R1+0x1024], RZ ;  /* 0x001024ff01007387 */ /* 0x0003e20000100800 */
[----:B------:R1:W-:Y:S04]  /*14bd0*/  STL [R1+0x1028], RZ ;  /* 0x001028ff01007387 */ /* 0x0003e80000100800 */
[----:B------:R-:W0:Y:S01]  /*14be0*/  S2R R27, SR_TID.X ;  /* 0x00000000001b7919 */ /* 0x000e220000002100 */
[----:B------:R1:W-:Y:S01]  /*14bf0*/  STL [R1+0x102c], RZ ;  /* 0x00102cff01007387 */ /* 0x0003e20000100800 */
[----:B------:R-:W-:-:S04]  /*14c00*/  IADD3 R0, R0, 0x100, RZ ;  /* 0x0000010000007810 */ /* 0x000fc80007ffe0ff */
[----:B------:R-:W-:-:S13]  /*14c10*/  ISETP.GE.AND P0, PT, R0, 0x1, PT ;  /* 0x000000010000780c */ /* 0x000fda0003f06270 */
[----:B------:R-:W-:Y:S05]  /*14c20*/  @!P0 BRA `(.L_x_0) ;  /* 0x0007075000008947 */ /* 0x000fea0003800000 */
[----:B01----:R-:W-:Y:S01]  /*14c30*/  SHF.R.U32.HI R2, RZ, 0x6, R27 ;  /* 0x00000006ff027819 */ /* 0x003fe2000001161b */
[----:B------:R-:W-:Y:S01]  /*14c40*/  IMAD.MOV.U32 R0, RZ, RZ, c[0x0][0x1b8] ;  /* 0x00006e00ff007624 */ /* 0x000fe200078e00ff */
[----:B------:R-:W-:Y:S02]  /*14c50*/  LOP3.LUT R28, R27, 0xff, RZ, 0xc0, !PT ;  /* 0x000000ff1b1c7812 */ /* 0x000fe400078ec0ff */
[----:B------:R-:W-:-:S05]  /*14c60*/  SGXT.U32 R2, R2, 0x2 ;  /* 0x000000020202781a */ /* 0x000fca0000000000 */
[----:B------:R-:W-:-:S05]  /*14c70*/  IMAD R2, R2, c[0x0][0x1b8], RZ ;  /* 0x00006e0002027a24 */ /* 0x000fca00078e02ff */
[C---:B------:R-:W-:Y:S01]  /*14c80*/  LEA R3, R0.reuse, R2, 0x2 ;  /* 0x0000000200037211 */ /* 0x040fe200078e10ff */
[----:B------:R0:W-:Y:S04]  /*14c90*/  STL [R1+0x1c18], R2 ;  /* 0x001c180201007387 */ /* 0x0001e80000100800 */
[----:B------:R-:W-:-:S05]  /*14ca0*/  IMAD R3, R0, 0x4, R3 ;  /* 0x0000000400037824 */ /* 0x000fca00078e0203 */
[----:B------:R-:W-:Y:S01]  /*14cb0*/  STL [R1+0x4], R3 ;  /* 0x0000040301007387 */ /* 0x000fe20000100800 */
[----:B0-----:R-:W-:-:S05]  /*14cc0*/  LEA R2, R0, R3, 0x2 ;  /* 0x0000000300027211 */ /* 0x001fca00078e10ff */
[----:B------:R-:W-:-:S05]  /*14cd0*/  IMAD R2, R0, 0x4, R2 ;  /* 0x0000000400027824 */ /* 0x000fca00078e0202 */
[----:B------:R0:W-:Y:S02]  /*14ce0*/  STL [R1], R2 ;  /* 0x0000000201007387 */ /* 0x0001e40000100800 */
[----:B0-----:R-:W-:-:S05]  /*14cf0*/  LEA R2, R0, R2, 0x2 ;  /* 0x0000000200027211 */ /* 0x001fca00078e10ff */
[C---:B------:R-:W-:Y:S01]  /*14d00*/  IMAD R29, R0.reuse, 0x4, R2 ;  /* 0x00000004001d7824 */ /* 0x040fe200078e0202 */
[----:B------:R0:W-:Y:S04]  /*14d10*/  STL [R1+0x44], R2 ;  /* 0x0000440201007387 */ /* 0x0001e80000100800 */
[C---:B------:R-:W-:Y:S01]  /*14d20*/  LEA R3, R0.reuse, R29, 0x2 ;  /* 0x0000001d00037211 */ /* 0x040fe200078e10ff */
[----:B------:R1:W-:Y:S04]  /*14d30*/  STL [R1+0x1c1c], R29 ;  /* 0x001c1c1d01007387 */ /* 0x0003e80000100800 */
[----:B------:R-:W-:-:S02]  /*14d40*/  IMAD R4, R0, 0x4, R3 ;  /* 0x0000000400047824 */ /* 0x000fc400078e0203 */
[----:B0-----:R-:W-:Y:S02]  /*14d50*/  IMAD R2, R28, c[0x0][0x1a8], RZ ;  /* 0x00006a001c027a24 */ /* 0x001fe400078e02ff */
[----:B------:R-:W-:Y:S01]  /*14d60*/  IMAD.MOV.U32 R28, RZ, RZ, c[0x0][0x1a8] ;  /* 0x00006a00ff1c7624 */ /* 0x000fe200078e00ff */
[C---:B------:R-:W-:Y:S01]  /*14d70*/  LEA R5, R0.reuse, R4, 0x2 ;  /* 0x0000000400057211 */ /* 0x040fe200078e10ff */
[----:B-1----:R-:W0:Y:S04]  /*14d80*/  S2R R29, SR_CTAID.Y ;  /* 0x00000000001d7919 */ /* 0x002e280000002600 */
[C---:B------:R-:W-:Y:S01]  /*14d90*/  IMAD R6, R0.reuse, 0x4, R5 ;  /* 0x0000000400067824 */ /* 0x040fe200078e0205 */
[----:B------:R-:W-:Y:S04]  /*14da0*/  STL.64 [R1+0x1c10], R4 ;  /* 0x001c100401007387 */ /* 0x000fe80000100a00 */
[----:B------:R-:W-:-:S05]  /*14db0*/  LEA R7, R0, R6, 0x2 ;  /* 0x0000000600077211 */ /* 0x000fca00078e10ff */
[----:B------:R-:W-:-:S05]  /*14dc0*/  IMAD R8, R0, 0x4, R7 ;  /* 0x0000000400087824 */ /* 0x000fca00078e0207 */
[----:B------:R-:W-:-:S05]  /*14dd0*/  LEA R9, R0, R8, 0x2 ;  /* 0x0000000800097211 */ /* 0x000fca00078e10ff */
[----:B------:R-:W-:Y:S02]  /*14de0*/  IMAD R10, R0, 0x4, R9 ;  /* 0x00000004000a7824 */ /* 0x000fe400078e0209 */
[----:B0-----:R-:W-:-:S03]  /*14df0*/  IMAD R27, R29, c[0x0][0x1a0], RZ ;  /* 0x000068001d1b7a24 */ /* 0x001fc600078e02ff */
[----:B------:R-:W-:-:S05]  /*14e00*/  LEA R11, R0, R10, 0x2 ;  /* 0x0000000a000b7211 */ /* 0x000fca00078e10ff */
[C---:B------:R-:W-:Y:S01]  /*14e10*/  IMAD R12, R0.reuse, 0x4, R11 ;  /* 0x00000004000c7824 */ /* 0x040fe200078e020b */
[----:B------:R0:W-:Y:S04]  /*14e20*/  STL.64 [R1+0x1c08], R10 ;  /* 0x001c080a01007387 */ /* 0x0001e80000100a00 */
[----:B------:R-:W-:-:S05]  /*14e30*/  LEA R13, R0, R12, 0x2 ;  /* 0x0000000c000d7211 */ /* 0x000fca00078e10ff */
[C---:B------:R-:W-:Y:S01]  /*14e40*/  IMAD R14, R0.reuse, 0x4, R13 ;  /* 0x00000004000e7824 */ /* 0x040fe200078e020d */
[----:B------:R1:W-:Y:S04]  /*14e50*/  STL.64 [R1+0x1c00], R12 ;  /* 0x001c000c01007387 */ /* 0x0003e80000100a00 */
[C---:B------:R-:W-:Y:S01]  /*14e60*/  LEA R15, R0.reuse, R14, 0x2 ;  /* 0x0000000e000f7211 */ /* 0x040fe200078e10ff */
[----:B0-----:R-:W0:Y:S04]  /*14e70*/  S2R R10, SR_TID.X ;  /* 0x00000000000a7919 */ /* 0x001e280000002100 */
[----:B------:R-:W-:Y:S01]  /*14e80*/  IMAD R16, R0, 0x4, R15 ;  /* 0x0000000400107824 */ /* 0x000fe200078e020f */
[----:B-1----:R-:W-:Y:S01]  /*14e90*/  LEA R13, R28, R2, 0x8 ;  /* 0x000000021c0d7211 */ /* 0x002fe200078e40ff */
[----:B------:R-:W-:-:S03]  /*14ea0*/  IMAD R12, R29, c[0x0][0x1b0], RZ ;  /* 0x00006c001d0c7a24 */ /* 0x000fc600078e02ff */
[----:B------:R-:W-:Y:S02]  /*14eb0*/  LEA R17, R0, R16, 0x2 ;  /* 0x0000001000117211 */ /* 0x000fe400078e10ff */
[----:B------:R-:W-:-:S03]  /*14ec0*/  LEA R28, P0, R27, c[0x0][0x168], 0x1 ;  /* 0x00005a001b1c7a11 */ /* 0x000fc600078008ff */
[----:B------:R-:W-:Y:S01]  /*14ed0*/  IMAD R18, R0, 0x4, R17 ;  /* 0x0000000400127824 */ /* 0x000fe200078e0211 */
[----:B------:R-:W-:Y:S01]  /*14ee0*/  STL.64 [R1+0x1bf8], R16 ;  /* 0x001bf81001007387 */ /* 0x000fe20000100a00 */
[----:B------:R-:W-:-:S03]  /*14ef0*/  LEA.HI.X.SX32 R27, R27, c[0x0][0x16c], 0x1, P0 ;  /* 0x00005b001b1b7a11 */ /* 0x000fc600000f0eff */
[----:B------:R-:W-:-:S05]  /*14f00*/  LEA R19, R0, R18, 0x2 ;  /* 0x0000001200137211 */ /* 0x000fca00078e10ff */
[----:B------:R-:W-:Y:S01]  /*14f10*/  IMAD R20, R0, 0x4, R19 ;  /* 0x0000000400147824 */ /* 0x000fe200078e0213 */
[----:B------:R-:W-:Y:S01]  /*14f20*/  STL.64 [R1+0x1bf0], R18 ;  /* 0x001bf01201007387 */ /* 0x000fe20000100a00 */
[C---:B0-----:R-:W-:Y:S01]  /*14f30*/  LOP3.LUT R4, R10.reuse, 0x7, RZ, 0xc0, !PT ;  /* 0x000000070a047812 */ /* 0x041fe200078ec0ff */
[----:B------:R-:W-:Y:S02]  /*14f40*/  IMAD.SHL.U32 R29, R10, 0x2, RZ ;  /* 0x000000020a1d7824 */ /* 0x000fe400078e00ff */
[----:B------:R-:W-:-:S05]  /*14f50*/  LEA R21, R0, R20, 0x2 ;  /* 0x0000001400157211 */ /* 0x000fca00078e10ff */
[----:B------:R-:W-:-:S05]  /*14f60*/  IMAD R22, R0, 0x4, R21 ;  /* 0x0000000400167824 */ /* 0x000fca00078e0215 */
[----:B------:R-:W-:-:S05]  /*14f70*/  LEA R23, R0, R22, 0x2 ;  /* 0x0000001600177211 */ /* 0x000fca00078e10ff */
[C---:B------:R-:W-:Y:S01]  /*14f80*/  IMAD R24, R0.reuse, 0x4, R23 ;  /* 0x0000000400187824 */ /* 0x040fe200078e0217 */
[----:B------:R0:W-:Y:S04]  /*14f90*/  STL.64 [R1+0x1be8], R22 ;  /* 0x001be81601007387 */ /* 0x0001e80000100a00 */
[----:B------:R-:W-:-:S05]  /*14fa0*/  LEA R25, R0, R24, 0x2 ;  /* 0x0000001800197211 */ /* 0x000fca00078e10ff */
[----:B------:R-:W-:Y:S01]  /*14fb0*/  IMAD R26, R0, 0x4, R25 ;  /* 0x00000004001a7824 */ /* 0x000fe200078e0219 */
[----:B------:R-:W-:Y:S01]  /*14fc0*/  STL.64 [R1+0x1bd8], R24 ;  /* 0x001bd81801007387 */ /* 0x000fe20000100a00 */
[----:B0-----:R-:W-:-:S03]  /*14fd0*/  LEA R22, P0, R2, R28, 0x1 ;  /* 0x0000001c02167211 */ /* 0x001fc600078008ff */
[----:B------:R-:W-:Y:S02]  /*14fe0*/  LEA R5, R0, R26, 0x2 ;  /* 0x0000001a00057211 */ /* 0x000fe400078e10ff */
[----:B------:R-:W-:Y:S02]  /*14ff0*/  LEA.HI.X.SX32 R23, R2, R27, 0x1, P0 ;  /* 0x0000001b02177211 */ /* 0x000fe400000f0eff */
[C---:B------:R-:W-:Y:S01]  /*15000*/  LEA R11, R0.reuse, R5, 0x2 ;  /* 0x00000005000b7211 */ /* 0x040fe200078e10ff */
[----:B------:R0:W-:Y:S04]  /*15010*/  STL [R1+0x14], R5 ;  /* 0x0000140501007387 */ /* 0x0001e80000100800 */
[----:B------:R-:W-:-:S04]  /*15020*/  IMAD R11, R0, 0x4, R11 ;  /* 0x00000004000b7824 */ /* 0x000fc800078e020b */
[----:B------:R-:W-:Y:S01]  /*15030*/  IMAD R16, R0, 0x4, R11 ;  /* 0x0000000400107824 */ /* 0x000fe200078e020b */
[----:B------:R-:W-:Y:S02]  /*15040*/  SHF.L.U32 R11, R12, 0x1, RZ ;  /* 0x000000010c0b7819 */ /* 0x000fe400000006ff */
[----:B0-----:R-:W-:Y:S01]  /*15050*/  LOP3.LUT R5, R10, 0x3f, RZ, 0xc0, !PT ;  /* 0x0000003f0a057812 */ /* 0x001fe200078ec0ff */
[C---:B------:R-:W-:Y:S01]  /*15060*/  IMAD R19, R0.reuse, 0x4, R16 ;  /* 0x0000000400137824 */ /* 0x040fe200078e0210 */
[----:B------:R0:W-:Y:S03]  /*15070*/  STL [R1+0x38], R16 ;  /* 0x0000381001007387 */ /* 0x0001e60000100800 */
[----:B------:R-:W-:Y:S01]  /*15080*/  IMAD R5, R5, c[0x0][0x1b4], RZ ;  /* 0x00006d0005057a24 */ /* 0x000fe200078e02ff */
[----:B------:R-:W-:Y:S01]  /*15090*/  STL.64 [R1+0xca0], R22 ;  /* 0x000ca01601007387 */ /* 0x000fe20000100a00 */
[----:B------:R-:W-:Y:S01]  /*150a0*/  IMAD R2, R0, 0x4, R19 ;  /* 0x0000000400027824 */ /* 0x000fe200078e0213 */
[----:B0-----:R-:W-:-:S04]  /*150b0*/  LEA R16, P1, R13, R28, 0x1 ;  /* 0x0000001c0d107211 */ /* 0x001fc800078208ff */
[----:B------:R0:W-:Y:S01]  /*150c0*/  STL [R1+0x1c], R2 ;  /* 0x00001c0201007387 */ /* 0x0001e20000100800 */
[----:B------:R-:W-:Y:S02]  /*150d0*/  SHF.L.U32 R28, R5, 0x1, RZ ;  /* 0x00000001051c7819 */ /* 0x000fe400000006ff */
[----:B------:R-:W-:Y:S02]  /*150e0*/  LEA.HI.X.SX32 R17, R13, R27, 0x1, P1 ;  /* 0x0000001b0d117211 */ /* 0x000fe400008f0eff */
[----:B------:R-:W1:Y:S01]  /*150f0*/  S2R R13, SR_TID.X ;  /* 0x00000000000d7919 */ /* 0x000e620000002100 */
[----:B------:R-:W-:Y:S01]  /*15100*/  IADD3 R27, P0, P1, R28, c[0x0][0x170], R11 ;  /* 0x00005c001c1b7a10 */ /* 0x000fe2000791e00b */
[----:B------:R-:W-:Y:S01]  /*15110*/  IMAD R28, R4, 0x210, RZ ;  /* 0x00000210041c7824 */ /* 0x000fe200078e02ff */
[----:B------:R-:W-:Y:S01]  /*15120*/  LEA R11, R0, R2, 0x2 ;  /* 0x00000002000b7211 */ /* 0x000fe200078e10ff */
[----:B------:R-:W-:Y:S01]  /*15130*/  STL.64 [R1+0xc98], R16 ;  /* 0x000c981001007387 */ /* 0x000fe20000100a00 */
[----:B0-----:R-:W-:-:S02]  /*15140*/  SHF.L.U32 R2, R4, 0x4, RZ ;  /* 0x0000000404027819 */ /* 0x001fc400000006ff */
[----:B------:R-:W-:Y:S01]  /*15150*/  LOP3.LUT R22, R28, 0x10, R29, 0x78, !PT ;  /* 0x000000101c167812 */ /* 0x000fe200078e781d */
[----:B------:R0:W-:Y:S02]  /*15160*/  STL [R1+0x30], R11 ;  /* 0x0000300b01007387 */ /* 0x0001e40000100800 */
[----:B0-----:R-:W-:-:S04]  /*15170*/  LEA R11, R0, R11, 0x2 ;  /* 0x0000000b000b7211 */ /* 0x001fc800078e10ff */
[----:B------:R-:W-:Y:S01]  /*15180*/  LEA R18, R0, R11, 0x2 ;  /* 0x0000000b00127211 */ /* 0x000fe200078e10ff */
[----:B------:R0:W-:Y:S01]  /*15190*/  STL [R1+0x2c], R11 ;  /* 0x00002c0b01007387 */ /* 0x0001e20000100800 */
[----:B-1----:R-:W-:Y:S01]  /*151a0*/  LOP3.LUT R25, R13, 0xe0, RZ, 0xc0, !PT ;  /* 0x000000e00d197812 */ /* 0x002fe200078ec0ff */
[----:B------:R-:W-:Y:S02]  /*151b0*/  IMAD.SHL.U32 R13, R10, 0x80, RZ ;  /* 0x000000800a0d7824 */ /* 0x000fe400078e00ff */
[----:B------:R-:W2:Y:S02]  /*151c0*/  LDL.LU R16, [R1] ;  /* 0x0000000001107983 */ /* 0x000ea40000300800 */
[----:B------:R-:W-:Y:S01]  /*151d0*/  IMAD R28, R25, 0x100, R2 ;  /* 0x00000100191c7824 */ /* 0x000fe200078e0202 */
[C---:B------:R-:W-:Y:S01]  /*151e0*/  LOP3.LUT R13, R2.reuse, 0x780, R13, 0xf8, !PT ;  /* 0x00000780020d7812 */ /* 0x040fe200078ef80d */
[----:B------:R-:W3:Y:S01]  /*151f0*/  LDL.LU R17, [R1+0x44] ;  /* 0x0000440001117983 */ /* 0x000ee20000300800 */
[--C-:B------:R-:W-:Y:S01]  /*15200*/  LOP3.LUT R2, R2, 0x30, R29.reuse, 0x78, !PT ;  /* 0x0000003002027812 */ /* 0x100fe200078e781d */
[----:B------:R-:W-:Y:S01]  /*15210*/  IMAD R2, R0, 0x4, R18 ;  /* 0x0000000400027824 */ /* 0x000fe200078e0212 */
[----:B0-----:R-:W-:-:S04]  /*15220*/  LOP3.LUT R11, R28, 0x30, R29, 0x78, !PT ;  /* 0x000000301c0b7812 */ /* 0x001fc800078e781d */
[----:B------:R0:W-:Y:S01]  /*15230*/  STL [R1+0x50], R2 ;  /* 0x0000500201007387 */ /* 0x0001e20000100800 */
[----:B------:R-:W-:-:S03]  /*15240*/  LEA R24, R0, R2, 0x2 ;  /* 0x0000000200187211 */ /* 0x000fc600078e10ff */
[----:B0-----:R-:W0:Y:S01]  /*15250*/  S2R R2, SR_TID.X ;  /* 0x0000000000027919 */ /* 0x001e220000002100 */
[----:B------:R-:W-:-:S03]  /*15260*/  LOP3.LUT R28, R10, 0x10, RZ, 0xc0, !PT ;  /* 0x000000100a1c7812 */ /* 0x000fc600078ec0ff */
[----:B------:R1:W-:Y:S02]  /*15270*/  STL [R1+0x4c], R24 ;  /* 0x00004c1801007387 */ /* 0x0003e40000100800 */
[----:B------:R-:W-:Y:S01]  /*15280*/  IMAD.SHL.U32 R23, R28, 0x100, RZ ;  /* 0x000001001c177824 */ /* 0x000fe200078e00ff */
[----:B------:R-:W-:-:S04]  /*15290*/  SHF.L.U32 R28, R10, 0x2, RZ ;  /* 0x000000020a1c7819 */ /* 0x000fc800000006ff */
[----:B------:R-:W-:Y:S02]  /*152a0*/  LOP3.LUT R28, R28, 0x7c, RZ, 0xc0, !PT ;  /* 0x0000007c1c1c7812 */ /* 0x000fe400078ec0ff */
[----:B-1----:R-:W-:Y:S01]  /*152b0*/  LEA R24, R0, R24, 0x2 ;  /* 0x0000001800187211 */ /* 0x002fe200078e10ff */
[----:B------:R-:W-:-:S05]  /*152c0*/  IMAD.SHL.U32 R0, R4, 0x10, RZ ;  /* 0x0000001004007824 */ /* 0x000fca00078e00ff */
[----:B------:R-:W-:Y:S02]  /*152d0*/  LOP3.LUT R0, R0, 0x30, R29, 0x78, !PT ;  /* 0x0000003000007812 */ /* 0x000fe400078e781d */
[----:B------:R-:W4:Y:S01]  /*152e0*/  LDL.LU R29, [R1+0x1c1c] ;  /* 0x001c1c00011d7983 */ /* 0x000f220000300800 */
[----:B0-----:R-:W-:-:S04]  /*152f0*/  LOP3.LUT R2, R2, 0x1c, RZ, 0xc0, !PT ;  /* 0x0000001c02027812 */ /* 0x001fc800078ec0ff */
[----:B------:R-:W-:Y:S02]  /*15300*/  LEA R28, R2, R28, 0x5 ;  /* 0x0000001c021c7211 */ /* 0x000fe400078e28ff */
[----:B------:R-:W5:Y:S01]  /*15310*/  LDL.LU R2, [R1+0x1c18] ;  /* 0x001c180001027983 */ /* 0x000f620000300800 */
[--C-:B------:R-:W-:Y:S01]  /*15320*/  SHF.R.U32.HI R13, RZ, 0x1, R25.reuse ;  /* 0x00000001ff0d7819 */ /* 0x100fe20000011619 */
[----:B------:R-:W-:-:S04]  /*15330*/  IMAD R25, R4, 0x4, R25 ;  /* 0x0000000404197824 */ /* 0x000fc800078e0219 */
[----:B------:R-:W-:Y:S01]  /*15340*/  IMAD.U32 R25, R25, 0x20, R0 ;  /* 0x0000002019197824 */ /* 0x000fe200078e0000 */
[----:B------:R-:W-:Y:S01]  /*15350*/  MOV R0, c[0x0][0x1b8] ;  /* 0x00006e0000007a02 */ /* 0x000fe20000000f00 */
[----:B------:R-:W-:Y:S01]  /*15360*/  IMAD.HI R12, R12, 0x2, RZ ;  /* 0x000000020c0c7827 */ /* 0x000fe200078e02ff */
[----:B------:R-:W-:Y:S03]  /*15370*/  STL [R1+0x48], R24 ;  /* 0x0000481801007387 */ /* 0x000fe60000100800 */
[----:B------:R-:W-:Y:S01]  /*15380*/  IMAD.HI R5, R5, 0x2, RZ ;  /* 0x0000000205057827 */ /* 0x000fe200078e02ff */
[----:B------:R0:W-:Y:S01]  /*15390*/  STL [R1+0x1080], R25 ;  /* 0x0010801901007387 */ /* 0x0001e20000100800 */
[----:B------:R-:W-:Y:S02]  /*153a0*/  LOP3.LUT R13, R28, R13, RZ, 0x3c, !PT ;  /* 0x0000000d1c0d7212 */ /* 0x000fe400078e3cff */
[----:B------:R-:W-:-:S02]  /*153b0*/  LOP3.LUT R22, R22, R23, RZ, 0xfc, !PT ;  /* 0x0000001716167212 */ /* 0x000fc400078efcff */
[----:B------:R-:W-:Y:S01]  /*153c0*/  IADD3.X R28, R5, c[0x0][0x174], R12, P0, P1 ;  /* 0x00005d00051c7a10 */ /* 0x000fe200007e240c */
[----:B0-----:R-:W-:Y:S01]  /*153d0*/  IMAD R25, R0, 0x4, R24 ;  /* 0x0000000400197824 */ /* 0x001fe200078e0218 */
[----:B------:R-:W-:-:S03]  /*153e0*/  LEA R11, R4, R11, 0xa ;  /* 0x0000000b040b7211 */ /* 0x000fc600078e50ff */
[----:B------:R-:W-:-:S05]  /*153f0*/  IMAD R22, R0, 0x4, R25 ;  /* 0x0000000400167824 */ /* 0x000fca00078e0219 */
[----:B------:R-:W-:Y:S01]  /*15400*/  STL [R1+0x6c], R22 ;  /* 0x00006c1601007387 */ /* 0x000fe20000100800 */
[----:B-----5:R-:W-:Y:S02]  /*15410*/  LEA R5, R0, R2, 0x2 ;  /* 0x0000000200057211 */ /* 0x020fe400078e10ff */
[-C--:B------:R-:W-:Y:S02]  /*15420*/  LEA R12, P0, R2, R27.reuse, 0x1 ;  /* 0x0000001b020c7211 */ /* 0x080fe400078008ff */
[----:B------:R-:W-:Y:S01]  /*15430*/  LEA R4, P1, R5, R27, 0x1 ;  /* 0x0000001b05047211 */ /* 0x000fe200078208ff */
[----:B------:R-:W-:Y:S01]  /*15440*/  IMAD R11, R0, 0x4, R2 ;  /* 0x00000004000b7824 */ /* 0x000fe200078e0202 */
[----:B------:R-:W-:Y:S02]  /*15450*/  SHF.R.U32.HI R5, RZ, 0x6, R10 ;  /* 0x00000006ff057819 */ /* 0x000fe4000001160a */
[----:B------:R-:W-:Y:S02]  /*15460*/  LEA.HI.X.SX32 R13, R2, R28, 0x1, P0 ;  /* 0x0000001c020d7211 */ /* 0x000fe400000f0eff */
[----:B------:R-:W5:Y:S01]  /*15470*/  LDL.LU R2, [R1+0x4] ;  /* 0x0000040001027983 */ /* 0x000f620000300800 */
[----:B------:R-:W-:-:S05]  /*15480*/  SGXT.U32 R5, R5, 0x2 ;  /* 0x000000020505781a */ /* 0x000fca0000000000 */
[----:B------:R-:W-:-:S04]  /*15490*/  IMAD R5, R5, c[0x0][0x1b8], RZ ;  /* 0x00006e0005057a24 */ /* 0x000fc800078e02ff */
[----:B------:R-:W-:Y:S01]  /*154a0*/  IMAD R5, R0, 0x4, R5 ;  /* 0x0000000400057824 */ /* 0x000fe200078e0205 */
[----:B------:R-:W-:Y:S04]  /*154b0*/  STL.64 [R1+0x1718], R12 ;  /* 0x0017180c01007387 */ /* 0x000fe80000100a00 */
[----:B------:R-:W-:-:S05]  /*154c0*/  LEA.HI.X.SX32 R5, R5, R28, 0x1, P1 ;  /* 0x0000001c05057211 */ /* 0x000fca00008f0eff */
[----:B------:R0:W-:Y:S04]  /*154d0*/  STL.64 [R1+0x1710], R4 ;  /* 0x0017100401007387 */ /* 0x0001e80000100a00 */
[----:B0-----:R-:W3:Y:S01]  /*154e0*/  LDL.LU.64 R4, [R1+0x1c10] ;  /* 0x001c100001047983 */ /* 0x001ee20000300a00 */
[C---:B------:R-:W-:Y:S02]  /*154f0*/  LEA R11, R0.reuse, R11, 0x2 ;  /* 0x0000000b000b7211 */ /* 0x040fe400078e10ff */
[----:B------:R-:W-:-:S03]  /*15500*/  LEA R24, R0, R22, 0x2 ;  /* 0x0000001600187211 */ /* 0x000fc600078e10ff */
[C---:B------:R-:W-:Y:S01]  /*15510*/  IMAD R11, R0.reuse, 0x4, R11 ;  /* 0x00000004000b7824 */ /* 0x040fe200078e020b */
[----:B------:R-:W-:-:S04]  /*15520*/  LEA R10, R0, R24, 0x2 ;  /* 0x00000018000a7211 */ /* 0x000fc800078e10ff */
[CC--:B------:R-:W-:Y:S01]  /*15530*/  LEA R12, P2, R11.reuse, R27.reuse, 0x1 ;  /* 0x0000001b0b0c7211 */ /* 0x0c0fe200078408ff */
[----:B------:R4:W-:Y:S03]  /*15540*/  STL [R1+0x74], R10 ;  /* 0x0000740a01007387 */ /* 0x0009e60000100800 */
[----:B------:R-:W-:Y:S02]  /*15550*/  LEA.HI.X.SX32 R13, R11, R28, 0x1, P2 ;  /* 0x0000001c0b0d7211 */ /* 0x000fe400010f0eff */
[----:B-----5:R-:W-:-:S04]  /*15560*/  LEA R22, P0, R2, R27, 0x1 ;  /* 0x0000001b02167211 */ /* 0x020fc800078008ff */
[----:B------:R-:W-:Y:S01]  /*15570*/  LEA.HI.X.SX32 R23, R2, R28, 0x1, P0 ;  /* 0x0000001c02177211 */ /* 0x000fe200000f0eff */
[----:B------:R-:W-:Y:S01]  /*15580*/  IMAD R2, R0, 0x4, R10 ;  /* 0x0000000400027824 */ /* 0x000fe200078e020a */
[----:B----4-:R-:W-:-:S03]  /*15590*/  LEA R10, P2, R29, R27, 0x1 ;  /* 0x0000001b1d0a7211 */ /* 0x010fc600078408ff */
[----:B------:R2:W-:Y:S04]  /*155a0*/  STL.64 [R1+0x1708], R22 ;  /* 0x0017081601007387 */ /* 0x0005e80000100a00 */
[----:B------:R3:W-:Y:S01]  /*155b0*/  STL.64 [R1+0x1700], R12 ;  /* 0x0017000c01007387 */ /* 0x0007e20000100a00 */
[-C--:B------:R-:W-:Y:S02]  /*155c0*/  LEA.HI.X.SX32 R11, R29, R28.reuse, 0x1, P2 ;  /* 0x0000001c1d0b7211 */ /* 0x080fe400010f0eff */
[CC--:B--2---:R-:W-:Y:S02]  /*155d0*/  LEA R22, P0, R16.reuse, R27.reuse, 0x1 ;  /* 0x0000001b10167211 */ /* 0x0c4fe400078008ff */
[----:B---3--:R-:W-:Y:S02]  /*155e0*/  LEA R12, P1, R17, R27, 0x1 ;  /* 0x0000001b110c7211 */ /* 0x008fe400078208ff */
[----:B------:R-:W-:-:S02]  /*155f0*/  LEA.HI.X.SX32 R23, R16, R28, 0x1, P0 ;  /* 0x0000001c10177211 */ /* 0x000fc400000f0eff */
[----:B------:R-:W-:-:S03]  /*15600*/  LEA.HI.X.SX32 R13, R17, R28, 0x1, P1 ;  /* 0x0000001c110d7211 */ /* 0x000fc600008f0eff */
[----:B------:R0:W-:Y:S01]  /*15610*/  STL.64 [R1+0x16f8], R22 ;  /* 0x0016f81601007387 */ /* 0x0001e20000100a00 */
[----:B------:R-:W-:-:S03]  /*15620*/  LEA R2, R0, R2, 0x2 ;  /* 0x0000000200027211 */ /* 0x000fc600078e10ff */
[----:B------:R1:W-:Y:S04]  /*15630*/  STL.64 [R1+0x16f0], R12 ;  /* 0x0016f00c01007387 */ /* 0x0003e80000100a00 */
[----:B------:R2:W-:Y:S01]  /*15640*/  STL.64 [R1+0x16e8], R10 ;  /* 0x0016e80a01007387 */ /* 0x0005e20000100a00 */
[-C--:B0-----:R-:W-:Y:S01]  /*15650*/  LEA R22, P0, R3, R27.reuse, 0x1 ;  /* 0x0000001b03167211 */ /* 0x081fe200078008ff */
[----:B------:R-:W-:Y:S01]  /*15660*/  IMAD R2, R0, 0x4, R2 ;  /* 0x0000000400027824 */ /* 0x000fe200078e0202 */
[-C--:B-1----:R-:W-:Y:S02]  /*15670*/  LEA R12, P1, R4, R27.reuse, 0x1 ;  /* 0x0000001b040c7211 */ /* 0x082fe400078208ff */
[----:B--2---:R-:W-:Y:S02]  /*15680*/  LEA R10, P2, R5, R27, 0x1 ;  /* 0x0000001b050a7211 */ /* 0x004fe400078408ff */
[----:B------:R-:W-:-:S02]  /*15690*/  LEA.HI.X.SX32 R23, R3, R28, 0x1, P0 ;  /* 0x0000001c03177211 */ /* 0x000fc400000f0eff */
[-C--:B------:R-:W-:Y:S02]  /*156a0*/  LEA.HI.X.SX32 R11, R5, R28.reuse, 0x1, P2 ;  /* 0x0000001c050b7211 */ /* 0x080fe400010f0eff */
[----:B------:R-:W-:Y:S01]  /*156b0*/  LEA.HI.X.SX32 R13, R4, R28, 0x1, P1 ;  /* 0x0000001c040d7211 */ /* 0x000fe200008f0eff */
[----:B------:R-:W-:Y:S01]  /*156c0*/  STL.64 [R1+0x16e0], R22 ;  /* 0x0016e01601007387 */ /* 0x000fe20000100a00 */
[----:B------:R-:W-:-:S03]  /*156d0*/  LEA R16, R0, R2, 0x2 ;  /* 0x0000000200107211 */ /* 0x000fc600078e10ff */
[----:B------:R0:W-:Y:S04]  /*156e0*/  STL.64 [R1+0x16d0], R10 ;  /* 0x0016d00a01007387 */ /* 0x0001e80000100a00 */
[----:B------:R1:W-:Y:S01]  /*156f0*/  STL.64 [R1+0x16d8], R12 ;  /* 0x0016d80c01007387 */ /* 0x0003e20000100a00 */
[----:B------:R-:W-:Y:S01]  /*15700*/  IMAD R2, R0, 0x4, R16 ;  /* 0x0000000400027824 */ /* 0x000fe200078e0210 */
[-C--:B0-----:R-:W-:Y:S02]  /*15710*/  LEA R10, P0, R6, R27.reuse, 0x1 ;  /* 0x0000001b060a7211 */ /* 0x081fe400078008ff */
[----:B-1----:R-:W-:Y:S02]  /*15720*/  LEA R12, P2, R8, R27, 0x1 ;  /* 0x0000001b080c7211 */ /* 0x002fe400078408ff */
[----:B------:R-:W-:-:S02]  /*15730*/  LEA.HI.X.SX32 R11, R6, R28, 0x1, P0 ;  /* 0x0000001c060b7211 */ /* 0x000fc400000f0eff */
[----:B------:R-:W-:Y:S02]  /*15740*/  LEA.HI.X.SX32 R13, R8, R28, 0x1, P2 ;  /* 0x0000001c080d7211 */ /* 0x000fe400010f0eff */
[C---:B------:R-:W-:Y:S01]  /*15750*/  LEA R22, P1, R7.reuse, R27, 0x1 ;  /* 0x0000001b07167211 */ /* 0x040fe200078208ff */
[----:B------:R0:W-:Y:S01]  /*15760*/  STL.64 [R1+0x16c8], R10 ;  /* 0x0016c80a01007387 */ /* 0x0001e20000100a00 */
[----:B------:R-:W-:Y:S02]  /*15770*/  LEA R4, R0, R2, 0x2 ;  /* 0x0000000200047211 */ /* 0x000fe400078e10ff */
[----:B------:R-:W-:-:S03]  /*15780*/  LEA.HI.X.SX32 R23, R7, R28, 0x1, P1 ;  /* 0x0000001c07177211 */ /* 0x000fc600008f0eff */
[----:B------:R-:W-:Y:S01]  /*15790*/  IMAD R3, R0, 0x4, R4 ;  /* 0x0000000400037824 */ /* 0x000fe200078e0204 */
[----:B0-----:R-:W2:Y:S04]  /*157a0*/  LDL.LU.64 R10, [R1+0x1c08] ;  /* 0x001c0800010a7983 */ /* 0x001ea80000300a00 */
[----:B------:R0:W-:Y:S04]  /*157b0*/  STL.64 [R1+0x16b8], R12 ;  /* 0x0016b80c01007387 */ /* 0x0001e80000100a00 */
[----:B------:R-:W-:Y:S01]  /*157c0*/  STL.64 [R1+0x16c0], R22 ;  /* 0x0016c01601007387 */ /* 0x000fe20000100a00 */
[----:B0-----:R-:W-:-:S04]  /*157d0*/  LEA R12, P0, R9, R27, 0x1 ;  /* 0x0000001b090c7211 */ /* 0x001fc800078008ff */
[----:B------:R-:W-:Y:S01]  /*157e0*/  LEA.HI.X.SX32 R13, R9, R28, 0x1, P0 ;  /* 0x0000001c090d7211 */ /* 0x000fe200000f0eff */
[----:B------:R-:W-:Y:S04]  /*157f0*/  STL [R1+0x40], R3 ;  /* 0x0000400301007387 */ /* 0x000fe80000100800 */
[----:B------:R0:W-:Y:S04]  /*15800*/  STL.64 [R1+0x16b0], R12 ;  /* 0x0016b00c01007387 */ /* 0x0001e80000100a00 */
[----:B0-----:R-:W3:Y:S01]  /*15810*/  LDL.LU.64 R12, [R1+0x1c00] ;  /* 0x001c0000010c7983 */ /* 0x001ee20000300a00 */
[----:B------:R-:W-:-:S02]  /*15820*/  MOV R9, R16 ;  /* 0x0000001000097202 */ /* 0x000fc40000000f00 */
[CC--:B--2---:R-:W-:Y:S02]  /*15830*/  LEA R22, P1, R10.reuse, R27.reuse, 0x1 ;  /* 0x0000001b0a167211 */ /* 0x0c4fe400078208ff */
[C---:B------:R-:W-:Y:S02]  /*15840*/  LEA R6, P2, R11.reuse, R27, 0x1 ;  /* 0x0000001b0b067211 */ /* 0x040fe400078408ff */
[-C--:B------:R-:W-:Y:S02]  /*15850*/  LEA.HI.X.SX32 R23, R10, R28.reuse, 0x1, P1 ;  /* 0x0000001c0a177211 */ /* 0x080fe400008f0eff */
[----:B------:R-:W-:-:S03]  /*15860*/  LEA.HI.X.SX32 R7, R11, R28, 0x1, P2 ;  /* 0x0000001c0b077211 */ /* 0x000fc600010f0eff */
[----:B------:R-:W-:Y:S04]  /*15870*/  STL.64 [R1+0x16a8], R22 ;  /* 0x0016a81601007387 */ /* 0x000fe80000100a00 */
[----:B------:R-:W-:Y:S01]  /*15880*/  STL.64 [R1+0x16a0], R6 ;  /* 0x0016a00601007387 */ /* 0x000fe20000100a00 */
[----:B---3--:R-:W-:-:S04]  /*15890*/  LEA R16, P0, R12, R27, 0x1 ;  /* 0x0000001b0c107211 */ /* 0x008fc800078008ff */
[----:B------:R-:W-:-:S05]  /*158a0*/  LEA.HI.X.SX32 R17, R12, R28, 0x1, P0 ;  /* 0x0000001c0c117211 */ /* 0x000fca00000f0eff */
[----:B------:R0:W-:Y:S04]  /*158b0*/  STL.64 [R1+0x1698], R16 ;  /* 0x0016981001007387 */ /* 0x0001e80000100a00 */
[----:B0-----:R-:W2:Y:S01]  /*158c0*/  LDL.LU.64 R16, [R1+0x1bf8] ;  /* 0x001bf80001107983 */ /* 0x001ea20000300a00 */
[CC--:B------:R-:W-:Y:S02]  /*158d0*/  LEA R6, P2, R14.reuse, R27.reuse, 0x1 ;  /* 0x0000001b0e067211 */ /* 0x0c0fe400078408ff */
[-C--:B------:R-:W-:Y:S02]  /*158e0*/  LEA R22, P1, R13, R27.reuse, 0x1 ;  /* 0x0000001b0d167211 */ /* 0x080fe400078208ff */
[----:B------:R-:W-:Y:S02]  /*158f0*/  MOV R5, R18 ;  /* 0x0000001200057202 */ /* 0x000fe40000000f00 */
[----:B------:R-:W-:Y:S01]  /*15900*/  LEA R18, P0, R15, R27, 0x1 ;  /* 0x0000001b0f127211 */ /* 0x000fe200078008ff */
[----:B------:R-:W-:Y:S01]  /*15910*/  IMAD.MOV.U32 R29, RZ, RZ, R19 ;  /* 0x000000ffff1d7224 */ /* 0x000fe200078e0013 */
[----:B------:R-:W-:-:S02]  /*15920*/  LEA.HI.X.SX32 R7, R14, R28, 0x1, P2 ;  /* 0x0000001c0e077211 */ /* 0x000fc400010f0eff */
[-C--:B------:R-:W-:Y:S02]  /*15930*/  LEA.HI.X.SX32 R23, R13, R28.reuse, 0x1, P1 ;  /* 0x0000001c0d177211 */ /* 0x080fe400008f0eff */
[----:B------:R-:W-:Y:S01]  /*15940*/  LEA.HI.X.SX32 R19, R15, R28, 0x1, P0 ;  /* 0x0000001c0f137211 */ /* 0x000fe200000f0eff */
[----:B------:R-:W-:Y:S04]  /*15950*/  STL.64 [R1+0x1688], R6 ;  /* 0x0016880601007387 */ /* 0x000fe80000100a00 */
[----:B------:R-:W-:Y:S04]  /*15960*/  STL.64 [R1+0x1690], R22 ;  /* 0x0016901601007387 */ /* 0x000fe80000100a00 */
[----:B------:R0:W-:Y:S04]  /*15970*/  STL.64 [R1+0x1680], R18 ;  /* 0x0016801201007387 */ /* 0x0001e80000100a00 */
[----:B0-----:R-:W3:Y:S01]  /*15980*/  LDL.LU.64 R18, [R1+0x1bf0] ;  /* 0x001bf00001127983 */ /* 0x001ee20000300a00 */
[----:B------:R-:W-:-:S02]  /*15990*/  LEA R3, R0, R3, 0x2 ;  /* 0x0000000300037211 */ /* 0x000fc400078e10ff */
[----:B--2---:R-:W-:-:S04]  /*159a0*/  LEA R22, P1, R16, R27, 0x1 ;  /* 0x0000001b10167211 */ /* 0x004fc800078208ff */
[----:B------:R-:W-:-:S05]  /*159b0*/  LEA.HI.X.SX32 R23, R16, R28, 0x1, P1 ;  /* 0x0000001c10177211 */ /* 0x000fca00008f0eff */
[----:B------:R0:W-:Y:S04]  /*159c0*/  STL.64 [R1+0x1678], R22 ;  /* 0x0016781601007387 */ /* 0x0001e80000100a00 */
[----:B0-----:R-:W2:Y:S01]  /*159d0*/  LDL.LU.64 R22, [R1+0x1be8] ;  /* 0x001be80001167983 */ /* 0x001ea20000300a00 */
[----:B------:R-:W-:-:S04]  /*159e0*/  IMAD.MOV.U32 R10, RZ, RZ, R3 ;  /* 0x000000ffff0a7224 */ /* 0x000fc800078e0003 */
[----:B------:R-:W-:-:S05]  /*159f0*/  IMAD R3, R0, 0x4, R10 ;  /* 0x0000000400037824 */ /* 0x000fca00078e020a */
[----:B------:R-:W-:-:S05]  /*15a00*/  LEA R3, R0, R3, 0x2 ;  /* 0x0000000300037211 */ /* 0x000fca00078e10ff */
[C---:B------:R-:W-:Y:S01]  /*15a10*/  IMAD R6, R0.reuse, 0x4, R3 ;  /* 0x0000000400067824 */ /* 0x040fe200078e0203 */
[----:B------:R-:W-:Y:S01]  /*15a20*/  LEA R12, P2, R17, R27, 0x1 ;  /* 0x0000001b110c7211 */ /* 0x000fe200078408ff */
[----:B------:R-:W-:-:S03]  /*15a30*/  IMAD R11, R0, 0x4, R24 ;  /* 0x00000004000b7824 */ /* 0x000fc600078e0218 */
[----:B------:R-:W-:Y:S02]  /*15a40*/  LEA R6, R0, R6, 0x2 ;  /* 0x0000000600067211 */ /* 0x000fe400078e10ff */
[-C--:B---3--:R-:W-:Y:S02]  /*15a50*/  LEA R16, P0, R18, R27.reuse, 0x1 ;  /* 0x0000001b12107211 */ /* 0x088fe400078008ff */
[-C--:B------:R-:W-:Y:S01]  /*15a60*/  LEA.HI.X.SX32 R13, R17, R28.reuse, 0x1, P2 ;  /* 0x0000001c110d7211 */ /* 0x080fe200010f0eff */
[----:B------:R0:W-:Y:S01]  /*15a70*/  STL [R1+0x18], R6 ;  /* 0x0000180601007387 */ /* 0x0001e20000100800 */
[C---:B------:R-:W-:Y:S01]  /*15a80*/  LEA R14, P1, R19.reuse, R27, 0x1 ;  /* 0x0000001b130e7211 */ /* 0x040fe200078208ff */
[C---:B------:R-:W-:Y:S01]  /*15a90*/  IMAD R8, R0.reuse, 0x4, R6 ;  /* 0x0000000400087824 */ /* 0x040fe200078e0206 */
[----:B------:R-:W-:Y:S02]  /*15aa0*/  LEA R11, R0, R11, 0x2 ;  /* 0x0000000b000b7211 */ /* 0x000fe400078e10ff */
[-C--:B------:R-:W-:Y:S01]  /*15ab0*/  LEA.HI.X.SX32 R17, R18, R28.reuse, 0x1, P0 ;  /* 0x0000001c12117211 */ /* 0x080fe200000f0eff */
[----:B------:R1:W-:Y:S01]  /*15ac0*/  STL.64 [R1+0x1670], R12 ;  /* 0x0016700c01007387 */ /* 0x0003e20000100a00 */
[----:B------:R-:W-:-:S02]  /*15ad0*/  LEA.HI.X.SX32 R15, R19, R28, 0x1, P1 ;  /* 0x0000001c130f7211 */ /* 0x000fc400008f0eff */
[C---:B0-----:R-:W-:Y:S01]  /*15ae0*/  LEA R6, P2, R20.reuse, R27, 0x1 ;  /* 0x0000001b14067211 */ /* 0x041fe200078408ff */
[----:B------:R-:W-:Y:S01]  /*15af0*/  STL [R1+0x4], R8 ;  /* 0x0000040801007387 */ /* 0x000fe20000100800 */
[----:B------:R-:W-:Y:S02]  /*15b00*/  MOV R18, R11 ;  /* 0x0000000b00127202 */ /* 0x000fe40000000f00 */
[----:B------:R-:W-:Y:S01]  /*15b10*/  LEA.HI.X.SX32 R7, R20, R28, 0x1, P2 ;  /* 0x0000001c14077211 */ /* 0x000fe200010f0eff */
[----:B------:R-:W-:Y:S04]  /*15b20*/  STL [R1+0x1be4], R10 ;  /* 0x001be40a01007387 */ /* 0x000fe80000100800 */
[----:B------:R0:W-:Y:S04]  /*15b30*/  STL.64 [R1+0x1668], R16 ;  /* 0x0016681001007387 */ /* 0x0001e80000100a00 */
[----:B------:R-:W-:Y:S01]  /*15b40*/  STL.64 [R1+0x1660], R14 ;  /* 0x0016600e01007387 */ /* 0x000fe20000100a00 */
[----:B-1----:R-:W-:-:S03]  /*15b50*/  LEA R12, R0, R8, 0x2 ;  /* 0x00000008000c7211 */ /* 0x002fc600078e10ff */
[----:B------:R-:W-:Y:S04]  /*15b60*/  STL [R1+0x1be0], R18 ;  /* 0x001be01201007387 */ /* 0x000fe80000100800 */
[----:B------:R1:W-:Y:S01]  /*15b70*/  STL.64 [R1+0x1658], R6 ;  /* 0x0016580601007387 */ /* 0x0003e20000100a00 */
[----:B0-----:R-:W-:Y:S01]  /*15b80*/  IMAD.MOV.U32 R17, RZ, RZ, R9 ;  /* 0x000000ffff117224 */ /* 0x001fe200078e0009 */
[----:B------:R-:W-:Y:S01]  /*15b90*/  LEA R10, P0, R21, R27, 0x1 ;  /* 0x0000001b150a7211 */ /* 0x000fe200078008ff */
[----:B------:R-:W-:Y:S01]  /*15ba0*/  IMAD.MOV.U32 R9, RZ, RZ, R29 ;  /* 0x000000ffff097224 */ /* 0x000fe200078e001d */
[----:B------:R-:W-:Y:S01]  /*15bb0*/  LEA R3, R0, R24, 0x2 ;  /* 0x0000001800037211 */ /* 0x000fe200078e10ff */
[----:B------:R-:W-:Y:S02]  /*15bc0*/  IMAD.MOV.U32 R13, RZ, RZ, R5 ;  /* 0x000000ffff0d7224 */ /* 0x000fe400078e0005 */
[----:B-1----:R-:W-:-:S02]  /*15bd0*/  IMAD.MOV.U32 R7, RZ, RZ, R2 ;  /* 0x000000ffff077224 */ /* 0x002fc400078e0002 */
[C---:B------:R-:W-:Y:S01]  /*15be0*/  IMAD R2, R0.reuse, 0x4, R26 ;  /* 0x0000000400027824 */ /* 0x040fe200078e021a */
[----:B------:R-:W-:Y:S01]  /*15bf0*/  MOV R5, R24 ;  /* 0x0000001800057202 */ /* 0x000fe20000000f00 */
[C---:B------:R-:W-:Y:S02]  /*15c00*/  IMAD R29, R0.reuse, 0x4, R12 ;  /* 0x00000004001d7824 */ /* 0x040fe400078e020c */
[C---:B------:R-:W-:Y:S01]  /*15c10*/  IMAD R8, R0.reuse, 0x4, R24 ;  /* 0x0000000400087824 */ /* 0x040fe200078e0218 */
[C---:B------:R-:W-:Y:S02]  /*15c20*/  LEA R2, R0.reuse, R2, 0x2 ;  /* 0x0000000200027211 */ /* 0x040fe400078e10ff */
[----:B------:R-:W-:Y:S01]  /*15c30*/  LEA.HI.X.SX32 R11, R21, R28, 0x1, P0 ;  /* 0x0000001c150b7211 */ /* 0x000fe200000f0eff */
[----:B------:R-:W-:Y:S01]  /*15c40*/  IMAD.MOV.U32 R6, RZ, RZ, R25 ;  /* 0x000000ffff067224 */ /* 0x000fe200078e0019 */
[----:B------:R-:W-:Y:S01]  /*15c50*/  MOV R16, R2 ;  /* 0x0000000200107202 */ /* 0x000fe20000000f00 */
[----:B------:R0:W-:Y:S01]  /*15c60*/  STL [R1+0x1ba4], R29 ;  /* 0x001ba41d01007387 */ /* 0x0001e20000100800 */
[----:B------:R-:W-:-:S03]  /*15c70*/  LEA R2, R0, R29, 0x2 ;  /* 0x0000001d00027211 */ /* 0x000fc600078e10ff */
[----:B0-----:R-:W3:Y:S01]  /*15c80*/  LDL.LU R29, [R1+0x14] ;  /* 0x00001400011d7983 */ /* 0x001ee20000300800 */
[CC--:B--2---:R-:W-:Y:S02]  /*15c90*/  LEA R24, P1, R22.reuse, R27.reuse, 0x1 ;  /* 0x0000001b16187211 */ /* 0x0c4fe400078208ff */
[----:B------:R-:W-:Y:S02]  /*15ca0*/  LEA R18, P2, R23, R27, 0x1 ;  /* 0x0000001b17127211 */ /* 0x000fe400078408ff */
[----:B------:R-:W-:-:S03]  /*15cb0*/  LEA.HI.X.SX32 R25, R22, R28, 0x1, P1 ;  /* 0x0000001c16197211 */ /* 0x000fc600008f0eff */
[----:B------:R-:W-:Y:S01]  /*15cc0*/  STL [R1+0x1640], R18 ;  /* 0x0016401201007387 */ /* 0x000fe20000100800 */
[----:B------:R-:W-:-:S03]  /*15cd0*/  IMAD.MOV.U32 R20, RZ, RZ, R18 ;  /* 0x000000ffff147224 */ /* 0x000fc600078e0012 */
[----:B------:R0:W-:Y:S04]  /*15ce0*/  STL.64 [R1+0x1650], R10 ;  /* 0x0016500a01007387 */ /* 0x0001e80000100a00 */
[----:B0-----:R-:W2:Y:S04]  /*15cf0*/  LDL.LU R10, [R1+0x1be4] ;  /* 0x001be400010a7983 */ /* 0x001ea80000300800 */
[----:B------:R-:W4:Y:S04]  /*15d00*/  LDL.LU R18, [R1+0x1be0] ;  /* 0x001be00001127983 */ /* 0x000f280000300800 */
[----:B------:R0:W-:Y:S04]  /*15d10*/  STL.64 [R1+0x1648], R24 ;  /* 0x0016481801007387 */ /* 0x0001e80000100a00 */
[----:B0-----:R-:W5:Y:S01]  /*15d20*/  LDL.LU.64 R24, [R1+0x1bd8] ;  /* 0x001bd80001187983 */ /* 0x001f620000300a00 */
[----:B------:R-:W-:Y:S01]  /*15d30*/  IMAD R3, R0, 0x4, R3 ;  /* 0x0000000400037824 */ /* 0x000fe200078e0203 */
[----:B------:R-:W-:-:S02]  /*15d40*/  MOV R14, R4 ;  /* 0x00000004000e7202 */ /* 0x000fc40000000f00 */
[C---:B------:R-:W-:Y:S02]  /*15d50*/  LEA R4, R0.reuse, R26, 0x2 ;  /* 0x0000001a00047211 */ /* 0x040fe400078e10ff */
[----:B------:R-:W-:-:S03]  /*15d60*/  LEA R3, R0, R3, 0x2 ;  /* 0x0000000300037211 */ /* 0x000fc600078e10ff */
[C---:B------:R-:W-:Y:S02]  /*15d70*/  IMAD R4, R0.reuse, 0x4, R4 ;  /* 0x0000000400047824 */ /* 0x040fe400078e0204 */
[----:B------:R-:W-:-:S04]  /*15d80*/  IMAD R3, R0, 0x4, R3 ;  /* 0x0000000400037824 */ /* 0x000fc800078e0203 */
[----:B------:R-:W-:Y:S01]  /*15d90*/  IMAD.MOV.U32 R11, RZ, RZ, R3 ;  /* 0x000000ffff0b7224 */ /* 0x000fe200078e0003 */
[C---:B------:R-:W-:Y:S02]  /*15da0*/  LEA R4, R0.reuse, R4, 0x2 ;  /* 0x0000000400047211 */ /* 0x040fe400078e10ff */
[----:B------:R-:W-:Y:S02]  /*15db0*/  MOV R21, R19 ;  /* 0x0000001300157202 */ /* 0x000fe40000000f00 */
[----:B------:R-:W-:Y:S02]  /*15dc0*/  MOV R15, R4 ;  /* 0x00000004000f7202 */ /* 0x000fe40000000f00 */
[----:B------:R-:W-:Y:S02]  /*15dd0*/  LEA.HI.X.SX32 R21, R23, R28, 0x1, P2 ;  /* 0x0000001c17157211 */ /* 0x000fe400010f0eff */
[----:B------:R-:W-:Y:S02]  /*15de0*/  LEA R4, R0, R2, 0x2 ;  /* 0x0000000200047211 */ /* 0x000fe400078e10ff */
[----:B------:R-:W-:-:S03]  /*15df0*/  LEA R20, P2, R26, R27, 0x1 ;  /* 0x0000001b1a147211 */ /* 0x000fc600078408ff */
[----:B------:R-:W-:Y:S01]  /*15e00*/  IMAD R3, R0, 0x4, R4 ;  /* 0x0000000400037824 */ /* 0x000fe200078e0204 */
[----:B--2---:R5:W-:Y:S04]  /*15e10*/  STL.64 [R1+0x1bd0], R10 ;  /* 0x001bd00a01007387 */ /* 0x004be80000100a00 */
[----:B------:R0:W-:Y:S01]  /*15e20*/  STL [R1+0x1644], R21 ;  /* 0x0016441501007387 */ /* 0x0001e20000100800 */
[----:B----4-:R-:W-:Y:S01]  /*15e30*/  MOV R19, R18 ;  /* 0x0000001200137202 */ /* 0x010fe20000000f00 */
[----:B------:R-:W-:Y:S01]  /*15e40*/  IMAD.MOV.U32 R18, RZ, RZ, R14 ;  /* 0x000000ffff127224 */ /* 0x000fe200078e000e */
[-C--:B-----5:R-:W-:Y:S02]  /*15e50*/  LEA R10, P0, R24, R27.reuse, 0x1 ;  /* 0x0000001b180a7211 */ /* 0x0a0fe400078008ff */
[----:B------:R-:W-:-:S02]  /*15e60*/  LEA R22, P1, R25, R27, 0x1 ;  /* 0x0000001b19167211 */ /* 0x000fc400078208ff */
[-C--:B------:R-:W-:Y:S02]  /*15e70*/  LEA.HI.X.SX32 R11, R24, R28.reuse, 0x1, P0 ;  /* 0x0000001c180b7211 */ /* 0x080fe400000f0eff */
[-C--:B------:R-:W-:Y:S02]  /*15e80*/  LEA.HI.X.SX32 R23, R25, R28.reuse, 0x1, P1 ;  /* 0x0000001c19177211 */ /* 0x080fe400008f0eff */
[----:B------:R-:W-:Y:S02]  /*15e90*/  MOV R25, R13 ;  /* 0x0000000d00197202 */ /* 0x000fe40000000f00 */
[----:B0-----:R-:W-:Y:S01]  /*15ea0*/  LEA.HI.X.SX32 R21, R26, R28, 0x1, P2 ;  /* 0x0000001c1a157211 */ /* 0x001fe200010f0eff */
[----:B------:R-:W-:Y:S01]  /*15eb0*/  STL.64 [R1+0x1638], R10 ;  /* 0x0016380a01007387 */ /* 0x000fe20000100a00 */
[----:B------:R-:W-:Y:S01]  /*15ec0*/  IMAD.MOV.U32 R13, RZ, RZ, R5 ;  /* 0x000000ffff0d7224 */ /* 0x000fe200078e0005 */
[----:B------:R-:W-:Y:S02]  /*15ed0*/  LEA R5, R0, R3, 0x2 ;  /* 0x0000000300057211 */ /* 0x000fe400078e10ff */
[----:B------:R0:W-:Y:S04]  /*15ee0*/  STL.64 [R1+0x1630], R22 ;  /* 0x0016301601007387 */ /* 0x0001e80000100a00 */
[----:B------:R-:W-:Y:S04]  /*15ef0*/  STL [R1+0x1bc0], R25 ;  /* 0x001bc01901007387 */ /* 0x000fe80000100800 */
[----:B------:R-:W-:Y:S04]  /*15f00*/  STL.64 [R1+0x1628], R20 ;  /* 0x0016281401007387 */ /* 0x000fe80000100a00 */
[----:B------:R-:W2:Y:S01]  /*15f10*/  LDL.LU R14, [R1+0x1c] ;  /* 0x00001c00010e7983 */ /* 0x000ea20000300800 */
[----:B0-----:R-:W-:-:S03]  /*15f20*/  IMAD.MOV.U32 R23, RZ, RZ, R9 ;  /* 0x000000ffff177224 */ /* 0x001fc600078e0009 */
[----:B------:R-:W-:Y:S01]  /*15f30*/  STL [R1+0x1b90], R3 ;  /* 0x001b900301007387 */ /* 0x000fe20000100800 */
[----:B------:R-:W-:-:S03]  /*15f40*/  MOV R9, R6 ;  /* 0x0000000600097202 */ /* 0x000fc60000000f00 */
[----:B------:R0:W-:Y:S01]  /*15f50*/  STL [R1+0x1ba0], R2 ;  /* 0x001ba00201007387 */ /* 0x0001e20000100800 */
[----:B------:R-:W-:-:S03]  /*15f60*/  IMAD R6, R0, 0x4, R5 ;  /* 0x0000000400067824 */ /* 0x000fc600078e0205 */
[----:B0-----:R-:W4:Y:S04]  /*15f70*/  LDL.LU R2, [R1+0x38] ;  /* 0x0000380001027983 */ /* 0x001f280000300800 */
[----:B------:R0:W-:Y:S04]  /*15f80*/  STL.64 [R1+0x1b98], R4 ;  /* 0x001b980401007387 */ /* 0x0001e80000100a00 */
[----:B0-----:R-:W5:Y:S04]  /*15f90*/  LDL.LU R4, [R1+0x30] ;  /* 0x0000300001047983 */ /* 0x001f680000300800 */
[----:B------:R-:W5:Y:S01]  /*15fa0*/  LDL.LU R5, [R1+0x2c] ;  /* 0x00002c0001057983 */ /* 0x000f620000300800 */
[----:B---3--:R-:W-:-:S04]  /*15fb0*/  LEA R10, P0, R29, R27, 0x1 ;  /* 0x0000001b1d0a7211 */ /* 0x008fc800078008ff */
[----:B------:R-:W-:Y:S02]  /*15fc0*/  LEA.HI.X.SX32 R11, R29, R28, 0x1, P0 ;  /* 0x0000001c1d0b7211 */ /* 0x000fe400000f0eff */
[-C--:B------:R-:W-:Y:S01]  /*15fd0*/  LEA R24, P1, R16, R27.reuse, 0x1 ;  /* 0x0000001b10187211 */ /* 0x080fe200078208ff */
[----:B-----5:R-:W-:Y:S04]  /*15fe0*/  STL.64 [R1+0x1bc8], R4 ;  /* 0x001bc80401007387 */ /* 0x020fe80000100a00 */
[----:B------:R0:W-:Y:S04]  /*15ff0*/  STL.64 [R1+0x1620], R10 ;  /* 0x0016200a01007387 */ /* 0x0001e80000100a00 */
[----:B0-----:R-:W3:Y:S01]  /*16000*/  LDL.LU.64 R10, [R1+0x1bd0] ;  /* 0x001bd000010a7983 */ /* 0x001ee20000300a00 */
[----:B------:R-:W-:-:S02]  /*16010*/  LEA R20, P2, R15, R27, 0x1 ;  /* 0x0000001b0f147211 */ /* 0x000fc400078408ff */
[-C--:B------:R-:W-:Y:S02]  /*16020*/  LEA.HI.X.SX32 R25, R16, R28.reuse, 0x1, P1 ;  /* 0x0000001c10197211 */ /* 0x080fe400008f0eff */
[----:B------:R-:W-:-:S03]  /*16030*/  LEA.HI.X.SX32 R21, R15, R28, 0x1, P2 ;  /* 0x0000001c0f157211 */ /* 0x000fc600010f0eff */
[----:B------:R-:W-:Y:S04]  /*16040*/  STL.64 [R1+0x1618], R24 ;  /* 0x0016181801007387 */ /* 0x000fe80000100a00 */
[----:B------:R3:W-:Y:S01]  /*16050*/  STL.64 [R1+0x1610], R20 ;  /* 0x0016101401007387 */ /* 0x0007e20000100a00 */
[----:B------:R-:W-:-:S05]  /*16060*/  LEA R8, R0, R8, 0x2 ;  /* 0x0000000800087211 */ /* 0x000fca00078e10ff */
[C---:B------:R-:W-:Y:S02]  /*16070*/  IMAD R8, R0.reuse, 0x4, R8 ;  /* 0x0000000400087824 */ /* 0x040fe400078e0208 */
[----:B------:R-:W-:Y:S01]  /*16080*/  IMAD.MOV.U32 R26, RZ, RZ, R19 ;  /* 0x000000ffff1a7224 */ /* 0x000fe200078e0013 */
[----:B------:R-:W-:Y:S01]  /*16090*/  MOV R19, R7 ;  /* 0x0000000700137202 */ /* 0x000fe20000000f00 */
[C---:B------:R-:W-:Y:S01]  /*160a0*/  IMAD R7, R0.reuse, 0x4, R6 ;  /* 0x0000000400077824 */ /* 0x040fe200078e0206 */
[----:B------:R-:W-:Y:S01]  /*160b0*/  LEA R4, P1, R23, R27, 0x1 ;  /* 0x0000001b17047211 */ /* 0x000fe200078208ff */
[----:B---3--:R-:W-:-:S05]  /*160c0*/  IMAD R20, R0, 0x4, R10 ;  /* 0x0000000400147824 */ /* 0x008fca00078e020a */
[----:B------:R-:W-:-:S05]  /*160d0*/  LEA R20, R0, R20, 0x2 ;  /* 0x0000001400147211 */ /* 0x000fca00078e10ff */
[C---:B------:R-:W-:Y:S01]  /*160e0*/  IMAD R20, R0.reuse, 0x4, R20 ;  /* 0x0000000400147824 */ /* 0x040fe200078e0214 */
[----:B------:R-:W-:-:S04]  /*160f0*/  LEA R16, R0, R10, 0x2 ;  /* 0x0000000a00107211 */ /* 0x000fc800078e10ff */
[----:B------:R-:W-:Y:S02]  /*16100*/  MOV R22, R20 ;  /* 0x0000001400167202 */ /* 0x000fe40000000f00 */
[----:B------:R-:W-:Y:S01]  /*16110*/  MOV R20, R17 ;  /* 0x0000001100147202 */ /* 0x000fe20000000f00 */
[----:B------:R-:W-:Y:S01]  /*16120*/  IMAD.MOV.U32 R17, RZ, RZ, R8 ;  /* 0x000000ffff117224 */ /* 0x000fe200078e0008 */
[----:B------:R-:W-:-:S04]  /*16130*/  LEA R8, R0, R7, 0x2 ;  /* 0x0000000700087211 */ /* 0x000fc800078e10ff */
[----:B------:R-:W-:Y:S04]  /*16140*/  STL.64 [R1+0x1bb8], R16 ;  /* 0x001bb81001007387 */ /* 0x000fe80000100a00 */
[----:B------:R-:W3:Y:S04]  /*16150*/  LDL.LU R29, [R1+0x4c] ;  /* 0x00004c00011d7983 */ /* 0x000ee80000300800 */
[----:B------:R-:W5:Y:S04]  /*16160*/  LDL.LU R21, [R1+0x48] ;  /* 0x0000480001157983 */ /* 0x000f680000300800 */
[----:B------:R0:W-:Y:S04]  /*16170*/  STL.64 [R1+0x1b88], R6 ;  /* 0x001b880601007387 */ /* 0x0001e80000100a00 */
[----:B------:R1:W-:Y:S01]  /*16180*/  STL [R1+0x1600], R4 ;  /* 0x0016000401007387 */ /* 0x0003e20000100800 */
[----:B0-----:R-:W-:Y:S01]  /*16190*/  IMAD.MOV.U32 R6, RZ, RZ, R4 ;  /* 0x000000ffff067224 */ /* 0x001fe200078e0004 */
[----:B------:R-:W-:-:S02]  /*161a0*/  MOV R7, R5 ;  /* 0x0000000500077202 */ /* 0x000fc40000000f00 */
[----:B-1----:R-:W3:Y:S01]  /*161b0*/  LDL.LU.64 R4, [R1+0x1bc8] ;  /* 0x001bc80001047983 */ /* 0x002ee20000300a00 */
[-C--:B----4-:R-:W-:Y:S02]  /*161c0*/  LEA R24, P0, R2, R27.reuse, 0x1 ;  /* 0x0000001b02187211 */ /* 0x090fe400078008ff */
[----:B--2---:R-:W-:Y:S02]  /*161d0*/  LEA R16, P2, R14, R27, 0x1 ;  /* 0x0000001b0e107211 */ /* 0x004fe400078408ff */
[-C--:B------:R-:W-:Y:S02]  /*161e0*/  LEA.HI.X.SX32 R25, R2, R28.reuse, 0x1, P0 ;  /* 0x0000001c02197211 */ /* 0x080fe400000f0eff */
[-C--:B------:R-:W-:Y:S02]  /*161f0*/  LEA.HI.X.SX32 R17, R14, R28.reuse, 0x1, P2 ;  /* 0x0000001c0e117211 */ /* 0x080fe400010f0eff */
[----:B------:R-:W-:Y:S01]  /*16200*/  LEA.HI.X.SX32 R7, R23, R28, 0x1, P1 ;  /* 0x0000001c17077211 */ /* 0x000fe200008f0eff */
[----:B------:R0:W-:Y:S01]  /*16210*/  STL.64 [R1+0x1608], R24 ;  /* 0x0016081801007387 */ /* 0x0001e20000100a00 */
[----:B------:R-:W-:-:S02]  /*16220*/  IMAD.MOV.U32 R23, RZ, RZ, R13 ;  /* 0x000000ffff177224 */ /* 0x000fc400078e000d */
[----:B------:R-:W-:Y:S01]  /*16230*/  IMAD.MOV.U32 R14, RZ, RZ, R9 ;  /* 0x000000ffff0e7224 */ /* 0x000fe200078e0009 */
[C---:B------:R-:W-:Y:S01]  /*16240*/  LEA R9, R0.reuse, R8, 0x2 ;  /* 0x0000000800097211 */ /* 0x040fe200078e10ff */
[----:B0-----:R-:W2:Y:S04]  /*16250*/  LDL.LU R25, [R1+0x1bc0] ;  /* 0x001bc00001197983 */ /* 0x001ea80000300800 */
[----:B------:R0:W-:Y:S01]  /*16260*/  STL.64 [R1+0x15f8], R16 ;  /* 0x0015f81001007387 */ /* 0x0001e20000100a00 */
[CC--:B------:R-:W-:Y:S02]  /*16270*/  LEA R15, R0.reuse, R10.reuse, 0x2 ;  /* 0x0000000a000f7211 */ /* 0x0c0fe400078e10ff */
[----:B------:R-:W-:Y:S01]  /*16280*/  MOV R13, R10 ;  /* 0x0000000a000d7202 */ /* 0x000fe20000000f00 */
[----:B------:R-:W-:Y:S01]  /*16290*/  IMAD R10, R0, 0x4, R9 ;  /* 0x00000004000a7824 */ /* 0x000fe200078e0209 */
[----:B0-----:R-:W4:Y:S04]  /*162a0*/  LDL.LU.64 R16, [R1+0x1bb8] ;  /* 0x001bb80001107983 */ /* 0x001f280000300a00 */
[----:B------:R-:W-:Y:S04]  /*162b0*/  STL [R1+0x1604], R7 ;  /* 0x0016040701007387 */ /* 0x000fe80000100800 */
[----:B------:R0:W-:Y:S04]  /*162c0*/  STL [R1+0x1bb0], R23 ;  /* 0x001bb01701007387 */ /* 0x0001e80000100800 */
[----:B0-----:R-:W4:Y:S04]  /*162d0*/  LDL.LU R23, [R1+0x50] ;  /* 0x0000500001177983 */ /* 0x001f280000300800 */
[----:B------:R-:W4:Y:S01]  /*162e0*/  LDL.LU R24, [R1+0x6c] ;  /* 0x00006c0001187983 */ /* 0x000f220000300800 */
[----:B---3--:R-:W-:-:S05]  /*162f0*/  LEA R2, P0, R4, R27, 0x1 ;  /* 0x0000001b04027211 */ /* 0x008fca00078008ff */
[----:B------:R-:W-:Y:S04]  /*16300*/  STL [R1+0x15f0], R2 ;  /* 0x0015f00201007387 */ /* 0x000fe80000100800 */
[----:B------:R0:W-:Y:S04]  /*16310*/  STL.64 [R1+0x1ba8], R8 ;  /* 0x001ba80801007387 */ /* 0x0001e80000100a00 */
[----:B0-----:R0:W3:Y:S01]  /*16320*/  LDL.64 R8, [R1+0x15f0] ;  /* 0x0015f00001087983 */ /* 0x0010e20000100a00 */
[-C--:B------:R-:W-:Y:S02]  /*16330*/  LEA R6, P1, R5, R27.reuse, 0x1 ;  /* 0x0000001b05067211 */ /* 0x080fe400078208ff */
[----:B--2---:R-:W-:-:S02]  /*16340*/  LEA R2, P2, R25, R27, 0x1 ;  /* 0x0000001b19027211 */ /* 0x004fc400078408ff */
[-C--:B------:R-:W-:Y:S02]  /*16350*/  LEA.HI.X.SX32 R7, R5, R28.reuse, 0x1, P1 ;  /* 0x0000001c05077211 */ /* 0x080fe400008f0eff */
[-C--:B------:R-:W-:Y:S02]  /*16360*/  LEA.HI.X.SX32 R3, R25, R28.reuse, 0x1, P2 ;  /* 0x0000001c19037211 */ /* 0x080fe400010f0eff */
[----:B------:R-:W-:Y:S01]  /*16370*/  MOV R5, R11 ;  /* 0x0000000b00057202 */ /* 0x000fe20000000f00 */
[----:B------:R-:W-:Y:S01]  /*16380*/  IMAD R11, R0, 0x4, R10 ;  /* 0x00000004000b7824 */ /* 0x000fe200078e020a */
[----:B---3--:R-:W-:Y:S02]  /*16390*/  LEA.HI.X.SX32 R9, R4, R28, 0x1, P0 ;  /* 0x0000001c04097211 */ /* 0x008fe400000f0eff */
[----:B------:R-:W-:Y:S02]  /*163a0*/  MOV R4, R26 ;  /* 0x0000001a00047202 */ /* 0x000fe40000000f00 */
[C---:B----4-:R-:W-:Y:S01]  /*163b0*/  LEA R8, P0, R23.reuse, R27, 0x1 ;  /* 0x0000001b17087211 */ /* 0x050fe200078008ff */
[----:B------:R1:W-:Y:S04]  /*163c0*/  STL [R1+0x15f4], R9 ;  /* 0x0015f40901007387 */ /* 0x0003e80000100800 */
[----:B------:R-:W2:Y:S04]  /*163d0*/  LDL.LU R26, [R1+0x74] ;  /* 0x00007400011a7983 */ /* 0x000ea80000300800 */
[----:B------:R3:W-:Y:S01]  /*163e0*/  STL.64 [R1+0x15e8], R6 ;  /* 0x0015e80601007387 */ /* 0x0007e20000100a00 */
[----:B-1----:R-:W-:-:S03]  /*163f0*/  LEA.HI.X.SX32 R9, R23, R28, 0x1, P0 ;  /* 0x0000001c17097211 */ /* 0x002fc600000f0eff */
[----:B------:R5:W-:Y:S04]  /*16400*/  STL.64 [R1+0x15e0], R2 ;  /* 0x0015e00201007387 */ /* 0x000be80000100a00 */
[----:B------:R1:W-:Y:S04]  /*16410*/  STL.64 [R1+0x1b80], R10 ;  /* 0x001b800a01007387 */ /* 0x0003e80000100a00 */
[----:B------:R-:W4:Y:S01]  /*16420*/  LDL.LU R23, [R1+0x1bb0] ;  /* 0x001bb00001177983 */ /* 0x000f220000300800 */
[-C--:B---3--:R-:W-:Y:S02]  /*16430*/  LEA R6, P1, R29, R27.reuse, 0x1 ;  /* 0x0000001b1d067211 */ /* 0x088fe400078208ff */
[----:B-----5:R-:W-:-:S02]  /*16440*/  LEA R2, P2, R21, R27, 0x1 ;  /* 0x0000001b15027211 */ /* 0x020fc400078408ff */
[-C--:B------:R-:W-:Y:S01]  /*16450*/  LEA.HI.X.SX32 R7, R29, R28.reuse, 0x1, P1 ;  /* 0x0000001c1d077211 */ /* 0x080fe200008f0eff */
[----:B------:R-:W-:Y:S01]  /*16460*/  IMAD.MOV.U32 R25, RZ, RZ, R12 ;  /* 0x000000ffff197224 */ /* 0x000fe200078e000c */
[----:B------:R-:W-:Y:S01]  /*16470*/  LEA.HI.X.SX32 R3, R21, R28, 0x1, P2 ;  /* 0x0000001c15037211 */ /* 0x000fe200010f0eff */
[----:B------:R3:W-:Y:S01]  /*16480*/  STL.64 [R1+0x15d8], R8 ;  /* 0x0015d80801007387 */ /* 0x0007e20000100a00 */
[----:B------:R-:W-:Y:S01]  /*16490*/  LEA R12, R0, R11, 0x2 ;  /* 0x0000000b000c7211 */ /* 0x000fe200078e10ff */
[----:B-1----:R-:W-:Y:S01]  /*164a0*/  IMAD.MOV.U32 R11, RZ, RZ, R14 ;  /* 0x000000ffff0b7224 */ /* 0x002fe200078e000e */
[----:B------:R-:W-:Y:S01]  /*164b0*/  LEA R10, P0, R14, R27, 0x1 ;  /* 0x0000001b0e0a7211 */ /* 0x000fe200078008ff */
[----:B------:R-:W-:Y:S01]  /*164c0*/  IMAD.MOV.U32 R21, RZ, RZ, R13 ;  /* 0x000000ffff157224 */ /* 0x000fe200078e000d */
[----:B------:R-:W-:Y:S01]  /*164d0*/  LEA R13, R0, R12, 0x2 ;  /* 0x0000000c000d7211 */ /* 0x000fe200078e10ff */
[----:B---3--:R-:W3:Y:S04]  /*164e0*/  LDL.LU.64 R8, [R1+0x1ba8] ;  /* 0x001ba80001087983 */ /* 0x008ee80000300a00 */
[----:B------:R-:W5:Y:S04]  /*164f0*/  LDL.LU R29, [R1+0x1ba4] ;  /* 0x001ba400011d7983 */ /* 0x000f680000300800 */
[----:B------:R1:W-:Y:S01]  /*16500*/  STL.64 [R1+0x15d0], R6 ;  /* 0x0015d00601007387 */ /* 0x0003e20000100a00 */
[----:B------:R-:W-:-:S03]  /*16510*/  LEA.HI.X.SX32 R11, R11, R28, 0x1, P0 ;  /* 0x0000001c0b0b7211 */ /* 0x000fc600000f0eff */
[----:B------:R-:W-:Y:S01]  /*16520*/  STL.64 [R1+0x15c8], R2 ;  /* 0x0015c80201007387 */ /* 0x000fe20000100a00 */
[----:B------:R-:W-:Y:S01]  /*16530*/  IMAD R15, R0, 0x4, R15 ;  /* 0x00000004000f7824 */ /* 0x000fe200078e020f */
[----:B-1----:R-:W-:-:S04]  /*16540*/  LEA R6, P1, R24, R27, 0x1 ;  /* 0x0000001b18067211 */ /* 0x002fc800078208ff */
[----:B------:R-:W-:Y:S01]  /*16550*/  LEA.HI.X.SX32 R7, R24, R28, 0x1, P1 ;  /* 0x0000001c18077211 */ /* 0x000fe200008f0eff */
[----:B------:R1:W-:Y:S01]  /*16560*/  STL.64 [R1+0x15c0], R10 ;  /* 0x0015c00a01007387 */ /* 0x0003e20000100a00 */
[C---:B------:R-:W-:Y:S01]  /*16570*/  LEA R14, R0.reuse, R13, 0x2 ;  /* 0x0000000d000e7211 */ /* 0x040fe200078e10ff */
[----:B------:R-:W-:Y:S02]  /*16580*/  IMAD.MOV.U32 R24, RZ, RZ, R15 ;  /* 0x000000ffff187224 */ /* 0x000fe400078e000f */
[----:B------:R0:W-:Y:S01]  /*16590*/  STL.64 [R1+0x15b8], R6 ;  /* 0x0015b80601007387 */ /* 0x0001e20000100a00 */
[----:B------:R-:W-:Y:S02]  /*165a0*/  LEA R15, R0, R14, 0x2 ;  /* 0x0000000e000f7211 */ /* 0x000fe400078e10ff */
[----:B-1----:R-:W-:-:S04]  /*165b0*/  LEA R10, P1, R4, R27, 0x1 ;  /* 0x0000001b040a7211 */ /* 0x002fc800078208ff */
[----:B------:R-:W-:Y:S02]  /*165c0*/  LEA.HI.X.SX32 R11, R4, R28, 0x1, P1 ;  /* 0x0000001c040b7211 */ /* 0x000fe400008f0eff */
[----:B----4-:R-:W-:-:S04]  /*165d0*/  LEA R2, P2, R23, R27, 0x1 ;  /* 0x0000001b17027211 */ /* 0x010fc800078408ff */
[----:B------:R-:W-:-:S05]  /*165e0*/  LEA.HI.X.SX32 R3, R23, R28, 0x1, P2 ;  /* 0x0000001c17037211 */ /* 0x000fca00010f0eff */
[----:B------:R2:W-:Y:S01]  /*165f0*/  STL.64 [R1+0x15b0], R2 ;  /* 0x0015b00201007387 */ /* 0x0005e20000100a00 */
[----:B------:R-:W-:Y:S01]  /*16600*/  IMAD.MOV.U32 R23, RZ, RZ, R22 ;  /* 0x000000ffff177224 */ /* 0x000fe200078e0016 */
[----:B------:R-:W-:Y:S01]  /*16610*/  MOV R22, R16 ;  /* 0x0000001000167202 */ /* 0x000fe20000000f00 */
[----:B------:R-:W-:Y:S01]  /*16620*/  IMAD R16, R0, 0x4, R15 ;  /* 0x0000000400107824 */ /* 0x000fe200078e020f */
[-C--:B0-----:R-:W-:Y:S02]  /*16630*/  LEA R6, P2, R17, R27.reuse, 0x1 ;  /* 0x0000001b11067211 */ /* 0x081fe400078408ff */
[----:B--2---:R-:W-:-:S04]  /*16640*/  LEA R2, P0, R26, R27, 0x1 ;  /* 0x0000001b1a027211 */ /* 0x004fc800078008ff */
[-C--:B------:R-:W-:Y:S02]  /*16650*/  LEA.HI.X.SX32 R3, R26, R28.reuse, 0x1, P0 ;  /* 0x0000001c1a037211 */ /* 0x080fe400000f0eff */
[----:B------:R-:W-:-:S03]  /*16660*/  LEA.HI.X.SX32 R7, R17, R28, 0x1, P2 ;  /* 0x0000001c11077211 */ /* 0x000fc600010f0eff */
[----:B------:R0:W-:Y:S01]  /*16670*/  STL.64 [R1+0x15a8], R2 ;  /* 0x0015a80201007387 */ /* 0x0001e20000100a00 */
[----:B------:R-:W-:-:S03]  /*16680*/  LEA R17, R0, R16, 0x2 ;  /* 0x0000001000117211 */ /* 0x000fc600078e10ff */
[----:B0-----:R-:W2:Y:S04]  /*16690*/  LDL.LU R2, [R1+0x1ba0] ;  /* 0x001ba00001027983 */ /* 0x001ea80000300800 */
[----:B------:R-:W4:Y:S04]  /*166a0*/  LDL.LU R3, [R1+0x18] ;  /* 0x0000180001037983 */ /* 0x000f280000300800 */
[----:B------:R-:W2:Y:S04]  /*166b0*/  LDL.LU R26, [R1+0x4] ;  /* 0x00000400011a7983 */ /* 0x000ea80000300800 */
[----:B------:R-:W-:Y:S04]  /*166c0*/  STL.64 [R1+0x15a0], R10 ;  /* 0x0015a00a01007387 */ /* 0x000fe80000100a00 */
[----:B------:R0:W-:Y:S04]  /*166d0*/  STL.64 [R1+0x1598], R6 ;  /* 0x0015980601007387 */ /* 0x0001e80000100a00 */
[----:B------:R1:W-:Y:S01]  /*166e0*/  STL.64 [R1+0x1b78], R16 ;  /* 0x001b781001007387 */ /* 0x0003e20000100a00 */
[----:B0-----:R-:W-:Y:S01]  /*166f0*/  MOV R7, R18 ;  /* 0x0000001200077202 */ /* 0x001fe20000000f00 */
[----:B------:R-:W-:-:S02]  /*16700*/  IMAD R18, R0, 0x4, R17 ;  /* 0x0000000400127824 */ /* 0x000fc400078e0211 */
[----:B-1----:R-:W2:Y:S01]  /*16710*/  LDL.LU R17, [R1+0x40] ;  /* 0x0000400001117983 */ /* 0x002ea20000300800 */
[----:B------:R-:W-:Y:S01]  /*16720*/  IMAD.MOV.U32 R11, RZ, RZ, R5 ;  /* 0x000000ffff0b7224 */ /* 0x000fe200078e0005 */
[-C--:B------:R-:W-:Y:S02]  /*16730*/  LEA R10, P0, R5, R27.reuse, 0x1 ;  /* 0x0000001b050a7211 */ /* 0x080fe400078008ff */
[-C--:B------:R-:W-:Y:S02]  /*16740*/  LEA R4, P2, R19, R27.reuse, 0x1 ;  /* 0x0000001b13047211 */ /* 0x080fe400078408ff */
[----:B------:R-:W-:Y:S02]  /*16750*/  LEA R6, P1, R20, R27, 0x1 ;  /* 0x0000001b14067211 */ /* 0x000fe400078208ff */
[-C--:B------:R-:W-:Y:S02]  /*16760*/  LEA.HI.X.SX32 R11, R11, R28.reuse, 0x1, P0 ;  /* 0x0000001c0b0b7211 */ /* 0x080fe400000f0eff */
[----:B------:R-:W-:-:S02]  /*16770*/  LEA.HI.X.SX32 R5, R19, R28, 0x1, P2 ;  /* 0x0000001c13057211 */ /* 0x000fc400010f0eff */
[----:B------:R-:W-:Y:S01]  /*16780*/  MOV R16, R7 ;  /* 0x0000000700107202 */ /* 0x000fe20000000f00 */
[----:B------:R-:W-:Y:S01]  /*16790*/  STL.64 [R1+0x1590], R10 ;  /* 0x0015900a01007387 */ /* 0x000fe20000100a00 */
[----:B------:R-:W-:-:S03]  /*167a0*/  LEA.HI.X.SX32 R7, R20, R28, 0x1, P1 ;  /* 0x0000001c14077211 */ /* 0x000fc600008f0eff */
[----:B------:R0:W-:Y:S04]  /*167b0*/  STL.64 [R1+0x1580], R4 ;  /* 0x0015800401007387 */ /* 0x0001e80000100a00 */
[----:B------:R1:W-:Y:S01]  /*167c0*/  STL.64 [R1+0x1588], R6 ;  /* 0x0015880601007387 */ /* 0x0003e20000100a00 */
[----:B------:R-:W-:Y:S01]  /*167d0*/  IMAD R19, R0, 0x4, R18 ;  /* 0x0000000400137824 */ /* 0x000fe200078e0212 */
[CC--:B0-----:R-:W-:Y:S02]  /*167e0*/  LEA R4, P0, R16.reuse, R27.reuse, 0x1 ;  /* 0x0000001b10047211 */ /* 0x0c1fe400078008ff */
[----:B-1----:R-:W-:Y:S02]  /*167f0*/  LEA R6, P2, R21, R27, 0x1 ;  /* 0x0000001b15067211 */ /* 0x002fe400078408ff */
[----:B------:R-:W-:-:S02]  /*16800*/  LEA.HI.X.SX32 R5, R16, R28, 0x1, P0 ;  /* 0x0000001c10057211 */ /* 0x000fc400000f0eff */
[----:B------:R-:W-:-:S03]  /*16810*/  LEA.HI.X.SX32 R7, R21, R28, 0x1, P2 ;  /* 0x0000001c15077211 */ /* 0x000fc600010f0eff */
[----:B------:R0:W-:Y:S01]  /*16820*/  STL.64 [R1+0x1578], R4 ;  /* 0x0015780401007387 */ /* 0x0001e20000100a00 */
[----:B------:R-:W-:Y:S02]  /*16830*/  LEA R20, R0, R19, 0x2 ;  /* 0x0000001300147211 */ /* 0x000fe400078e10ff */
[----:B------:R-:W-:-:S03]  /*16840*/  LEA R16, P0, R22, R27, 0x1 ;  /* 0x0000001b16107211 */ /* 0x000fc600078008ff */
[----:B------:R-:W-:Y:S01]  /*16850*/  IMAD R21, R0, 0x4, R20 ;  /* 0x0000000400157824 */ /* 0x000fe200078e0214 */
[----:B0-----:R-:W3:Y:S01]  /*16860*/  LDL.LU.64 R4, [R1+0x1b98] ;  /* 0x001b980001047983 */ /* 0x001ee20000300a00 */
[----:B--2---:R-:W-:-:S04]  /*16870*/  LEA R10, P1, R17, R27, 0x1 ;  /* 0x0000001b110a7211 */ /* 0x004fc800078208ff */
[----:B------:R-:W-:Y:S02]  /*16880*/  LEA.HI.X.SX32 R11, R17, R28, 0x1, P1 ;  /* 0x0000001c110b7211 */ /* 0x000fe400008f0eff */
[----:B------:R-:W-:-:S03]  /*16890*/  MOV R17, R22 ;  /* 0x0000001600117202 */ /* 0x000fc60000000f00 */
[----:B------:R-:W-:Y:S04]  /*168a0*/  STL.64 [R1+0x1570], R10 ;  /* 0x0015700a01007387 */ /* 0x000fe80000100a00 */
[----:B------:R0:W-:Y:S01]  /*168b0*/  STL.64 [R1+0x1568], R6 ;  /* 0x0015680601007387 */ /* 0x0001e20000100a00 */
[----:B------:R-:W-:Y:S01]  /*168c0*/  LEA.HI.X.SX32 R17, R17, R28, 0x1, P0 ;  /* 0x0000001c11117211 */ /* 0x000fe200000f0eff */
[----:B------:R-:W-:Y:S01]  /*168d0*/  IMAD R22, R0, 0x4, R21 ;  /* 0x0000000400167824 */ /* 0x000fe200078e0215 */
[----:B0-----:R-:W-:-:S04]  /*168e0*/  LEA R6, P2, R23, R27, 0x1 ;  /* 0x0000001b17067211 */ /* 0x001fc800078408ff */
[----:B------:R-:W-:Y:S01]  /*168f0*/  LEA.HI.X.SX32 R7, R23, R28, 0x1, P2 ;  /* 0x0000001c17077211 */ /* 0x000fe200010f0eff */
[----:B------:R-:W-:Y:S01]  /*16900*/  STL.64 [R1+0x1560], R16 ;  /* 0x0015601001007387 */ /* 0x000fe20000100a00 */
[----:B------:R-:W-:-:S03]  /*16910*/  LEA R10, P1, R24, R27, 0x1 ;  /* 0x0000001b180a7211 */ /* 0x000fc600078208ff */
[----:B------:R4:W-:Y:S01]  /*16920*/  STL.64 [R1+0x1550], R6 ;  /* 0x0015500601007387 */ /* 0x0009e20000100a00 */
[----:B------:R-:W-:Y:S02]  /*16930*/  LEA.HI.X.SX32 R11, R24, R28, 0x1, P1 ;  /* 0x0000001c180b7211 */ /* 0x000fe400008f0eff */
[----:B------:R-:W-:-:S03]  /*16940*/  LEA R23, R0, R22, 0x2 ;  /* 0x0000001600177211 */ /* 0x000fc600078e10ff */
[----:B------:R-:W-:Y:S01]  /*16950*/  STL.64 [R1+0x1558], R10 ;  /* 0x0015580a01007387 */ /* 0x000fe20000100a00 */
[----:B----4-:R-:W-:-:S03]  /*16960*/  LEA R6, P0, R3, R27, 0x1 ;  /* 0x0000001b03067211 */ /* 0x010fc600078008ff */
[----:B------:R-:W-:Y:S01]  /*16970*/  STL.64 [R1+0x1b70], R22 ;  /* 0x001b701601007387 */ /* 0x000fe20000100a00 */
[----:B------:R-:W-:-:S03]  /*16980*/  LEA.HI.X.SX32 R7, R3, R28, 0x1, P0 ;  /* 0x0000001c03077211 */ /* 0x000fc600000f0eff */
[----:B------:R-:W2:Y:S04]  /*16990*/  LDL.LU R3, [R1+0x1b90] ;  /* 0x001b900001037983 */ /* 0x000ea80000300800 */
[----:B------:R0:W-:Y:S04]  /*169a0*/  STL.64 [R1+0x1548], R6 ;  /* 0x0015480601007387 */ /* 0x0001e80000100a00 */
[----:B0-----:R-:W4:Y:S01]  /*169b0*/  LDL.LU.64 R6, [R1+0x1b88] ;  /* 0x001b880001067983 */ /* 0x001f220000300a00 */
[-C--:B------:R-:W-:Y:S02]  /*169c0*/  LEA R16, P1, R26, R27.reuse, 0x1 ;  /* 0x0000001b1a107211 */ /* 0x080fe400078208ff */
[----:B------:R-:W-:-:S02]  /*169d0*/  LEA R10, P2, R25, R27, 0x1 ;  /* 0x0000001b190a7211 */ /* 0x000fc400078408ff */
[-C--:B------:R-:W-:Y:S02]  /*169e0*/  LEA.HI.X.SX32 R17, R26, R28.reuse, 0x1, P1 ;  /* 0x0000001c1a117211 */ /* 0x080fe400008f0eff */
[----:B------:R-:W-:Y:S02]  /*169f0*/  LEA.HI.X.SX32 R11, R25, R28, 0x1, P2 ;  /* 0x0000001c190b7211 */ /* 0x000fe400010f0eff */
[----:B-----5:R-:W-:Y:S01]  /*16a00*/  LEA R22, P0, R29, R27, 0x1 ;  /* 0x0000001b1d167211 */ /* 0x020fe200078008ff */
[----:B------:R0:W-:Y:S01]  /*16a10*/  STL.64 [R1+0x1540], R16 ;  /* 0x0015401001007387 */ /* 0x0001e20000100a00 */
[----:B------:R-:W-:-:S03]  /*16a20*/  IMAD R24, R0, 0x4, R23 ;  /* 0x0000000400187824 */ /* 0x000fc600078e0217 */
[----:B------:R3:W-:Y:S01]  /*16a30*/  STL.64 [R1+0x1538], R10 ;  /* 0x0015380a01007387 */ /* 0x0007e20000100a00 */
[-C--:B------:R-:W-:Y:S02]  /*16a40*/  LEA.HI.X.SX32 R23, R29, R28.reuse, 0x1, P0 ;  /* 0x0000001c1d177211 */ /* 0x080fe400000f0eff */
[-C--:B0-----:R-:W-:Y:S02]  /*16a50*/  LEA R16, P1, R2, R27.reuse, 0x1 ;  /* 0x0000001b02107211 */ /* 0x081fe400078208ff */
[-C--:B---3--:R-:W-:Y:S02]  /*16a60*/  LEA R10, P2, R4, R27.reuse, 0x1 ;  /* 0x0000001b040a7211 */ /* 0x088fe400078408ff */
[-C--:B------:R-:W-:Y:S02]  /*16a70*/  LEA.HI.X.SX32 R17, R2, R28.reuse, 0x1, P1 ;  /* 0x0000001c02117211 */ /* 0x080fe400008f0eff */
[----:B------:R-:W-:Y:S01]  /*16a80*/  LEA.HI.X.SX32 R11, R4, R28, 0x1, P2 ;  /* 0x0000001c040b7211 */ /* 0x000fe200010f0eff */
[----:B------:R-:W-:Y:S04]  /*16a90*/  STL.64 [R1+0x1530], R22 ;  /* 0x0015301601007387 */ /* 0x000fe80000100a00 */
[----:B------:R0:W-:Y:S04]  /*16aa0*/  STL.64 [R1+0x1528], R16 ;  /* 0x0015281001007387 */ /* 0x0001e80000100a00 */
[----:B------:R4:W-:Y:S01]  /*16ab0*/  STL.64 [R1+0x1520], R10 ;  /* 0x0015200a01007387 */ /* 0x0009e20000100a00 */
[----:B0-----:R-:W-:-:S04]  /*16ac0*/  LEA R16, P1, R5, R27, 0x1 ;  /* 0x0000001b05107211 */ /* 0x001fc800078208ff */
[----:B------:R-:W-:Y:S02]  /*16ad0*/  LEA.HI.X.SX32 R17, R5, R28, 0x1, P1 ;  /* 0x0000001c05117211 */ /* 0x000fe400008f0eff */
[----:B--2---:R-:W-:-:S04]  /*16ae0*/  LEA R22, P0, R3, R27, 0x1 ;  /* 0x0000001b03167211 */ /* 0x004fc800078008ff */
[----:B------:R-:W-:Y:S02]  /*16af0*/  LEA.HI.X.SX32 R23, R3, R28, 0x1, P0 ;  /* 0x0000001c03177211 */ /* 0x000fe400000f0eff */
[----:B----4-:R-:W-:-:S04]  /*16b00*/  LEA R10, P2, R6, R27, 0x1 ;  /* 0x0000001b060a7211 */ /* 0x010fc800078408ff */
[----:B------:R-:W-:Y:S01]  /*16b10*/  LEA.HI.X.SX32 R11, R6, R28, 0x1, P2 ;  /* 0x0000001c060b7211 */ /* 0x000fe200010f0eff */
[----:B------:R-:W-:Y:S04]  /*16b20*/  STL.64 [R1+0x1518], R22 ;  /* 0x0015181601007387 */ /* 0x000fe80000100a00 */
[----:B------:R0:W-:Y:S04]  /*16b30*/  STL.64 [R1+0x1508], R10 ;  /* 0x0015080a01007387 */ /* 0x0001e80000100a00 */
[----:B------:R-:W-:Y:S01]  /*16b40*/  STL.64 [R1+0x1510], R16 ;  /* 0x0015101001007387 */ /* 0x000fe20000100a00 */
[----:B0-----:R-:W-:-:S04]  /*16b50*/  LEA R10, P0, R7, R27, 0x1 ;  /* 0x0000001b070a7211 */ /* 0x001fc800078008ff */
[----:B------:R-:W-:-:S05]  /*16b60*/  LEA.HI.X.SX32 R11, R7, R28, 0x1, P0 ;  /* 0x0000001c070b7211 */ /* 0x000fca00000f0eff */
[----:B------:R0:W-:Y:S04]  /*16b70*/  STL.64 [R1+0x1500], R10 ;  /* 0x0015000a01007387 */ /* 0x0001e80000100a00 */
[----:B0-----:R-:W2:Y:S01]  /*16b80*/  LDL.LU.64 R10, [R1+0x1b80] ;  /* 0x001b8000010a7983 */ /* 0x001ea20000300a00 */
[CC--:B------:R-:W-:Y:S02]  /*16b90*/  LEA R22, P1, R8.reuse, R27.reuse, 0x1 ;  /* 0x0000001b08167211 */ /* 0x0c0fe400078208ff */
[C---:B------:R-:W-:Y:S02]  /*16ba0*/  LEA R16, P2, R9.reuse, R27, 0x1 ;  /* 0x0000001b09107211 */ /* 0x040fe400078408ff */
[-C--:B------:R-:W-:Y:S02]  /*16bb0*/  LEA.HI.X.SX32 R23, R8, R28.reuse, 0x1, P1 ;  /* 0x0000001c08177211 */ /* 0x080fe400008f0eff */
[----:B------:R-:W-:-:S03]  /*16bc0*/  LEA.HI.X.SX32 R17, R9, R28, 0x1, P2 ;  /* 0x0000001c09117211 */ /* 0x000fc600010f0eff */
[----:B------:R-:W-:Y:S04]  /*16bd0*/  STL.64 [R1+0x14f8], R22 ;  /* 0x0014f81601007387 */ /* 0x000fe80000100a00 */
[----:B------:R0:W-:Y:S02]  /*16be0*/  STL.64 [R1+0x14f0], R16 ;  /* 0x0014f01001007387 */ /* 0x0001e40000100a00 */
[----:B0-----:R-:W-:-:S04]  /*16bf0*/  LEA R16, P2, R12, R27, 0x1 ;  /* 0x0000001b0c107211 */ /* 0x001fc800078408ff */
[----:B------:R-:W-:Y:S02]  /*16c00*/  LEA.HI.X.SX32 R17, R12, R28, 0x1, P2 ;  /* 0x0000001c0c117211 */ /* 0x000fe400010f0eff */
[----:B--2---:R-:W-:-:S04]  /*16c10*/  LEA R8, P0, R10, R27, 0x1 ;  /* 0x0000001b0a087211 */ /* 0x004fc800078008ff */
[----:B------:R-:W-:Y:S02]  /*16c20*/  LEA.HI.X.SX32 R9, R10, R28, 0x1, P0 ;  /* 0x0000001c0a097211 */ /* 0x000fe400000f0eff */
[----:B------:R-:W-:-:S03]  /*16c30*/  LEA R22, P1, R11, R27, 0x1 ;  /* 0x0000001b0b167211 */ /* 0x000fc600078208ff */
[----:B------:R-:W-:Y:S04]  /*16c40*/  STL.64 [R1+0x14e8], R8 ;  /* 0x0014e80801007387 */ /* 0x000fe80000100a00 */
[----:B------:R0:W-:Y:S01]  /*16c50*/  STL.64 [R1+0x14d8], R16 ;  /* 0x0014d81001007387 */ /* 0x0001e20000100a00 */
[----:B------:R-:W-:Y:S02]  /*16c60*/  LEA.HI.X.SX32 R23, R11, R28, 0x1, P1 ;  /* 0x0000001c0b177211 */ /* 0x000fe400008f0eff */
[----:B0-----:R-:W-:-:S04]  /*16c70*/  LEA R16, P0, R13, R27, 0x1 ;  /* 0x0000001b0d107211 */ /* 0x001fc800078008ff */
[----:B------:R-:W-:Y:S01]  /*16c80*/  LEA.HI.X.SX32 R17, R13, R28, 0x1, P0 ;  /* 0x0000001c0d117211 */ /* 0x000fe200000f0eff */
[----:B------:R-:W-:Y:S04]  /*16c90*/  STL.64 [R1+0x14e0], R22 ;  /* 0x0014e01601007387 */ /* 0x000fe80000100a00 */
[----:B------:R0:W-:Y:S04]  /*16ca0*/  STL.64 [R1+0x14d0], R16 ;  /* 0x0014d01001007387 */ /* 0x0001e80000100a00 */
[----:B0-----:R-:W2:Y:S01]  /*16cb0*/  LDL.LU.64 R16, [R1+0x1b78] ;  /* 0x001b780001107983 */ /* 0x001ea20000300a00 */
[----:B------:R-:W-:-:S02]  /*16cc0*/  LEA R10, P2, R15, R27, 0x1 ;  /* 0x0000001b0f0a7211 */ /* 0x000fc400078408ff */
[CC--:B------:R-:W-:Y:S02]  /*16cd0*/  LEA R22, P1, R14.reuse, R27.reuse, 0x1 ;  /* 0x0000001b0e167211 */ /* 0x0c0fe400078208ff */
[-C--:B------:R-:W-:Y:S02]  /*16ce0*/  LEA.HI.X.SX32 R11, R15, R28.reuse, 0x1, P2 ;  /* 0x0000001c0f0b7211 */ /* 0x080fe400010f0eff */
[-C--:B------:R-:W-:Y:S02]  /*16cf0*/  LEA.HI.X.SX32 R23, R14, R28.reuse, 0x1, P1 ;  /* 0x0000001c0e177211 */ /* 0x080fe400008f0eff */
[C---:B------:R-:W-:Y:S01]  /*16d00*/  LEA R12, P2, R18.reuse, R27, 0x1 ;  /* 0x0000001b120c7211 */ /* 0x040fe200078408ff */
[----:B------:R-:W-:Y:S04]  /*16d10*/  STL.64 [R1+0x14c0], R10 ;  /* 0x0014c00a01007387 */ /* 0x000fe80000100a00 */
[----:B------:R0:W-:Y:S01]  /*16d20*/  STL.64 [R1+0x14c8], R22 ;  /* 0x0014c81601007387 */ /* 0x0001e20000100a00 */
[----:B------:R-:W-:-:S05]  /*16d30*/  LEA.HI.X.SX32 R13, R18, R28, 0x1, P2 ;  /* 0x0000001c120d7211 */ /* 0x000fca00010f0eff */
[----:B------:R-:W-:Y:S01]  /*16d40*/  STL.64 [R1+0x14a8], R12 ;  /* 0x0014a80c01007387 */ /* 0x000fe20000100a00 */
[----:B------:R-:W-:-:S05]  /*16d50*/  LEA R25, R0, R24, 0x2 ;  /* 0x0000001800197211 */ /* 0x000fca00078e10ff */
[----:B------:R-:W-:Y:S01]  /*16d60*/  IMAD R26, R0, 0x4, R25 ;  /* 0x00000004001a7824 */ /* 0x000fe200078e0219 */
[CC--:B--2---:R-:W-:Y:S02]  /*16d70*/  LEA R14, P0, R16.reuse, R27.reuse, 0x1 ;  /* 0x0000001b100e7211 */ /* 0x0c4fe400078008ff */
[C---:B0-----:R-:W-:Y:S02]  /*16d80*/  LEA R22, P1, R17.reuse, R27, 0x1 ;  /* 0x0000001b11167211 */ /* 0x041fe400078208ff */
[-C--:B------:R-:W-:Y:S02]  /*16d90*/  LEA.HI.X.SX32 R15, R16, R28.reuse, 0x1, P0 ;  /* 0x0000001c100f7211 */ /* 0x080fe400000f0eff */
[----:B------:R-:W-:-:S03]  /*16da0*/  LEA.HI.X.SX32 R23, R17, R28, 0x1, P1 ;  /* 0x0000001c11177211 */ /* 0x000fc600008f0eff */
[----:B------:R-:W-:Y:S04]  /*16db0*/  STL.64 [R1+0x14b8], R14 ;  /* 0x0014b80e01007387 */ /* 0x000fe80000100a00 */
[----:B------:R0:W-:Y:S02]  /*16dc0*/  STL.64 [R1+0x14b0], R22 ;  /* 0x0014b01601007387 */ /* 0x0001e40000100a00 */
[----:B0-----:R-:W-:-:S04]  /*16dd0*/  LEA R22, P0, R19, R27, 0x1 ;  /* 0x0000001b13167211 */ /* 0x001fc800078008ff */
[----:B------:R-:W-:-:S05]  /*16de0*/  LEA.HI.X.SX32 R23, R19, R28, 0x1, P0 ;  /* 0x0000001c13177211 */ /* 0x000fca00000f0eff */
[----:B------:R0:W-:Y:S04]  /*16df0*/  STL.64 [R1+0x14a0], R22 ;  /* 0x0014a01601007387 */ /* 0x0001e80000100a00 */
[----:B0-----:R-:W2:Y:S01]  /*16e00*/  LDL.LU.64 R22, [R1+0x1b70] ;  /* 0x001b700001167983 */ /* 0x001ea20000300a00 */
[----:B------:R-:W-:-:S05]  /*16e10*/  LEA R2, R0, R26, 0x2 ;  /* 0x0000001a00027211 */ /* 0x000fca00078e10ff */
[----:B------:R-:W-:-:S05]  /*16e20*/  IMAD R4, R0, 0x4, R2 ;  /* 0x0000000400047824 */ /* 0x000fca00078e0202 */
[----:B------:R-:W-:-:S05]  /*16e30*/  LEA R5, R0, R4, 0x2 ;  /* 0x0000000400057211 */ /* 0x000fca00078e10ff */
[----:B------:R-:W-:-:S05]  /*16e40*/  IMAD R3, R0, 0x4, R5 ;  /* 0x0000000400037824 */ /* 0x000fca00078e0205 */
[----:B------:R-:W-:-:S05]  /*16e50*/  LEA R6, R0, R3, 0x2 ;  /* 0x0000000300067211 */ /* 0x000fca00078e10ff */
[----:B------:R-:W-:-:S05]  /*16e60*/  IMAD R7, R0, 0x4, R6 ;  /* 0x0000000400077824 */ /* 0x000fca00078e0206 */
[----:B------:R-:W-:Y:S02]  /*16e70*/  LEA R8, R0, R7, 0x2 ;  /* 0x0000000700087211 */ /* 0x000fe400078e10ff */
[----:B------:R-:W-:-:S03]  /*16e80*/  LEA R14, P2, R21, R27, 0x1 ;  /* 0x0000001b150e7211 */ /* 0x000fc600078408ff */
[----:B------:R-:W-:Y:S01]  /*16e90*/  IMAD R9, R0, 0x4, R8 ;  /* 0x0000000400097824 */ /* 0x000fe200078e0208 */
[----:B------:R-:W-:Y:S02]  /*16ea0*/  LEA R16, P1, R20, R27, 0x1 ;  /* 0x0000001b14107211 */ /* 0x000fe400078208ff */
[-C--:B------:R-:W-:Y:S02]  /*16eb0*/  LEA.HI.X.SX32 R15, R21, R28.reuse, 0x1, P2 ;  /* 0x0000001c150f7211 */ /* 0x080fe400010f0eff */
[----:B------:R-:W-:Y:S02]  /*16ec0*/  LEA R10, R0, R9, 0x2 ;  /* 0x00000009000a7211 */ /* 0x000fe400078e10ff */
[----:B------:R-:W-:Y:S01]  /*16ed0*/  LEA.HI.X.SX32 R17, R20, R28, 0x1, P1 ;  /* 0x0000001c14117211 */ /* 0x000fe200008f0eff */
[----:B------:R-:W-:Y:S02]  /*16ee0*/  STL.64 [R1+0x1490], R14 ;  /* 0x0014900e01007387 */ /* 0x000fe40000100a00 */
[----:B------:R-:W-:-:S02]  /*16ef0*/  IMAD R11, R0, 0x4, R10 ;  /* 0x00000004000b7824 */ /* 0x000fc400078e020a */
[----:B------:R0:W-:Y:S03]  /*16f00*/  STL.64 [R1+0x1498], R16 ;  /* 0x0014981001007387 */ /* 0x0001e60000100a00 */
[----:B------:R-:W-:Y:S02]  /*16f10*/  LEA R12, R0, R11, 0x2 ;  /* 0x0000000b000c7211 */ /* 0x000fe400078e10ff */
[----:B0-----:R-:W-:-:S03]  /*16f20*/  LEA R16, P2, R24, R27, 0x1 ;  /* 0x0000001b18107211 */ /* 0x001fc600078408ff */
[----:B------:R-:W-:Y:S01]  /*16f30*/  IMAD R13, R0, 0x4, R12 ;  /* 0x00000004000d7824 */ /* 0x000fe200078e020c */
[----:B------:R-:W-:-:S04]  /*16f40*/  LEA.HI.X.SX32 R17, R24, R28, 0x1, P2 ;  /* 0x0000001c18117211 */ /* 0x000fc800010f0eff */
[C---:B------:R-:W-:Y:S01]  /*16f50*/  LEA R14, R0.reuse, R13, 0x2 ;  /* 0x0000000d000e7211 */ /* 0x040fe200078e10ff */
[----:B------:R0:W-:Y:S04]  /*16f60*/  STL.64 [R1+0x1478], R16 ;  /* 0x0014781001007387 */ /* 0x0001e80000100a00 */
[----:B------:R-:W-:-:S05]  /*16f70*/  IMAD R15, R0, 0x4, R14 ;  /* 0x00000004000f7824 */ /* 0x000fca00078e020e */
[----:B0-----:R-:W-:-:S05]  /*16f80*/  LEA R16, R0, R15, 0x2 ;  /* 0x0000000f00107211 */ /* 0x001fca00078e10ff */
[----:B------:R-:W-:Y:S01]  /*16f90*/  IMAD R17, R0, 0x4, R16 ;  /* 0x0000000400117824 */ /* 0x000fe200078e0210 */
[CC--:B--2---:R-:W-:Y:S02]  /*16fa0*/  LEA R20, P0, R22.reuse, R27.reuse, 0x1 ;  /* 0x0000001b16147211 */ /* 0x0c4fe400078008ff */
[CC--:B------:R-:W-:Y:S02]  /*16fb0*/  LEA R18, P1, R23.reuse, R27.reuse, 0x1 ;  /* 0x0000001b17127211 */ /* 0x0c0fe400078208ff */
[-C--:B------:R-:W-:Y:S02]  /*16fc0*/  LEA.HI.X.SX32 R21, R22, R28.reuse, 0x1, P0 ;  /* 0x0000001c16157211 */ /* 0x080fe400000f0eff */
[-C--:B------:R-:W-:Y:S02]  /*16fd0*/  LEA.HI.X.SX32 R19, R23, R28.reuse, 0x1, P1 ;  /* 0x0000001c17137211 */ /* 0x080fe400008f0eff */
[CC--:B------:R-:W-:Y:S01]  /*16fe0*/  LEA R22, P0, R25.reuse, R27.reuse, 0x1 ;  /* 0x0000001b19167211 */ /* 0x0c0fe200078008ff */
[----:B------:R0:W-:Y:S03]  /*16ff0*/  STL.64 [R1+0x1488], R20 ;  /* 0x0014881401007387 */ /* 0x0001e60000100a00 */
[----:B------:R-:W-:Y:S01]  /*17000*/  LEA.HI.X.SX32 R23, R25, R28, 0x1, P0 ;  /* 0x0000001c19177211 */ /* 0x000fe200000f0eff */
[----:B------:R1:W-:Y:S01]  /*17010*/  STL.64 [R1+0x1480], R18 ;  /* 0x0014801201007387 */ /* 0x0003e20000100a00 */
[----:B0-----:R-:W-:-:S04]  /*17020*/  LEA R20, P1, R26, R27, 0x1 ;  /* 0x0000001b1a147211 */ /* 0x001fc800078208ff */
[-C--:B------:R-:W-:Y:S02]  /*17030*/  LEA.HI.X.SX32 R21, R26, R28.reuse, 0x1, P1 ;  /* 0x0000001c1a157211 */ /* 0x080fe400008f0eff */
[-C--:B-1----:R-:W-:Y:S01]  /*17040*/  LEA R18, P2, R2, R27.reuse, 0x1 ;  /* 0x0000001b02127211 */ /* 0x082fe200078408ff */
[----:B------:R0:W-:Y:S01]  /*17050*/  STL.64 [R1+0x1470], R22 ;  /* 0x0014701601007387 */ /* 0x0001e20000100a00 */
[-C--:B------:R-:W-:Y:S02]  /*17060*/  LEA R24, P0, R4, R27.reuse, 0x1 ;  /* 0x0000001b04187211 */ /* 0x080fe400078008ff */
[-C--:B------:R-:W-:Y:S01]  /*17070*/  LEA.HI.X.SX32 R19, R2, R28.reuse, 0x1, P2 ;  /* 0x0000001c02137211 */ /* 0x080fe200010f0eff */
[----:B------:R1:W-:Y:S01]  /*17080*/  STL.64 [R1+0x1468], R20 ;  /* 0x0014681401007387 */ /* 0x0003e20000100a00 */
[----:B------:R-:W-:Y:S02]  /*17090*/  LEA.HI.X.SX32 R25, R4, R28, 0x1, P0 ;  /* 0x0000001c04197211 */ /* 0x000fe400000f0eff */
[----:B0-----:R-:W-:-:S02]  /*170a0*/  LEA R22, P1, R5, R27, 0x1 ;  /* 0x0000001b05167211 */ /* 0x001fc400078208ff */
[----:B-1----:R-:W-:Y:S02]  /*170b0*/  LEA R20, P2, R3, R27, 0x1 ;  /* 0x0000001b03147211 */ /* 0x002fe400078408ff */
[-C--:B------:R-:W-:Y:S02]  /*170c0*/  LEA.HI.X.SX32 R23, R5, R28.reuse, 0x1, P1 ;  /* 0x0000001c05177211 */ /* 0x080fe400008f0eff */
[----:B------:R-:W-:Y:S01]  /*170d0*/  LEA.HI.X.SX32 R21, R3, R28, 0x1, P2 ;  /* 0x0000001c03157211 */ /* 0x000fe200010f0eff */
[----:B------:R-:W-:Y:S01]  /*170e0*/  STL.64 [R1+0x1460], R18 ;  /* 0x0014601201007387 */ /* 0x000fe20000100a00 */
[----:B------:R-:W-:-:S03]  /*170f0*/  LEA R2, R0, R17, 0x2 ;  /* 0x0000001100027211 */ /* 0x000fc600078e10ff */
[----:B------:R0:W-:Y:S04]  /*17100*/  STL.64 [R1+0x1458], R24 ;  /* 0x0014581801007387 */ /* 0x0001e80000100a00 */
[----:B------:R1:W-:Y:S04]  /*17110*/  STL.64 [R1+0x1450], R22 ;  /* 0x0014501601007387 */ /* 0x0003e80000100a00 */
[----:B------:R2:W-:Y:S01]  /*17120*/  STL.64 [R1+0x1448], R20 ;  /* 0x0014481401007387 */ /* 0x0005e20000100a00 */
[-C--:B0-----:R-:W-:Y:S02]  /*17130*/  LEA R24, P0, R6, R27.reuse, 0x1 ;  /* 0x0000001b06187211 */ /* 0x081fe400078008ff */
[----:B-1----:R-:W-:-:S02]  /*17140*/  LEA R22, P1, R7, R27, 0x1 ;  /* 0x0000001b07167211 */ /* 0x002fc400078208ff */
[-C--:B------:R-:W-:Y:S02]  /*17150*/  LEA.HI.X.SX32 R25, R6, R28.reuse, 0x1, P0 ;  /* 0x0000001c06197211 */ /* 0x080fe400000f0eff */
[----:B--2---:R-:W-:Y:S02]  /*17160*/  LEA R20, P2, R8, R27, 0x1 ;  /* 0x0000001b08147211 */ /* 0x004fe400078408ff */
[-C--:B------:R-:W-:Y:S01]  /*17170*/  LEA.HI.X.SX32 R23, R7, R28.reuse, 0x1, P1 ;  /* 0x0000001c07177211 */ /* 0x080fe200008f0eff */
[----:B------:R-:W-:Y:S01]  /*17180*/  IMAD R18, R0, 0x4, R2 ;  /* 0x0000000400127824 */ /* 0x000fe200078e0202 */
[----:B------:R-:W-:Y:S01]  /*17190*/  LEA.HI.X.SX32 R21, R8, R28, 0x1, P2 ;  /* 0x0000001c08157211 */ /* 0x000fe200010f0eff */
[----:B------:R0:W-:Y:S04]  /*171a0*/  STL.64 [R1+0x1440], R24 ;  /* 0x0014401801007387 */ /* 0x0001e80000100a00 */
[----:B------:R1:W-:Y:S01]  /*171b0*/  STL.64 [R1+0x1438], R22 ;  /* 0x0014381601007387 */ /* 0x0003e20000100a00 */
[----:B------:R-:W-:-:S03]  /*171c0*/  LEA R3, R0, R18, 0x2 ;  /* 0x0000001200037211 */ /* 0x000fc600078e10ff */
[----:B------:R2:W-:Y:S01]  /*171d0*/  STL.64 [R1+0x1430], R20 ;  /* 0x0014301401007387 */ /* 0x0005e20000100a00 */
[CC--:B0-----:R-:W-:Y:S02]  /*171e0*/  LEA R24, P0, R9.reuse, R27.reuse, 0x1 ;  /* 0x0000001b09187211 */ /* 0x0c1fe400078008ff */
[CC--:B-1----:R-:W-:Y:S02]  /*171f0*/  LEA R22, P1, R10.reuse, R27.reuse, 0x1 ;  /* 0x0000001b0a167211 */ /* 0x0c2fe400078208ff */
[-C--:B------:R-:W-:Y:S02]  /*17200*/  LEA.HI.X.SX32 R25, R9, R28.reuse, 0x1, P0 ;  /* 0x0000001c09197211 */ /* 0x080fe400000f0eff */
[C---:B--2---:R-:W-:Y:S02]  /*17210*/  LEA R20, P2, R11.reuse, R27, 0x1 ;  /* 0x0000001b0b147211 */ /* 0x044fe400078408ff */
[-C--:B------:R-:W-:Y:S01]  /*17220*/  LEA.HI.X.SX32 R23, R10, R28.reuse, 0x1, P1 ;  /* 0x0000001c0a177211 */ /* 0x080fe200008f0eff */
[C---:B------:R-:W-:Y:S01]  /*17230*/  IMAD R4, R0.reuse, 0x4, R3 ;  /* 0x0000000400047824 */ /* 0x040fe200078e0203 */
        /* <DEDUP_REMOVED lines=8> */
[-C--:B--2---:R-:W-:Y:S02]  /*172c0*/  LEA R20, P2, R14, R27.reuse, 0x1 ;  /* 0x0000001b0e147211 */ /* 0x084fe400078408ff */
[-C--:B------:R-:W-:Y:S01]  /*172d0*/  LEA.HI.X.SX32 R23, R13, R28.reuse, 0x1, P1 ;  /* 0x0000001c0d177211 */ /* 0x080fe200008f0eff */
[----:B------:R-:W-:Y:S01]  /*172e0*/  IMAD R5, R0, 0x4, R6 ;  /* 0x0000000400057824 */ /* 0x000fe200078e0206 */
[----:B------:R-:W-:Y:S01]  /*172f0*/  LEA.HI.X.SX32 R21, R14, R28, 0x1, P2 ;  /* 0x0000001c0e157211 */ /* 0x000fe200010f0eff */
[----:B------:R-:W-:Y:S01]  /*17300*/  STL.64 [R1+0x1410], R24 ;  /* 0x0014101801007387 */ /* 0x000fe20000100a00 */
[----:B------:R-:W-:-:S03]  /*17310*/  LEA R12, P2, R17, R27, 0x1 ;  /* 0x0000001b110c7211 */ /* 0x000fc600078408ff */
[----:B------:R0:W-:Y:S01]  /*17320*/  STL.64 [R1+0x1408], R22 ;  /* 0x0014081601007387 */ /* 0x0001e20000100a00 */
[----:B------:R-:W-:-:S03]  /*17330*/  LEA R8, R0, R5, 0x2 ;  /* 0x0000000500087211 */ /* 0x000fc600078e10ff */
[----:B------:R1:W-:Y:S01]  /*17340*/  STL.64 [R1+0x1400], R20 ;  /* 0x0014001401007387 */ /* 0x0003e20000100a00 */
[-C--:B------:R-:W-:Y:S01]  /*17350*/  LEA.HI.X.SX32 R13, R17, R28.reuse, 0x1, P2 ;  /* 0x0000001c110d7211 */ /* 0x080fe200010f0eff */
[----:B------:R-:W-:Y:S01]  /*17360*/  IMAD R7, R0, 0x4, R8 ;  /* 0x0000000400077824 */ /* 0x000fe200078e0208 */
[CC--:B0-----:R-:W-:Y:S02]  /*17370*/  LEA R22, P0, R15.reuse, R27.reuse, 0x1 ;  /* 0x0000001b0f167211 */ /* 0x0c1fe400078008ff */
[C---:B-1----:R-:W-:Y:S02]  /*17380*/  LEA R20, P1, R16.reuse, R27, 0x1 ;  /* 0x0000001b10147211 */ /* 0x042fe400078208ff */
[-C--:B------:R-:W-:Y:S02]  /*17390*/  LEA.HI.X.SX32 R23, R15, R28.reuse, 0x1, P0 ;  /* 0x0000001c0f177211 */ /* 0x080fe400000f0eff */
[----:B------:R-:W-:Y:S01]  /*173a0*/  LEA.HI.X.SX32 R21, R16, R28, 0x1, P1 ;  /* 0x0000001c10157211 */ /* 0x000fe200008f0eff */
[----:B------:R-:W-:Y:S01]  /*173b0*/  STL.64 [R1+0x13e8], R12 ;  /* 0x0013e80c01007387 */ /* 0x000fe20000100a00 */
[----:B------:R-:W-:-:S03]  /*173c0*/  LEA R10, R0, R7, 0x2 ;  /* 0x00000007000a7211 */ /* 0x000fc600078e10ff */
[----:B------:R0:W-:Y:S01]  /*173d0*/  STL.64 [R1+0x13f8], R22 ;  /* 0x0013f81601007387 */ /* 0x0001e20000100a00 */
[----:B------:R-:W-:-:S03]  /*173e0*/  LEA R14, P2, R3, R27, 0x1 ;  /* 0x0000001b030e7211 */ /* 0x000fc600078408ff */
[----:B------:R1:W-:Y:S01]  /*173f0*/  STL.64 [R1+0x13f0], R20 ;  /* 0x0013f01401007387 */ /* 0x0003e20000100a00 */
[----:B------:R-:W-:Y:S01]  /*17400*/  IMAD R9, R0, 0x4, R10 ;  /* 0x0000000400097824 */ /* 0x000fe200078e020a */
[-C--:B------:R-:W-:Y:S02]  /*17410*/  LEA.HI.X.SX32 R15, R3, R28.reuse, 0x1, P2 ;  /* 0x0000001c030f7211 */ /* 0x080fe400010f0eff */
[-C--:B0-----:R-:W-:Y:S02]  /*17420*/  LEA R22, P0, R2, R27.reuse, 0x1 ;  /* 0x0000001b02167211 */ /* 0x081fe400078008ff */
[----:B-1----:R-:W-:Y:S02]  /*17430*/  LEA R20, P1, R18, R27, 0x1 ;  /* 0x0000001b12147211 */ /* 0x002fe400078208ff */
[-C--:B------:R-:W-:Y:S02]  /*17440*/  LEA.HI.X.SX32 R23, R2, R28.reuse, 0x1, P0 ;  /* 0x0000001c02177211 */ /* 0x080fe400000f0eff */
[----:B------:R-:W-:-:S03]  /*17450*/  LEA.HI.X.SX32 R21, R18, R28, 0x1, P1 ;  /* 0x0000001c12157211 */ /* 0x000fc600008f0eff */
[----:B------:R-:W-:Y:S01]  /*17460*/  STL.64 [R1+0x13e0], R22 ;  /* 0x0013e01601007387 */ /* 0x000fe20000100a00 */
[----:B------:R-:W-:-:S03]  /*17470*/  LEA R12, R0, R9, 0x2 ;  /* 0x00000009000c7211 */ /* 0x000fc600078e10ff */
[----:B------:R-:W-:Y:S01]  /*17480*/  STL.64 [R1+0x13d8], R20 ;  /* 0x0013d81401007387 */ /* 0x000fe20000100a00 */
[----:B------:R-:W-:-:S03]  /*17490*/  LEA R18, P0, R4, R27, 0x1 ;  /* 0x0000001b04127211 */ /* 0x000fc600078008ff */
[----:B------:R0:W-:Y:S01]  /*174a0*/  STL.64 [R1+0x13d0], R14 ;  /* 0x0013d00e01007387 */ /* 0x0001e20000100a00 */
[-C--:B------:R-:W-:Y:S01]  /*174b0*/  LEA R16, P1, R6, R27.reuse, 0x1 ;  /* 0x0000001b06107211 */ /* 0x080fe200078208ff */
[----:B------:R-:W-:Y:S01]  /*174c0*/  IMAD R11, R0, 0x4, R12 ;  /* 0x00000004000b7824 */ /* 0x000fe200078e020c */
[-C--:B------:R-:W-:Y:S02]  /*174d0*/  LEA.HI.X.SX32 R19, R4, R28.reuse, 0x1, P0 ;  /* 0x0000001c04137211 */ /* 0x080fe400000f0eff */
[----:B------:R-:W-:Y:S02]  /*174e0*/  LEA.HI.X.SX32 R17, R6, R28, 0x1, P1 ;  /* 0x0000001c06117211 */ /* 0x000fe400008f0eff */
[----:B0-----:R-:W-:-:S04]  /*174f0*/  LEA R14, P2, R5, R27, 0x1 ;  /* 0x0000001b050e7211 */ /* 0x001fc800078408ff */
[----:B------:R-:W-:Y:S02]  /*17500*/  LEA.HI.X.SX32 R15, R5, R28, 0x1, P2 ;  /* 0x0000001c050f7211 */ /* 0x000fe400010f0eff */
[----:B------:R-:W-:Y:S02]  /*17510*/  LEA R2, R0, R11, 0x2 ;  /* 0x0000000b00027211 */ /* 0x000fe400078e10ff */
[----:B------:R-:W-:Y:S01]  /*17520*/  LEA R20, P0, R8, R27, 0x1 ;  /* 0x0000001b08147211 */ /* 0x000fe200078008ff */
[----:B------:R-:W-:Y:S04]  /*17530*/  STL.64 [R1+0x13b8], R14 ;  /* 0x0013b80e01007387 */ /* 0x000fe80000100a00 */
[----:B------:R0:W-:Y:S01]  /*17540*/  STL.64 [R1+0x13c8], R18 ;  /* 0x0013c81201007387 */ /* 0x0001e20000100a00 */
[----:B------:R-:W-:-:S03]  /*17550*/  IMAD R13, R0, 0x4, R2 ;  /* 0x00000004000d7824 */ /* 0x000fc600078e0202 */
[----:B------:R1:W-:Y:S01]  /*17560*/  STL.64 [R1+0x13c0], R16 ;  /* 0x0013c01001007387 */ /* 0x0003e20000100a00 */
[-C--:B------:R-:W-:Y:S02]  /*17570*/  LEA.HI.X.SX32 R21, R8, R28.reuse, 0x1, P0 ;  /* 0x0000001c08157211 */ /* 0x080fe400000f0eff */
[CC--:B0-----:R-:W-:Y:S02]  /*17580*/  LEA R18, P1, R7.reuse, R27.reuse, 0x1 ;  /* 0x0000001b07127211 */ /* 0x0c1fe400078208ff */
[C---:B-1----:R-:W-:Y:S02]  /*17590*/  LEA R16, P2, R10.reuse, R27, 0x1 ;  /* 0x0000001b0a107211 */ /* 0x042fe400078408ff */
[-C--:B------:R-:W-:Y:S02]  /*175a0*/  LEA.HI.X.SX32 R19, R7, R28.reuse, 0x1, P1 ;  /* 0x0000001c07137211 */ /* 0x080fe400008f0eff */
[----:B------:R-:W-:Y:S01]  /*175b0*/  LEA.HI.X.SX32 R17, R10, R28, 0x1, P2 ;  /* 0x0000001c0a117211 */ /* 0x000fe200010f0eff */
[----:B------:R-:W-:Y:S01]  /*175c0*/  STL.64 [R1+0x13b0], R20 ;  /* 0x0013b01401007387 */ /* 0x000fe20000100a00 */
[----:B------:R-:W-:-:S03]  /*175d0*/  LEA R14, R0, R13, 0x2 ;  /* 0x0000000d000e7211 */ /* 0x000fc600078e10ff */
[----:B------:R0:W-:Y:S04]  /*175e0*/  STL.64 [R1+0x13a8], R18 ;  /* 0x0013a81201007387 */ /* 0x0001e80000100a00 */
[----:B------:R1:W-:Y:S01]  /*175f0*/  STL.64 [R1+0x13a0], R16 ;  /* 0x0013a01001007387 */ /* 0x0003e20000100a00 */
[----:B------:R-:W-:Y:S01]  /*17600*/  IMAD R3, R0, 0x4, R14 ;  /* 0x0000000400037824 */ /* 0x000fe200078e020e */
[-C--:B------:R-:W-:Y:S02]  /*17610*/  LEA R6, P2, R11, R27.reuse, 0x1 ;  /* 0x0000001b0b067211 */ /* 0x080fe400078408ff */
[-C--:B0-----:R-:W-:Y:S02]  /*17620*/  LEA R18, P0, R9, R27.reuse, 0x1 ;  /* 0x0000001b09127211 */ /* 0x081fe400078008ff */
[----:B-1----:R-:W-:-:S02]  /*17630*/  LEA R16, P1, R12, R27, 0x1 ;  /* 0x0000001b0c107211 */ /* 0x002fc400078208ff */
[-C--:B------:R-:W-:Y:S02]  /*17640*/  LEA.HI.X.SX32 R19, R9, R28.reuse, 0x1, P0 ;  /* 0x0000001c09137211 */ /* 0x080fe400000f0eff */
[-C--:B------:R-:W-:Y:S02]  /*17650*/  LEA.HI.X.SX32 R17, R12, R28.reuse, 0x1, P1 ;  /* 0x0000001c0c117211 */ /* 0x080fe400008f0eff */
[----:B------:R-:W-:Y:S01]  /*17660*/  LEA R4, R0, R3, 0x2 ;  /* 0x0000000300047211 */ /* 0x000fe200078e10ff */
[----:B------:R-:W-:Y:S01]  /*17670*/  STL.64 [R1+0x1398], R18 ;  /* 0x0013981201007387 */ /* 0x000fe20000100a00 */
[----:B------:R-:W-:Y:S02]  /*17680*/  LEA.HI.X.SX32 R7, R11, R28, 0x1, P2 ;  /* 0x0000001c0b077211 */ /* 0x000fe400010f0eff */
[----:B------:R-:W-:Y:S01]  /*17690*/  LEA R20, P0, R2, R27, 0x1 ;  /* 0x0000001b02147211 */ /* 0x000fe200078008ff */
[----:B------:R0:W-:Y:S01]  /*176a0*/  STL.64 [R1+0x1390], R16 ;  /* 0x0013901001007387 */ /* 0x0001e20000100a00 */
[----:B------:R-:W-:-:S02]  /*176b0*/  IMAD R8, R0, 0x4, R4 ;  /* 0x0000000400087824 */ /* 0x000fc400078e0204 */
[-C--:B------:R-:W-:Y:S01]  /*176c0*/  LEA.HI.X.SX32 R21, R2, R28.reuse, 0x1, P0 ;  /* 0x0000001c02157211 */ /* 0x080fe200000f0eff */
[----:B------:R1:W-:Y:S01]  /*176d0*/  STL.64 [R1+0x1388], R6 ;  /* 0x0013880601007387 */ /* 0x0003e20000100a00 */
[CC--:B0-----:R-:W-:Y:S02]  /*176e0*/  LEA R16, P2, R14.reuse, R27.reuse, 0x1 ;  /* 0x0000001b0e107211 */ /* 0x0c1fe400078408ff */
[CC--:B------:R-:W-:Y:S02]  /*176f0*/  LEA R18, P1, R13.reuse, R27.reuse, 0x1 ;  /* 0x0000001b0d127211 */ /* 0x0c0fe400078208ff */
[----:B------:R-:W-:Y:S01]  /*17700*/  LEA.HI.X.SX32 R17, R14, R28, 0x1, P2 ;  /* 0x0000001c0e117211 */ /* 0x000fe200010f0eff */
[----:B------:R-:W-:Y:S01]  /*17710*/  STL.64 [R1+0x1380], R20 ;  /* 0x0013801401007387 */ /* 0x000fe20000100a00 */
[----:B------:R-:W-:Y:S02]  /*17720*/  LEA R5, R0, R8, 0x2 ;  /* 0x0000000800057211 */ /* 0x000fe400078e10ff */
[----:B------:R-:W-:Y:S01]  /*17730*/  LEA.HI.X.SX32 R19, R13, R28, 0x1, P1 ;  /* 0x0000001c0d137211 */ /* 0x000fe200008f0eff */
[----:B------:R0:W-:Y:S01]  /*17740*/  STL.64 [R1+0x1370], R16 ;  /* 0x0013701001007387 */ /* 0x0001e20000100a00 */
[----:B------:R-:W-:Y:S01]  /*17750*/  LEA R12, P1, R4, R27, 0x1 ;  /* 0x0000001b040c7211 */ /* 0x000fe200078208ff */
[----:B-1----:R-:W-:-:S03]  /*17760*/  IMAD R6, R0, 0x4, R5 ;  /* 0x0000000400067824 */ /* 0x002fc600078e0205 */
[----:B------:R-:W-:Y:S02]  /*17770*/  LEA.HI.X.SX32 R13, R4, R28, 0x1, P1 ;  /* 0x0000001c040d7211 */ /* 0x000fe400008f0eff */
[----:B0-----:R-:W-:-:S04]  /*17780*/  LEA R16, P0, R3, R27, 0x1 ;  /* 0x0000001b03107211 */ /* 0x001fc800078008ff */
[----:B------:R-:W-:Y:S01]  /*17790*/  LEA.HI.X.SX32 R17, R3, R28, 0x1, P0 ;  /* 0x0000001c03117211 */ /* 0x000fe200000f0eff */
[----:B------:R-:W-:Y:S01]  /*177a0*/  STL.64 [R1+0x1378], R18 ;  /* 0x0013781201007387 */ /* 0x000fe20000100a00 */
[----:B------:R-:W-:Y:S02]  /*177b0*/  LEA R7, R0, R6, 0x2 ;  /* 0x0000000600077211 */ /* 0x000fe400078e10ff */
[-C--:B------:R-:W-:Y:S01]  /*177c0*/  LEA R10, P2, R8, R27.reuse, 0x1 ;  /* 0x0000001b080a7211 */ /* 0x080fe200078408ff */
[----:B------:R-:W-:Y:S01]  /*177d0*/  STL.64 [R1+0x1368], R16 ;  /* 0x0013681001007387 */ /* 0x000fe20000100a00 */
[----:B------:R-:W-:Y:S01]  /*177e0*/  LEA R14, P0, R5, R27, 0x1 ;  /* 0x0000001b050e7211 */ /* 0x000fe200078008ff */
[----:B------:R-:W-:Y:S02]  /*177f0*/  IMAD R2, R0, 0x4, R7 ;  /* 0x0000000400027824 */ /* 0x000fe400078e0207 */
[----:B------:R0:W-:Y:S01]  /*17800*/  STL.64 [R1+0x1360], R12 ;  /* 0x0013600c01007387 */ /* 0x0001e20000100a00 */
[----:B------:R-:W-:-:S02]  /*17810*/  LEA.HI.X.SX32 R11, R8, R28, 0x1, P2 ;  /* 0x0000001c080b7211 */ /* 0x000fc400010f0eff */
[----:B------:R-:W-:Y:S02]  /*17820*/  LEA.HI.X.SX32 R15, R5, R28, 0x1, P0 ;  /* 0x0000001c050f7211 */ /* 0x000fe400000f0eff */
[----:B------:R-:W-:Y:S02]  /*17830*/  LEA R3, R0, R2, 0x2 ;  /* 0x0000000200037211 */ /* 0x000fe400078e10ff */
[C---:B0-----:R-:W-:Y:S01]  /*17840*/  LEA R12, P1, R6.reuse, R27, 0x1 ;  /* 0x0000001b060c7211 */ /* 0x041fe200078208ff */
[----:B------:R-:W-:Y:S03]  /*17850*/  STL.64 [R1+0x1358], R10 ;  /* 0x0013580a01007387 */ /* 0x000fe60000100a00 */
[----:B------:R-:W-:Y:S01]  /*17860*/  LEA.HI.X.SX32 R13, R6, R28, 0x1, P1 ;  /* 0x0000001c060d7211 */ /* 0x000fe200008f0eff */
[----:B------:R-:W-:Y:S04]  /*17870*/  STL.64 [R1+0x1350], R14 ;  /* 0x0013500e01007387 */ /* 0x000fe80000100a00 */
[----:B------:R0:W-:Y:S01]  /*17880*/  STL.64 [R1+0x1348], R12 ;  /* 0x0013480c01007387 */ /* 0x0001e20000100a00 */
[----:B------:R-:W-:-:S03]  /*17890*/  IMAD R4, R0, 0x4, R3 ;  /* 0x0000000400047824 */ /* 0x000fc600078e0203 */
[----:B------:R-:W1:Y:S01]  /*178a0*/  S2R R19, SR_TID.X ;  /* 0x0000000000137919 */ /* 0x000e620000002100 */
[----:B0-----:R-:W-:-:S04]  /*178b0*/  LEA R12, P1, R3, R27, 0x1 ;  /* 0x0000001b030c7211 */ /* 0x001fc800078208ff */
[----:B------:R-:W-:Y:S02]  /*178c0*/  LEA.HI.X.SX32 R13, R3, R28, 0x1, P1 ;  /* 0x0000001c030d7211 */ /* 0x000fe400008f0eff */
[----:B------:R-:W0:Y:S01]  /*178d0*/  S2R R3, SR_CTAID.X ;  /* 0x0000000000037919 */ /* 0x000e220000002500 */
[CC--:B------:R-:W-:Y:S02]  /*178e0*/  LEA R10, P2, R7.reuse, R27.reuse, 0x1 ;  /* 0x0000001b070a7211 */ /* 0x0c0fe400078408ff */
[----:B------:R-:W-:Y:S02]  /*178f0*/  LEA R0, R0, R4, 0x2 ;  /* 0x0000000400007211 */ /* 0x000fe400078e10ff */
[-C--:B------:R-:W-:Y:S02]  /*17900*/  LEA.HI.X.SX32 R11, R7, R28.reuse, 0x1, P2 ;  /* 0x0000001c070b7211 */ /* 0x080fe400010f0eff */
[-C--:B------:R-:W-:Y:S02]  /*17910*/  LEA R14, P0, R2, R27.reuse, 0x1 ;  /* 0x0000001b020e7211 */ /* 0x080fe400078008ff */
[----:B------:R-:W-:Y:S01]  /*17920*/  LEA R8, P3, R0, R27, 0x1 ;  /* 0x0000001b00087211 */ /* 0x000fe200078608ff */
[----:B------:R2:W-:Y:S01]  /*17930*/  STL.64 [R1+0x1340], R10 ;  /* 0x0013400a01007387 */ /* 0x0005e20000100a00 */
[----:B------:R-:W-:-:S02]  /*17940*/  LEA.HI.X.SX32 R15, R2, R28, 0x1, P0 ;  /* 0x0000001c020f7211 */ /* 0x000fc400000f0eff */
[----:B-1----:R-:W-:Y:S02]  /*17950*/  LOP3.LUT R2, R19, 0x1c, RZ, 0xc0, !PT ;  /* 0x0000001c13027812 */ /* 0x002fe400078ec0ff */
[----:B------:R-:W-:Y:S02]  /*17960*/  LEA.HI.X.SX32 R9, R0, R28, 0x1, P3 ;  /* 0x0000001c00097211 */ /* 0x000fe400018f0eff */
[----:B--2---:R-:W-:Y:S01]  /*17970*/  LEA R10, P2, R4, R27, 0x1 ;  /* 0x0000001b040a7211 */ /* 0x004fe200078408ff */
[----:B0-----:R-:W-:-:S03]  /*17980*/  IMAD.SHL.U32 R3, R3, 0x100, RZ ;  /* 0x0000010003037824 */ /* 0x001fc600078e00ff */
[----:B------:R-:W-:Y:S01]  /*17990*/  LEA.HI.X.SX32 R11, R4, R28, 0x1, P2 ;  /* 0x0000001c040b7211 */ /* 0x000fe200010f0eff */
[----:B------:R-:W-:Y:S01]  /*179a0*/  STL.64 [R1+0x1338], R14 ;  /* 0x0013380e01007387 */ /* 0x000fe20000100a00 */
[----:B------:R-:W-:Y:S01]  /*179b0*/  LEA.HI R0, R2, R3, RZ, 0x1e ;  /* 0x0000000302007211 */ /* 0x000fe200078ff0ff */
[----:B------:R-:W-:Y:S02]  /*179c0*/  IMAD.MOV.U32 R0, RZ, RZ, 0x3f800000 ;  /* 0x3f800000ff007424 */ /* 0x000fe400078e00ff */
[----:B------:R-:W-:Y:S04]  /*179d0*/  STL.64 [R1+0x1330], R12 ;  /* 0x0013300c01007387 */ /* 0x000fe80000100a00 */
[----:B------:R-:W-:Y:S04]  /*179e0*/  STL.64 [R1+0x1328], R10 ;  /* 0x0013280a01007387 */ /* 0x000fe80000100a00 */
[----:B------:R-:W-:Y:S04]  /*179f0*/  STL.64 [R1+0x1320], R8 ;  /* 0x0013200801007387 */ /* 0x000fe80000100a00 */
[----:B------:R0:W-:Y:S04]  /*17a00*/  STL [R1+0x11a0], R0 ;  /* 0x0011a00001007387 */ /* 0x0001e80000100800 */
[----:B------:R-:W-:Y:S01]  /*17a10*/  STL [R1+0x394], RZ ;  /* 0x000394ff01007387 */ /* 0x000fe20000100800 */
[----:B0-----:R-:W-:-:S05]  /*17a20*/  MOV R0, 0xff800000 ;  /* 0xff80000000007802 */ /* 0x001fca0000000f00 */
[----:B------:R-:W-:Y:S04]  /*17a30*/  STL [R1+0x260], R0 ;  /* 0x0002600001007387 */ /* 0x000fe80000100800 */
[----:B------:R-:W-:Y:S04]  /*17a40*/  STL [R1+0x39c], RZ ;  /* 0x00039cff01007387 */ /* 0x000fe80000100800 */
[----:B------:R-:W-:Y:S04]  /*17a50*/  STL [R1+0x264], R0 ;  /* 0x0002640001007387 */ /* 0x000fe80000100800 */
        /* <DEDUP_REMOVED lines=29> */
[----:B------:R0:W-:Y:S02]  /*17c30*/  STL [R1+0x2dc], R0 ;  /* 0x0002dc0001007387 */ /* 0x0001e40000100800 */
[----:B0-----:R-:W-:-:S05]  /*17c40*/  IMAD.MOV.U32 R0, RZ, RZ, 0x3f800000 ;  /* 0x3f800000ff007424 */ /* 0x001fca00078e00ff */
        /* <DEDUP_REMOVED lines=30> */
[----:B------:R0:W-:Y:S04]  /*17e30*/  STL [R1+0x1318], R0 ;  /* 0x0013180001007387 */ /* 0x0001e80000100800 */
[----:B------:R-:W-:Y:S04]  /*17e40*/  STL [R1+0xa10], RZ ;  /* 0x000a10ff01007387 */ /* 0x000fe80000100800 */
        /* <DEDUP_REMOVED lines=277> */
[----:B0-----:R-:W0:Y:S04]  /*18fa0*/  S2R R0, SR_TID.X ;  /* 0x0000000000007919 */ /* 0x001e280000002100 */
        /* <DEDUP_REMOVED lines=20> */
[----:B------:R-:W-:Y:S01]  /*190f0*/  STL [R1+0x238], RZ ;  /* 0x000238ff01007387 */ /* 0x000fe20000100800 */
[----:B0-----:R-:W-:-:S03]  /*19100*/  LOP3.LUT R0, R0, 0x1c, RZ, 0xc0, !PT ;  /* 0x0000001c00007812 */ /* 0x001fc600078ec0ff */
[----:B------:R-:W-:Y:S04]  /*19110*/  STL [R1+0x23c], RZ ;  /* 0x00023cff01007387 */ /* 0x000fe80000100800 */
[----:B------:R-:W-:Y:S04]  /*19120*/  STL [R1+0x220], RZ ;  /* 0x000220ff01007387 */ /* 0x000fe80000100800 */
[----:B------:R-:W-:Y:S04]  /*19130*/  STL [R1+0x224], RZ ;  /* 0x000224ff01007387 */ /* 0x000fe80000100800 */
[----:B------:R-:W-:Y:S01]  /*19140*/  STL [R1+0x228], RZ ;  /* 0x000228ff01007387 */ /* 0x000fe20000100800 */
[----:B------:R-:W-:-:S03]  /*19150*/  LEA.HI R0, R0, 0xf8, RZ, 0x1e ;  /* 0x000000f800007811 */ /* 0x000fc600078ff0ff */
[----:B------:R-:W-:Y:S04]  /*19160*/  STL [R1+0x22c], RZ ;  /* 0x00022cff01007387 */ /* 0x000fe80000100800 */
[----:B------:R-:W-:Y:S04]  /*19170*/  STL [R1+0x210], RZ ;  /* 0x000210ff01007387 */ /* 0x000fe80000100800 */
[----:B------:R-:W-:Y:S04]  /*19180*/  STL [R1+0x214], RZ ;  /* 0x000214ff01007387 */ /* 0x000fe80000100800 */
[----:B------:R-:W-:Y:S01]  /*19190*/  STL [R1+0x218], RZ ;  /* 0x000218ff01007387 */ /* 0x000fe20000100800 */
[----:B------:R-:W-:-:S03]  /*191a0*/  IADD3 R3, R3, R0, RZ ;  /* 0x0000000003037210 */ /* 0x000fc60007ffe0ff */
[----:B------:R-:W-:Y:S04]  /*191b0*/  STL [R1+0x21c], RZ ;  /* 0x00021cff01007387 */ /* 0x000fe80000100800 */
[----:B------:R-:W-:Y:S04]  /*191c0*/  STL [R1+0x200], RZ ;  /* 0x000200ff01007387 */ /* 0x000fe80000100800 */
[----:B------:R-:W-:Y:S04]  /*191d0*/  STL [R1+0x204], RZ ;  /* 0x000204ff01007387 */ /* 0x000fe80000100800 */
[----:B------:R-:W-:Y:S01]  /*191e0*/  STL [R1+0x208], RZ ;  /* 0x000208ff01007387 */ /* 0x000fe20000100800 */
[----:B------:R-:W-:-:S03]  /*191f0*/  IMAD.SHL.U32 R0, R0, 0x20, RZ ;  /* 0x0000002000007824 */ /* 0x000fc600078e00ff */
[----:B------:R-:W-:Y:S04]  /*19200*/  STL [R1+0x20c], RZ ;  /* 0x00020cff01007387 */ /* 0x000fe80000100800 */
[----:B------:R-:W-:Y:S04]  /*19210*/  STL [R1+0x1f0], RZ ;  /* 0x0001f0ff01007387 */ /* 0x000fe80000100800 */
[----:B------:R-:W-:Y:S04]  /*19220*/  STL [R1+0x1f4], RZ ;  /* 0x0001f4ff01007387 */ /* 0x000fe80000100800 */
[----:B------:R-:W-:Y:S04]  /*19230*/  STL [R1+0x1f8], RZ ;  /* 0x0001f8ff01007387 */ /* 0x000fe80000100800 */
[----:B------:R-:W-:Y:S04]  /*19240*/  STL [R1+0x1fc], RZ ;  /* 0x0001fcff01007387 */ /* 0x000fe80000100800 */
[----:B------:R-:W-:Y:S04]  /*19250*/  STL [R1+0x1e0], RZ ;  /* 0x0001e0ff01007387 */ /* 0x000fe80000100800 */
[----:B------:R-:W0:Y:S04]  /*19260*/  S2R R3, SR_TID.X ;  /* 0x0000000000037919 */ /* 0x000e280000002100 */
[----:B------:R-:W-:Y:S04]  /*19270*/  STL [R1+0x1e4], RZ ;  /* 0x0001e4ff01007387 */ /* 0x000fe80000100800 */
[----:B------:R-:W-:Y:S04]  /*19280*/  STL [R1+0x1e8], RZ ;  /* 0x0001e8ff01007387 */ /* 0x000fe80000100800 */
[----:B------:R-:W-:Y:S04]  /*19290*/  STL [R1+0x1ec], RZ ;  /* 0x0001ecff01007387 */ /* 0x000fe80000100800 */
[----:B------:R-:W-:Y:S04]  /*192a0*/  STL [R1+0xdc0], RZ ;  /* 0x000dc0ff01007387 */ /* 0x000fe80000100800 */
[----:B------:R-:W1:Y:S04]  /*192b0*/  S2R R0, SR_CTAID.X ;  /* 0x0000000000007919 */ /* 0x000e680000002500 */
        /* <DEDUP_REMOVED lines=22> */
[----:B------:R-:W-:Y:S01]  /*19420*/  STL [R1+0xd74], RZ ;  /* 0x000d74ff01007387 */ /* 0x000fe20000100800 */
[----:B-1----:R-:W-:-:S03]  /*19430*/  SHF.L.U32 R0, R0, 0x8, RZ ;  /* 0x0000000800007819 */ /* 0x002fc600000006ff */
[----:B------:R-:W-:Y:S04]  /*19440*/  STL [R1+0xd78], RZ ;  /* 0x000d78ff01007387 */ /* 0x000fe80000100800 */
[----:B------:R-:W-:Y:S04]  /*19450*/  STL [R1+0xd7c], RZ ;  /* 0x000d7cff01007387 */ /* 0x000fe80000100800 */
[----:B------:R-:W-:Y:S04]  /*19460*/  STL [R1+0xd60], RZ ;  /* 0x000d60ff01007387 */ /* 0x000fe80000100800 */
[----:B------:R-:W-:Y:S01]  /*19470*/  STL [R1+0xd64], RZ ;  /* 0x000d64ff01007387 */ /* 0x000fe20000100800 */
[----:B------:R-:W-:-:S03]  /*19480*/  IMAD.IADD R0, R0, 0x1, R3 ;  /* 0x0000000100007824 */ /* 0x000fc600078e0203 */
[----:B------:R-:W-:Y:S01]  /*19490*/  STL [R1+0xd68], RZ ;  /* 0x000d68ff01007387 */ /* 0x000fe20000100800 */
[----:B------:R-:W-:-:S03]  /*194a0*/  SHF.L.U32 R3, R3, 0x5, RZ ;  /* 0x0000000503037819 */ /* 0x000fc600000006ff */
        /* <DEDUP_REMOVED lines=10> */
[----:B------:R-:W0:Y:S04]  /*19550*/  S2R R3, SR_CTAID.X ;  /* 0x0000000000037919 */ /* 0x000e280000002500 */
[----:B------:R-:W-:Y:S04]  /*19560*/  STL [R1+0xe34], RZ ;  /* 0x000e34ff01007387 */ /* 0x000fe80000100800 */
[----:B------:R-:W-:Y:S04]  /*19570*/  STL [R1+0xe38], RZ ;  /* 0x000e38ff01007387 */ /* 0x000fe80000100800 */
[----:B------:R-:W-:Y:S04]  /*19580*/  STL [R1+0xe3c], RZ ;  /* 0x000e3cff01007387 */ /* 0x000fe80000100800 */
        /* <DEDUP_REMOVED lines=18> */
[----:B0-----:R-:W-:-:S03]  /*196b0*/  IMAD.SHL.U32 R3, R3, 0x100, RZ ;  /* 0x0000010003037824 */ /* 0x001fc600078e00ff */
[----:B------:R-:W-:Y:S01]  /*196c0*/  STL [R1+0xde4], RZ ;  /* 0x000de4ff01007387 */ /* 0x000fe20000100800 */
[----:B------:R-:W-:-:S03]  /*196d0*/  LEA.HI R4, R2, 0xe8, RZ, 0x1e ;  /* 0x000000e802047811 */ /* 0x000fc600078ff0ff */
[----:B------:R-:W-:Y:S04]  /*196e0*/  STL [R1+0xde8], RZ ;  /* 0x000de8ff01007387 */ /* 0x000fe80000100800 */
[----:B------:R-:W-:Y:S04]  /*196f0*/  STL [R1+0xdec], RZ ;  /* 0x000decff01007387 */ /* 0x000fe80000100800 */
[----:B------:R-:W-:Y:S04]  /*19700*/  STL [R1+0xdd0], RZ ;  /* 0x000dd0ff01007387 */ /* 0x000fe80000100800 */
[----:B------:R-:W-:Y:S01]  /*19710*/  STL [R1+0xdd4], RZ ;  /* 0x000dd4ff01007387 */ /* 0x000fe20000100800 */
[----:B------:R-:W-:-:S03]  /*19720*/  IADD3 R3, R3, R4, RZ ;  /* 0x0000000403037210 */ /* 0x000fc60007ffe0ff */
[----:B------:R-:W-:Y:S01]  /*19730*/  STL [R1+0xdd8], RZ ;  /* 0x000dd8ff01007387 */ /* 0x000fe20000100800 */
[----:B------:R-:W-:-:S03]  /*19740*/  IMAD.SHL.U32 R3, R4, 0x20, RZ ;  /* 0x0000002004037824 */ /* 0x000fc600078e00ff */
[----:B------:R-:W-:Y:S01]  /*19750*/  STL [R1+0xddc], RZ ;  /* 0x000ddcff01007387 */ /* 0x000fe20000100800 */
[----:B------:R-:W-:-:S03]  /*19760*/  LEA.HI R5, R2, 0xe0, RZ, 0x1e ;  /* 0x000000e002057811 */ /* 0x000fc600078ff0ff */
[----:B------:R-:W-:Y:S01]  /*19770*/  STL [R1+0xec0], RZ ;  /* 0x000ec0ff01007387 */ /* 0x000fe20000100800 */
[----:B-1----:R-:W-:-:S03]  /*19780*/  SHF.L.U32 R4, R0, 0x8, RZ ;  /* 0x0000000800047819 */ /* 0x002fc600000006ff */
[----:B------:R-:W-:Y:S01]  /*19790*/  STL [R1+0xec4], RZ ;  /* 0x000ec4ff01007387 */ /* 0x000fe20000100800 */
[----:B------:R-:W-:-:S03]  /*197a0*/  LEA.HI R6, R2, 0xd8, RZ, 0x1e ;  /* 0x000000d802067811 */ /* 0x000fc600078ff0ff */
[----:B------:R-:W-:Y:S04]  /*197b0*/  STL [R1+0xec8], RZ ;  /* 0x000ec8ff01007387 */ /* 0x000fe80000100800 */
[----:B------:R-:W-:Y:S04]  /*197c0*/  STL [R1+0xecc], RZ ;  /* 0x000eccff01007387 */ /* 0x000fe80000100800 */
[----:B------:R-:W-:Y:S01]  /*197d0*/  STL [R1+0xeb0], RZ ;  /* 0x000eb0ff01007387 */ /* 0x000fe20000100800 */
[----:B------:R-:W-:-:S03]  /*197e0*/  IMAD.IADD R0, R4, 0x1, R5 ;  /* 0x0000000104007824 */ /* 0x000fc600078e0205 */
[----:B------:R-:W-:Y:S01]  /*197f0*/  STL [R1+0xeb4], RZ ;  /* 0x000eb4ff01007387 */ /* 0x000fe20000100800 */
[----:B------:R-:W-:-:S03]  /*19800*/  IMAD.IADD R0, R4, 0x1, R6 ;  /* 0x0000000104007824 */ /* 0x000fc600078e0206 */
        /* <DEDUP_REMOVED lines=24> */
[----:B------:R-:W-:-:S03]  /*19990*/  LEA.HI R7, R2, 0xd0, RZ, 0x1e ;  /* 0x000000d002077811 */ /* 0x000fc600078ff0ff */
[----:B------:R-:W-:Y:S01]  /*199a0*/  STL [R1+0xe54], RZ ;  /* 0x000e54ff01007387 */ /* 0x000fe20000100800 */
[----:B------:R-:W-:-:S03]  /*199b0*/  LEA.HI R8, R2, 0xc8, RZ, 0x1e ;  /* 0x000000c802087811 */ /* 0x000fc600078ff0ff */
[----:B------:R-:W-:Y:S04]  /*199c0*/  STL [R1+0xe58], RZ ;  /* 0x000e58ff01007387 */ /* 0x000fe80000100800 */
[----:B------:R-:W-:Y:S04]  /*199d0*/  STL [R1+0xe5c], RZ ;  /* 0x000e5cff01007387 */ /* 0x000fe80000100800 */
[----:B------:R-:W-:Y:S01]  /*199e0*/  STL [R1+0xf20], RZ ;  /* 0x000f20ff01007387 */ /* 0x000fe20000100800 */
[----:B------:R-:W-:-:S03]  /*199f0*/  SHF.L.U32 R5, R5, 0x5, RZ ;  /* 0x0000000505057819 */ /* 0x000fc600000006ff */
[----:B------:R-:W-:Y:S01]  /*19a00*/  STL [R1+0xf24], RZ ;  /* 0x000f24ff01007387 */ /* 0x000fe20000100800 */
[----:B------:R-:W-:-:S03]  /*19a10*/  IMAD.IADD R5, R4, 0x1, R7 ;  /* 0x0000000104057824 */ /* 0x000fc600078e0207 */
[----:B------:R-:W-:Y:S01]  /*19a20*/  STL [R1+0xf28], RZ ;  /* 0x000f28ff01007387 */ /* 0x000fe20000100800 */
[----:B------:R-:W-:-:S03]  /*19a30*/  LEA.HI R9, R2, 0xc0, RZ, 0x1e ;  /* 0x000000c002097811 */ /* 0x000fc600078ff0ff */
[----:B------:R-:W-:Y:S01]  /*19a40*/  STL [R1+0xf2c], RZ ;  /* 0x000f2cff01007387 */ /* 0x000fe20000100800 */
[----:B------:R-:W-:Y:S01]  /*19a50*/  IMAD.IADD R4, R4, 0x1, R8 ;  /* 0x0000000104047824 */ /* 0x000fe200078e0208 */
[----:B------:R-:W-:Y:S02]  /*19a60*/  SHF.L.U32 R5, R8, 0x5, RZ ;  /* 0x0000000508057819 */ /* 0x000fe400000006ff */
[----:B------:R-:W-:Y:S01]  /*19a70*/  STL [R1+0xf10], RZ ;  /* 0x000f10ff01007387 */ /* 0x000fe20000100800 */
[----:B0-----:R-:W-:-:S03]  /*19a80*/  IMAD.SHL.U32 R8, R0, 0x100, RZ ;  /* 0x0000010000087824 */ /* 0x001fc600078e00ff */
[----:B------:R-:W-:Y:S01]  /*19a90*/  STL [R1+0xf14], RZ ;  /* 0x000f14ff01007387 */ /* 0x000fe20000100800 */
[----:B------:R-:W-:-:S03]  /*19aa0*/  LEA.HI R11, R2, 0xb0, RZ, 0x1e ;  /* 0x000000b0020b7811 */ /* 0x000fc600078ff0ff */
[----:B------:R-:W-:Y:S01]  /*19ab0*/  STL [R1+0xf18], RZ ;  /* 0x000f18ff01007387 */ /* 0x000fe20000100800 */
[----:B------:R-:W-:-:S03]  /*19ac0*/  LEA.HI R12, R2, 0xa8, RZ, 0x1e ;  /* 0x000000a8020c7811 */ /* 0x000fc600078ff0ff */
[----:B------:R-:W-:Y:S01]  /*19ad0*/  STL [R1+0xf1c], RZ ;  /* 0x000f1cff01007387 */ /* 0x000fe20000100800 */
[----:B------:R-:W-:-:S03]  /*19ae0*/  LEA.HI R14, R2, 0x98, RZ, 0x1e ;  /* 0x00000098020e7811 */ /* 0x000fc600078ff0ff */
[----:B------:R-:W-:Y:S01]  /*19af0*/  STL [R1+0xf00], RZ ;  /* 0x000f00ff01007387 */ /* 0x000fe20000100800 */
[----:B------:R-:W-:Y:S01]  /*19b00*/  LEA.HI R16, R2, 0x88, RZ, 0x1e ;  /* 0x0000008802107811 */ /* 0x000fe200078ff0ff */
[----:B------:R-:W-:Y:S02]  /*19b10*/  IMAD.SHL.U32 R0, R9, 0x20, RZ ;  /* 0x0000002009007824 */ /* 0x000fe400078e00ff */
[----:B------:R-:W-:Y:S01]  /*19b20*/  STL [R1+0xf04], RZ ;  /* 0x000f04ff01007387 */ /* 0x000fe20000100800 */
[----:B------:R-:W-:-:S03]  /*19b30*/  LOP3.LUT R29, R19, 0x3, RZ, 0xc0, !PT ;  /* 0x00000003131d7812 */ /* 0x000fc600078ec0ff */
[----:B------:R-:W-:Y:S01]  /*19b40*/  STL [R1+0xf08], RZ ;  /* 0x000f08ff01007387 */ /* 0x000fe20000100800 */
[----:B------:R-:W-:Y:S02]  /*19b50*/  LOP3.LUT P5, RZ, R19, 0x7, RZ, 0xc0, !PT ;  /* 0x0000000713ff7812 */ /* 0x000fe400078ac0ff */
[----:B------:R-:W-:Y:S01]  /*19b60*/  LEA.HI R17, R2, 0x80, RZ, 0x1e ;  /* 0x0000008002117811 */ /* 0x000fe200078ff0ff */
[----:B------:R-:W-:Y:S01]  /*19b70*/  STL [R1+0xf0c], RZ ;  /* 0x000f0cff01007387 */ /* 0x000fe20000100800 */
[----:B------:R-:W-:Y:S01]  /*19b80*/  IADD3 R0, R8, R11, RZ ;  /* 0x0000000b08007210 */ /* 0x000fe20007ffe0ff */
[----:B------:R-:W-:Y:S01]  /*19b90*/  IMAD.SHL.U32 R0, R12, 0x20, RZ ;  /* 0x000000200c007824 */ /* 0x000fe200078e00ff */
[C---:B------:R-:W-:Y:S01]  /*19ba0*/  LEA.HI R19, R2.reuse, 0x70, RZ, 0x1e ;  /* 0x0000007002137811 */ /* 0x040fe200078ff0ff */
[----:B------:R-:W-:Y:S01]  /*19bb0*/  STL [R1+0xef0], RZ ;  /* 0x000ef0ff01007387 */ /* 0x000fe20000100800 */
[----:B------:R-:W-:Y:S02]  /*19bc0*/  LEA.HI R20, R2, 0x68, RZ, 0x1e ;  /* 0x0000006802147811 */ /* 0x000fe400078ff0ff */
[----:B------:R-:W-:Y:S01]  /*19bd0*/  IADD3 R0, R8, R14, RZ ;  /* 0x0000000e08007210 */ /* 0x000fe20007ffe0ff */
[----:B------:R-:W-:Y:S01]  /*19be0*/  STL [R1+0xef4], RZ ;  /* 0x000ef4ff01007387 */ /* 0x000fe20000100800 */
[----:B------:R-:W-:-:S02]  /*19bf0*/  LEA.HI R22, R2, 0x58, RZ, 0x1e ;  /* 0x0000005802167811 */ /* 0x000fc400078ff0ff */
[----:B------:R-:W-:Y:S01]  /*19c00*/  IADD3 R0, R8, R16, RZ ;  /* 0x0000001008007210 */ /* 0x000fe20007ffe0ff */
[----:B------:R-:W-:Y:S01]  /*19c10*/  STL [R1+0xef8], RZ ;  /* 0x000ef8ff01007387 */ /* 0x000fe20000100800 */
[----:B------:R-:W-:Y:S02]  /*19c20*/  LEA.HI R24, R2, 0x48, RZ, 0x1e ;  /* 0x0000004802187811 */ /* 0x000fe400078ff0ff */
[C---:B------:R-:W-:Y:S01]  /*19c30*/  IADD3 R0, R8.reuse, R17, RZ ;  /* 0x0000001108007210 */ /* 0x040fe20007ffe0ff */
[----:B------:R-:W-:Y:S01]  /*19c40*/  STL [R1+0xefc], RZ ;  /* 0x000efcff01007387 */ /* 0x000fe20000100800 */
[----:B------:R-:W-:-:S03]  /*19c50*/  IADD3 R0, R8, R19, RZ ;  /* 0x0000001308007210 */ /* 0x000fc60007ffe0ff */
[----:B------:R-:W-:Y:S01]  /*19c60*/  STL [R1+0xee0], RZ ;  /* 0x000ee0ff01007387 */ /* 0x000fe20000100800 */
[----:B------:R-:W-:-:S03]  /*19c70*/  IADD3 R0, R8, R20, RZ ;  /* 0x0000001408007210 */ /* 0x000fc60007ffe0ff */
[----:B------:R-:W-:Y:S01]  /*19c80*/  STL [R1+0xee4], RZ ;  /* 0x000ee4ff01007387 */ /* 0x000fe20000100800 */
[----:B------:R-:W-:-:S03]  /*19c90*/  IADD3 R0, R8, R22, RZ ;  /* 0x0000001608007210 */ /* 0x000fc60007ffe0ff */
[----:B------:R-:W-:Y:S01]  /*19ca0*/  STL [R1+0xee8], RZ ;  /* 0x000ee8ff01007387 */ /* 0x000fe20000100800 */
[----:B------:R-:W-:-:S03]  /*19cb0*/  IADD3 R0, R8, R24, RZ ;  /* 0x0000001808007210 */ /* 0x000fc60007ffe0ff */
        /* <DEDUP_REMOVED lines=12> */
[----:B------:R-:W-:Y:S01]  /*19d80*/  STL [R1+0xed8], RZ ;  /* 0x000ed8ff01007387 */ /* 0x000fe20000100800 */
[----:B------:R-:W-:-:S03]  /*19d90*/  LEA.HI R10, R2, 0xb8, RZ, 0x1e ;  /* 0x000000b8020a7811 */ /* 0x000fc600078ff0ff */
[----:B------:R-:W-:Y:S04]  /*19da0*/  STL [R1+0xedc], RZ ;  /* 0x000edcff01007387 */ /* 0x000fe80000100800 */
[----:B------:R-:W-:Y:S01]  /*19db0*/  STL [R1+0xf50], RZ ;  /* 0x000f50ff01007387 */ /* 0x000fe20000100800 */
[----:B------:R-:W-:-:S03]  /*19dc0*/  LEA.HI R13, R2, 0xa0, RZ, 0x1e ;  /* 0x000000a0020d7811 */ /* 0x000fc600078ff0ff */
[----:B------:R-:W-:Y:S04]  /*19dd0*/  STL [R1+0xf54], RZ ;  /* 0x000f54ff01007387 */ /* 0x000fe80000100800 */
[----:B------:R-:W-:Y:S01]  /*19de0*/  STL [R1+0xf58], RZ ;  /* 0x000f58ff01007387 */ /* 0x000fe20000100800 */
[----:B------:R-:W-:-:S03]  /*19df0*/  LEA.HI R15, R2, 0x90, RZ, 0x1e ;  /* 0x00000090020f7811 */ /* 0x000fc600078ff0ff */
[----:B------:R-:W-:Y:S01]  /*19e00*/  STL [R1+0xf5c], RZ ;  /* 0x000f5cff01007387 */ /* 0x000fe20000100800 */
[----:B------:R-:W-:-:S03]  /*19e10*/  IADD3 R4, R8, R9, RZ ;  /* 0x0000000908047210 */ /* 0x000fc60007ffe0ff */
[----:B------:R-:W-:Y:S01]  /*19e20*/  STL [R1+0xf60], RZ ;  /* 0x000f60ff01007387 */ /* 0x000fe20000100800 */
[----:B------:R-:W-:-:S03]  /*19e30*/  IMAD.SHL.U32 R4, R10, 0x20, RZ ;  /* 0x000000200a047824 */ /* 0x000fc600078e00ff */
[----:B------:R-:W-:Y:S01]  /*19e40*/  STL [R1+0xf64], RZ ;  /* 0x000f64ff01007387 */ /* 0x000fe20000100800 */
[----:B------:R-:W-:-:S03]  /*19e50*/  LEA.HI R18, R2, 0x78, RZ, 0x1e ;  /* 0x0000007802127811 */ /* 0x000fc600078ff0ff */
[----:B------:R-:W-:Y:S01]  /*19e60*/  STL [R1+0xf68], RZ ;  /* 0x000f68ff01007387 */ /* 0x000fe20000100800 */
[----:B------:R-:W-:Y:S01]  /*19e70*/  IADD3 R4, R8, R12, RZ ;  /* 0x0000000c08047210 */ /* 0x000fe20007ffe0ff */
[----:B------:R-:W-:Y:S02]  /*19e80*/  IMAD.SHL.U32 R4, R13, 0x20, RZ ;  /* 0x000000200d047824 */ /* 0x000fe400078e00ff */
[----:B------:R-:W-:Y:S01]  /*19e90*/  STL [R1+0xf6c], RZ ;  /* 0x000f6cff01007387 */ /* 0x000fe20000100800 */
[----:B------:R-:W-:-:S03]  /*19ea0*/  LEA.HI R21, R2, 0x60, RZ, 0x1e ;  /* 0x0000006002157811 */ /* 0x000fc600078ff0ff */
[----:B------:R-:W-:Y:S01]  /*19eb0*/  STL [R1+0xf70], RZ ;  /* 0x000f70ff01007387 */ /* 0x000fe20000100800 */
[----:B------:R-:W-:Y:S02]  /*19ec0*/  LEA.HI R23, R2, 0x50, RZ, 0x1e ;  /* 0x0000005002177811 */ /* 0x000fe400078ff0ff */
[----:B------:R-:W-:Y:S01]  /*19ed0*/  IADD3 R4, R8, R15, RZ ;  /* 0x0000000f08047210 */ /* 0x000fe20007ffe0ff */
[----:B------:R-:W-:Y:S01]  /*19ee0*/  STL [R1+0xf74], RZ ;  /* 0x000f74ff01007387 */ /* 0x000fe20000100800 */
[----:B------:R-:W-:Y:S01]  /*19ef0*/  IMAD.SHL.U32 R4, R16, 0x20, RZ ;  /* 0x0000002010047824 */ /* 0x000fe200078e00ff */
[----:B------:R-:W-:Y:S02]  /*19f00*/  LEA.HI R25, R2, 0x40, RZ, 0x1e ;  /* 0x0000004002197811 */ /* 0x000fe400078ff0ff */
[----:B------:R-:W-:Y:S01]  /*19f10*/  STL [R1+0xf78], RZ ;  /* 0x000f78ff01007387 */ /* 0x000fe20000100800 */
[----:B------:R-:W-:Y:S01]  /*19f20*/  IADD3 R4, R8, R18, RZ ;  /* 0x0000001208047210 */ /* 0x000fe20007ffe0ff */
[----:B------:R-:W-:-:S02]  /*19f30*/  IMAD.SHL.U32 R4, R19, 0x20, RZ ;  /* 0x0000002013047824 */ /* 0x000fc400078e00ff */
[----:B------:R-:W-:Y:S01]  /*19f40*/  STL [R1+0xf7c], RZ ;  /* 0x000f7cff01007387 */ /* 0x000fe20000100800 */
[----:B------:R-:W-:-:S03]  /*19f50*/  IMAD.SHL.U32 R4, R21, 0x20, RZ ;  /* 0x0000002015047824 */ /* 0x000fc600078e00ff */
[----:B------:R-:W-:Y:S01]  /*19f60*/  STL [R1+0xf80], RZ ;  /* 0x000f80ff01007387 */ /* 0x000fe20000100800 */
[----:B------:R-:W-:Y:S01]  /*19f70*/  LEA.HI R26, R2, 0x38, RZ, 0x1e ;  /* 0x00000038021a7811 */ /* 0x000fe200078ff0ff */
[----:B------:R-:W-:Y:S02]  /*19f80*/  IMAD.SHL.U32 R4, R23, 0x20, RZ ;  /* 0x0000002017047824 */ /* 0x000fe400078e00ff */
[----:B------:R-:W-:Y:S01]  /*19f90*/  STL [R1+0xf84], RZ ;  /* 0x000f84ff01007387 */ /* 0x000fe20000100800 */
[----:B------:R-:W-:Y:S01]  /*19fa0*/  IADD3 R5, R8, R10, RZ ;  /* 0x0000000a08057210 */ /* 0x000fe20007ffe0ff */
[----:B------:R-:W-:Y:S02]  /*19fb0*/  IMAD.SHL.U32 R5, R11, 0x20, RZ ;  /* 0x000000200b057824 */ /* 0x000fe400078e00ff */
[----:B------:R-:W-:Y:S01]  /*19fc0*/  STL [R1+0xf88], RZ ;  /* 0x000f88ff01007387 */ /* 0x000fe20000100800 */
[----:B------:R-:W-:Y:S01]  /*19fd0*/  ISETP.NE.U32.AND P6, PT, R29, RZ, PT ;  /* 0x000000ff1d00720c */ /* 0x000fe20003fc5070 */
[----:B------:R-:W-:Y:S01]  /*19fe0*/  IMAD.SHL.U32 R4, R24, 0x20, RZ ;  /* 0x0000002018047824 */ /* 0x000fe200078e00ff */
[C---:B------:R-:W-:Y:S01]  /*19ff0*/  LEA.HI R27, R2.reuse, 0x30, RZ, 0x1e ;  /* 0x00000030021b7811 */ /* 0x040fe200078ff0ff */
[----:B------:R-:W-:Y:S01]  /*1a000*/  STL [R1+0xf8c], RZ ;  /* 0x000f8cff01007387 */ /* 0x000fe20000100800 */
[C---:B------:R-:W-:Y:S01]  /*1a010*/  LEA.HI R28, R2.reuse, 0x28, RZ, 0x1e ;  /* 0x00000028021c7811 */ /* 0x040fe200078ff0ff */
[----:B------:R-:W-:Y:S01]  /*1a020*/  IMAD.SHL.U32 R4, R25, 0x20, RZ ;  /* 0x0000002019047824 */ /* 0x000fe200078e00ff */
[----:B------:R-:W-:Y:S01]  /*1a030*/  LEA.HI R29, R2, 0x20, RZ, 0x1e ;  /* 0x00000020021d7811 */ /* 0x000fe200078ff0ff */
[----:B------:R-:W-:Y:S01]  /*1a040*/  STL [R1+0xf90], RZ ;  /* 0x000f90ff01007387 */ /* 0x000fe20000100800 */
[----:B------:R-:W-:-:S02]  /*1a050*/  IADD3 R5, R8, R13, RZ ;  /* 0x0000000d08057210 */ /* 0x000fc40007ffe0ff */
[----:B------:R-:W-:Y:S01]  /*1a060*/  IADD3 R5, R8, R21, RZ ;  /* 0x0000001508057210 */ /* 0x000fe20007ffe0ff */
[----:B------:R-:W-:Y:S01]  /*1a070*/  STL [R1+0xf94], RZ ;  /* 0x000f94ff01007387 */ /* 0x000fe20000100800 */
[----:B0-----:R-:W-:Y:S02]  /*1a080*/  LOP3.LUT R4, R0, 0x1c, RZ, 0xc0, !PT ;  /* 0x0000001c00047812 */ /* 0x001fe400078ec0ff */
[----:B------:R-:W-:Y:S01]  /*1a090*/  SHF.L.U32 R6, R6, 0x5, RZ ;  /* 0x0000000506067819 */ /* 0x000fe200000006ff */
[----:B------:R-:W-:Y:S01]  /*1a0a0*/  STL [R1+0xf98], RZ ;  /* 0x000f98ff01007387 */ /* 0x000fe20000100800 */
[----:B------:R-:W-:Y:S01]  /*1a0b0*/  IADD3 R5, R8, R23, RZ ;  /* 0x0000001708057210 */ /* 0x000fe20007ffe0ff */
[----:B------:R-:W-:Y:S01]  /*1a0c0*/  IMAD.SHL.U32 R6, R26, 0x20, RZ ;  /* 0x000000201a067824 */ /* 0x000fe200078e00ff */
[C---:B------:R-:W-:Y:S01]  /*1a0d0*/  IADD3 R5, R8.reuse, R25, RZ ;  /* 0x0000001908057210 */ /* 0x040fe20007ffe0ff */
[----:B------:R-:W-:Y:S01]  /*1a0e0*/  STL [R1+0xf9c], RZ ;  /* 0x000f9cff01007387 */ /* 0x000fe20000100800 */
[C---:B------:R-:W-:Y:S01]  /*1a0f0*/  IADD3 R5, R8.reuse, R26, RZ ;  /* 0x0000001a08057210 */ /* 0x040fe20007ffe0ff */
[----:B------:R-:W-:Y:S01]  /*1a100*/  IMAD.SHL.U32 R6, R27, 0x20, RZ ;  /* 0x000000201b067824 */ /* 0x000fe200078e00ff */
[C---:B------:R-:W-:Y:S01]  /*1a110*/  IADD3 R0, R8.reuse, R28, RZ ;  /* 0x0000001c08007210 */ /* 0x040fe20007ffe0ff */
[----:B------:R-:W-:Y:S01]  /*1a120*/  STL [R1+0xfa0], RZ ;  /* 0x000fa0ff01007387 */ /* 0x000fe20000100800 */
[C---:B------:R-:W-:Y:S01]  /*1a130*/  IADD3 R5, R8.reuse, R27, RZ ;  /* 0x0000001b08057210 */ /* 0x040fe20007ffe0ff */
[----:B------:R-:W-:Y:S01]  /*1a140*/  IMAD.SHL.U32 R6, R29, 0x20, RZ ;  /* 0x000000201d067824 */ /* 0x000fe200078e00ff */
[----:B------:R-:W-:Y:S01]  /*1a150*/  IADD3 R0, R8, R29, RZ ;  /* 0x0000001d08007210 */ /* 0x000fe20007ffe0ff */
[----:B------:R-:W-:Y:S01]  /*1a160*/  STL [R1+0xfa4], RZ ;  /* 0x000fa4ff01007387 */ /* 0x000fe20000100800 */
[----:B------:R-:W-:-:S02]  /*1a170*/  LEA.HI R5, R4, 0x18, RZ, 0x1e ;  /* 0x0000001804057811 */ /* 0x000fc400078ff0ff */
[C---:B------:R-:W-:Y:S01]  /*1a180*/  LEA.HI R0, R4.reuse, 0x10, RZ, 0x1e ;  /* 0x0000001004007811 */ /* 0x040fe200078ff0ff */
[----:B------:R-:W-:Y:S01]  /*1a190*/  STL [R1+0xfa8], RZ ;  /* 0x000fa8ff01007387 */ /* 0x000fe20000100800 */
[----:B------:R-:W-:-:S03]  /*1a1a0*/  LEA.HI R6, R4, 0x8, RZ, 0x1e ;  /* 0x0000000804067811 */ /* 0x000fc600078ff0ff */
[----:B------:R-:W-:Y:S04]  /*1a1b0*/  STL [R1+0xfac], RZ ;  /* 0x000facff01007387 */ /* 0x000fe80000100800 */
[----:B------:R-:W-:Y:S04]  /*1a1c0*/  STL [R1+0x1010], RZ ;  /* 0x001010ff01007387 */ /* 0x000fe80000100800 */
[----:B------:R-:W0:Y:S04]  /*1a1d0*/  S2R R4, SR_TID.X ;  /* 0x0000000000047919 */ /* 0x000e280000002100 */
        /* <DEDUP_REMOVED lines=17> */
[----:B------:R-:W-:-:S03]  /*1a2f0*/  IMAD.SHL.U32 R9, R28, 0x20, RZ ;  /* 0x000000201c097824 */ /* 0x000fc600078e00ff */
[----:B------:R-:W-:Y:S01]  /*1a300*/  STL [R1+0xfd8], RZ ;  /* 0x000fd8ff01007387 */ /* 0x000fe20000100800 */
[----:B------:R-:W-:-:S03]  /*1a310*/  IADD3 R9, R8, R5, RZ ;  /* 0x0000000508097210 */ /* 0x000fc60007ffe0ff */
[----:B------:R-:W-:Y:S01]  /*1a320*/  STL [R1+0xfdc], RZ ;  /* 0x000fdcff01007387 */ /* 0x000fe20000100800 */
[----:B------:R-:W-:-:S03]  /*1a330*/  IMAD.SHL.U32 R10, R5, 0x20, RZ ;  /* 0x00000020050a7824 */ /* 0x000fc600078e00ff */
[----:B------:R-:W-:Y:S01]  /*1a340*/  STL [R1+0xfc0], RZ ;  /* 0x000fc0ff01007387 */ /* 0x000fe20000100800 */
[----:B------:R-:W-:-:S03]  /*1a350*/  IADD3 R5, R8, R0, RZ ;  /* 0x0000000008057210 */ /* 0x000fc60007ffe0ff */
[----:B------:R-:W-:Y:S01]  /*1a360*/  STL [R1+0xfc4], RZ ;  /* 0x000fc4ff01007387 */ /* 0x000fe20000100800 */
[----:B0-----:R-:W-:-:S03]  /*1a370*/  LOP3.LUT R5, R4, 0x3, RZ, 0xc0, !PT ;  /* 0x0000000304057812 */ /* 0x001fc600078ec0ff */
[----:B------:R-:W-:Y:S04]  /*1a380*/  STL [R1+0xfc8], RZ ;  /* 0x000fc8ff01007387 */ /* 0x000fe80000100800 */
[----:B------:R-:W-:Y:S04]  /*1a390*/  STL [R1+0xfcc], RZ ;  /* 0x000fccff01007387 */ /* 0x000fe80000100800 */
[----:B------:R-:W-:Y:S01]  /*1a3a0*/  STL [R1+0xfb0], RZ ;  /* 0x000fb0ff01007387 */ /* 0x000fe20000100800 */
[----:B------:R-:W-:-:S03]  /*1a3b0*/  IMAD.SHL.U32 R9, R0, 0x20, RZ ;  /* 0x0000002000097824 */ /* 0x000fc600078e00ff */
[----:B------:R-:W-:Y:S01]  /*1a3c0*/  STL [R1+0xfb4], RZ ;  /* 0x000fb4ff01007387 */ /* 0x000fe20000100800 */
[----:B------:R-:W-:-:S03]  /*1a3d0*/  LOP3.LUT R0, R4, 0xff, RZ, 0xc0, !PT ;  /* 0x000000ff04007812 */ /* 0x000fc600078ec0ff */
[----:B------:R-:W-:Y:S01]  /*1a3e0*/  STL [R1+0xfb8], RZ ;  /* 0x000fb8ff01007387 */ /* 0x000fe20000100800 */
[----:B------:R-:W-:-:S03]  /*1a3f0*/  IMAD.SHL.U32 R5, R5, 0x2, RZ ;  /* 0x0000000205057824 */ /* 0x000fc600078e00ff */
[----:B------:R-:W-:Y:S01]  /*1a400*/  STL [R1+0xfbc], RZ ;  /* 0x000fbcff01007387 */ /* 0x000fe20000100800 */
[----:B------:R-:W-:-:S03]  /*1a410*/  MOV R2, c[0x0][0x1a4] ;  /* 0x0000690000027a02 */ /* 0x000fc60000000f00 */
[----:B------:R-:W-:Y:S01]  /*1a420*/  STL [R1+0x1030], RZ ;  /* 0x001030ff01007387 */ /* 0x000fe20000100800 */
[----:B------:R-:W-:-:S03]  /*1a430*/  LOP3.LUT R4, R4, 0xe0, RZ, 0xc0, !PT ;  /* 0x000000e004047812 */ /* 0x000fc600078ec0ff */
[----:B------:R-:W-:Y:S01]  /*1a440*/  STL [R1+0x1034], RZ ;  /* 0x001034ff01007387 */ /* 0x000fe20000100800 */
[----:B------:R-:W-:-:S03]  /*1a450*/  IADD3 R8, R8, R6, RZ ;  /* 0x0000000608087210 */ /* 0x000fc60007ffe0ff */
[----:B------:R-:W-:Y:S01]  /*1a460*/  STL [R1+0x1038], RZ ;  /* 0x001038ff01007387 */ /* 0x000fe20000100800 */
[----:B------:R-:W-:-:S03]  /*1a470*/  SHF.L.U32 R8, R6, 0x5, RZ ;  /* 0x0000000506087819 */ /* 0x000fc600000006ff */
[----:B------:R-:W-:Y:S01]  /*1a480*/  STL [R1+0x103c], RZ ;  /* 0x00103cff01007387 */ /* 0x000fe20000100800 */
[----:B------:R-:W-:-:S03]  /*1a490*/  LEA.HI R6, R4, R5, RZ, 0x1e ;  /* 0x0000000504067211 */ /* 0x000fc600078ff0ff */
[----:B------:R-:W-:Y:S01]  /*1a4a0*/  STL [R1+0x1040], RZ ;  /* 0x001040ff01007387 */ /* 0x000fe20000100800 */
[----:B------:R-:W-:-:S03]  /*1a4b0*/  IMAD R4, R2, 0x3, RZ ;  /* 0x0000000302047824 */ /* 0x000fc600078e02ff */
        /* <DEDUP_REMOVED lines=8> */
[----:B------:R0:W-:Y:S04]  /*1a540*/  STL.64 [R1+0x1b68], R4 ;  /* 0x001b680401007387 */ /* 0x0001e80000100a00 */
[----:B0-----:R-:W0:Y:S01]  /*1a550*/  S2R R4, SR_TID.X ;  /* 0x0000000000047919 */ /* 0x001e220000002100 */
[C---:B------:R-:W-:Y:S01]  /*1a560*/  IMAD R8, R2.reuse, 0x7, RZ ;  /* 0x0000000702087824 */ /* 0x040fe200078e02ff */
[C---:B------:R-:W-:Y:S01]  /*1a570*/  SHF.L.U32 R9, R2.reuse, 0x3, RZ ;  /* 0x0000000302097819 */ /* 0x040fe200000006ff */
[----:B------:R-:W-:-:S02]  /*1a580*/  IMAD R10, R2, 0x9, RZ ;  /* 0x00000009020a7824 */ /* 0x000fc400078e02ff */
[----:B------:R-:W-:Y:S02]  /*1a590*/  IMAD R11, R2, 0xa, RZ ;  /* 0x0000000a020b7824 */ /* 0x000fe400078e02ff */
[----:B------:R1:W-:Y:S01]  /*1a5a0*/  STL.64 [R1+0x1b60], R8 ;  /* 0x001b600801007387 */ /* 0x0003e20000100a00 */
[----:B------:R-:W-:-:S03]  /*1a5b0*/  SHF.R.U32.HI R0, RZ, 0x3, R0 ;  /* 0x00000003ff007819 */ /* 0x000fc60000011600 */
[----:B------:R2:W-:Y:S01]  /*1a5c0*/  STL.64 [R1+0x1b58], R10 ;  /* 0x001b580a01007387 */ /* 0x0005e20000100a00 */
[----:B------:R-:W-:Y:S02]  /*1a5d0*/  LOP3.LUT R0, R0, 0x1c, RZ, 0xc0, !PT ;  /* 0x0000001c00007812 */ /* 0x000fe400078ec0ff */
[C---:B0-----:R-:W-:Y:S02]  /*1a5e0*/  LOP3.LUT R5, R4.reuse, 0xc0, RZ, 0xc0, !PT ;  /* 0x000000c004057812 */ /* 0x041fe400078ec0ff */
[----:B-1----:R-:W-:Y:S02]  /*1a5f0*/  LOP3.LUT R8, R4, 0x1c, RZ, 0xc0, !PT ;  /* 0x0000001c04087812 */ /* 0x002fe400078ec0ff */
[----:B--2---:R-:W-:Y:S02]  /*1a600*/  SHF.R.U32.HI R11, RZ, 0x2, R5 ;  /* 0x00000002ff0b7819 */ /* 0x004fe40000011605 */
[C---:B------:R-:W-:Y:S02]  /*1a610*/  LEA.HI R5, R8.reuse, 0x10, RZ, 0x1e ;  /* 0x0000001008057811 */ /* 0x040fe400078ff0ff */
[----:B------:R-:W-:-:S02]  /*1a620*/  LEA.HI R9, R8, 0x8, RZ, 0x1e ;  /* 0x0000000808097811 */ /* 0x000fc400078ff0ff */
[----:B------:R-:W-:Y:S02]  /*1a630*/  SHF.L.U32 R8, R8, 0x3, RZ ;  /* 0x0000000308087819 */ /* 0x000fe400000006ff */
[----:B------:R-:W-:-:S03]  /*1a640*/  SHF.L.U32 R5, R5, 0x5, RZ ;  /* 0x0000000505057819 */ /* 0x000fc600000006ff */
[----:B------:R-:W-:Y:S02]  /*1a650*/  IMAD.IADD R8, R8, 0x1, R0 ;  /* 0x0000000108087824 */ /* 0x000fe400078e0200 */
[----:B------:R-:W-:Y:S02]  /*1a660*/  IMAD.IADD R8, R0, 0x1, R5 ;  /* 0x0000000100087824 */ /* 0x000fe400078e0205 */
[----:B------:R-:W0:Y:S01]  /*1a670*/  S2R R5, SR_TID.X ;  /* 0x0000000000057919 */ /* 0x000e220000002100 */
[----:B------:R-:W-:Y:S01]  /*1a680*/  IMAD.SHL.U32 R9, R9, 0x20, RZ ;  /* 0x0000002009097824 */ /* 0x000fe200078e00ff */
[C---:B------:R-:W-:Y:S02]  /*1a690*/  LOP3.LUT R6, R4.reuse, 0xff, RZ, 0xc0, !PT ;  /* 0x000000ff04067812 */ /* 0x040fe400078ec0ff */
[----:B------:R-:W-:Y:S02]  /*1a6a0*/  LOP3.LUT R4, R4, 0x1c, RZ, 0xc0, !PT ;  /* 0x0000001c04047812 */ /* 0x000fe400078ec0ff */
[----:B------:R-:W-:-:S02]  /*1a6b0*/  IADD3 R10, R0, R9, RZ ;  /* 0x00000009000a7210 */ /* 0x000fc40007ffe0ff */
[C---:B------:R-:W-:Y:S02]  /*1a6c0*/  LEA.HI R9, R4.reuse, 0x18, RZ, 0x1e ;  /* 0x0000001804097811 */ /* 0x040fe400078ff0ff */
[----:B------:R-:W-:Y:S02]  /*1a6d0*/  LEA.HI R4, R4, 0x20, RZ, 0x1e ;  /* 0x0000002004047811 */ /* 0x000fe400078ff0ff */
[----:B------:R-:W-:Y:S01]  /*1a6e0*/  SHF.L.U32 R9, R9, 0x5, RZ ;  /* 0x0000000509097819 */ /* 0x000fe200000006ff */
[----:B------:R-:W-:Y:S02]  /*1a6f0*/  STL [R1+0x1288], R10 ;  /* 0x0012880a01007387 */ /* 0x000fe40000100800 */
[----:B------:R-:W-:Y:S01]  /*1a700*/  IMAD.SHL.U32 R4, R4, 0x20, RZ ;  /* 0x0000002004047824 */ /* 0x000fe200078e00ff */
[C---:B------:R-:W-:Y:S01]  /*1a710*/  IADD3 R9, R0.reuse, R9, RZ ;  /* 0x0000000900097210 */ /* 0x040fe20007ffe0ff */
[----:B------:R1:W-:Y:S04]  /*1a720*/  STL [R1+0x1284], R8 ;  /* 0x0012840801007387 */ /* 0x0003e80000100800 */
[----:B------:R2:W-:Y:S01]  /*1a730*/  STL [R1+0x1280], R9 ;  /* 0x0012800901007387 */ /* 0x0005e20000100800 */
[----:B0-----:R-:W-:Y:S01]  /*1a740*/  LOP3.LUT R5, R5, 0x1c, RZ, 0xc0, !PT ;  /* 0x0000001c05057812 */ /* 0x001fe200078ec0ff */
[----:B-1----:R-:W-:-:S03]  /*1a750*/  IMAD.IADD R8, R0, 0x1, R4 ;  /* 0x0000000100087824 */ /* 0x002fc600078e0204 */
[C---:B------:R-:W-:Y:S02]  /*1a760*/  LEA.HI R4, R5.reuse, 0x38, RZ, 0x1e ;  /* 0x0000003805047811 */ /* 0x040fe400078ff0ff */
[C---:B--2---:R-:W-:Y:S01]  /*1a770*/  LEA.HI R9, R5.reuse, 0x30, RZ, 0x1e ;  /* 0x0000003005097811 */ /* 0x044fe200078ff0ff */
[----:B------:R0:W-:Y:S02]  /*1a780*/  STL [R1+0x127c], R8 ;  /* 0x00127c0801007387 */ /* 0x0001e40000100800 */
[----:B0-----:R-:W-:Y:S02]  /*1a790*/  LEA.HI R8, R5, 0x28, RZ, 0x1e ;  /* 0x0000002805087811 */ /* 0x001fe400078ff0ff */
[----:B------:R-:W0:Y:S01]  /*1a7a0*/  S2R R5, SR_TID.X ;  /* 0x0000000000057919 */ /* 0x000e220000002100 */
[----:B------:R-:W-:Y:S01]  /*1a7b0*/  IMAD.SHL.U32 R9, R9, 0x20, RZ ;  /* 0x0000002009097824 */ /* 0x000fe200078e00ff */
[----:B------:R-:W-:Y:S02]  /*1a7c0*/  SHF.L.U32 R8, R8, 0x5, RZ ;  /* 0x0000000508087819 */ /* 0x000fe400000006ff */
[----:B------:R-:W-:-:S02]  /*1a7d0*/  SHF.L.U32 R4, R4, 0x5, RZ ;  /* 0x0000000504047819 */ /* 0x000fc400000006ff */
[C---:B------:R-:W-:Y:S01]  /*1a7e0*/  IADD3 R9, R0.reuse, R9, RZ ;  /* 0x0000000900097210 */ /* 0x040fe20007ffe0ff */
[C---:B------:R-:W-:Y:S02]  /*1a7f0*/  IMAD.IADD R10, R0.reuse, 0x1, R8 ;  /* 0x00000001000a7824 */ /* 0x040fe400078e0208 */
[----:B------:R-:W-:-:S03]  /*1a800*/  IMAD.IADD R8, R0, 0x1, R4 ;  /* 0x0000000100087824 */ /* 0x000fc600078e0204 */
[----:B------:R-:W-:Y:S04]  /*1a810*/  STL [R1+0x1278], R10 ;  /* 0x0012780a01007387 */ /* 0x000fe80000100800 */
[----:B------:R1:W-:Y:S04]  /*1a820*/  STL [R1+0x1274], R9 ;  /* 0x0012740901007387 */ /* 0x0003e80000100800 */
[----:B------:R2:W-:Y:S01]  /*1a830*/  STL [R1+0x1270], R8 ;  /* 0x0012700801007387 */ /* 0x0005e20000100800 */
[----:B0-----:R-:W-:-:S04]  /*1a840*/  LOP3.LUT R5, R5, 0x1c, RZ, 0xc0, !PT ;  /* 0x0000001c05057812 */ /* 0x001fc800078ec0ff */
[C---:B------:R-:W-:Y:S02]  /*1a850*/  LEA.HI R4, R5.reuse, 0x50, RZ, 0x1e ;  /* 0x0000005005047811 */ /* 0x040fe400078ff0ff */
[C---:B-1----:R-:W-:Y:S02]  /*1a860*/  LEA.HI R9, R5.reuse, 0x48, RZ, 0x1e ;  /* 0x0000004805097811 */ /* 0x042fe400078ff0ff */
[----:B--2---:R-:W-:Y:S02]  /*1a870*/  LEA.HI R8, R5, 0x40, RZ, 0x1e ;  /* 0x0000004005087811 */ /* 0x004fe400078ff0ff */
[----:B------:R-:W0:Y:S01]  /*1a880*/  S2R R5, SR_TID.X ;  /* 0x0000000000057919 */ /* 0x000e220000002100 */
[----:B------:R-:W-:Y:S01]  /*1a890*/  IMAD.SHL.U32 R9, R9, 0x20, RZ ;  /* 0x0000002009097824 */ /* 0x000fe200078e00ff */
[----:B------:R-:W-:Y:S02]  /*1a8a0*/  SHF.L.U32 R8, R8, 0x5, RZ ;  /* 0x0000000508087819 */ /* 0x000fe400000006ff */
[----:B------:R-:W-:-:S03]  /*1a8b0*/  SHF.L.U32 R4, R4, 0x5, RZ ;  /* 0x0000000504047819 */ /* 0x000fc600000006ff */
[C---:B------:R-:W-:Y:S01]  /*1a8c0*/  IMAD.IADD R10, R0.reuse, 0x1, R8 ;  /* 0x00000001000a7824 */ /* 0x040fe200078e0208 */
[C---:B------:R-:W-:Y:S01]  /*1a8d0*/  IADD3 R8, R0.reuse, R9, RZ ;  /* 0x0000000900087210 */ /* 0x040fe20007ffe0ff */
[----:B------:R-:W-:-:S03]  /*1a8e0*/  IMAD.IADD R9, R0, 0x1, R4 ;  /* 0x0000000100097824 */ /* 0x000fc600078e0204 */
[----:B------:R-:W-:Y:S01]  /*1a8f0*/  STL [R1+0x126c], R10 ;  /* 0x00126c0a01007387 */ /* 0x000fe20000100800 */
[----:B------:R-:W-:-:S03]  /*1a900*/  IMAD.SHL.U32 R13, R22, 0x20, RZ ;  /* 0x00000020160d7824 */ /* 0x000fc600078e00ff */
[----:B------:R1:W-:Y:S04]  /*1a910*/  STL [R1+0x1268], R8 ;  /* 0x0012680801007387 */ /* 0x0003e80000100800 */
[----:B------:R2:W-:Y:S01]  /*1a920*/  STL [R1+0x1264], R9 ;  /* 0x0012640901007387 */ /* 0x0005e20000100800 */
[----:B0-----:R-:W-:Y:S01]  /*1a930*/  LOP3.LUT R4, R5, 0x1c, RZ, 0xc0, !PT ;  /* 0x0000001c05047812 */ /* 0x001fe200078ec0ff */
[----:B------:R-:W-:Y:S01]  /*1a940*/  IMAD.SHL.U32 R6, R6, 0x2, RZ ;  /* 0x0000000206067824 */ /* 0x000fe200078e00ff */
[----:B-1----:R-:W-:Y:S01]  /*1a950*/  IADD3 R8, R0, R13, RZ ;  /* 0x0000000d00087210 */ /* 0x002fe20007ffe0ff */
[----:B------:R-:W3:Y:S01]  /*1a960*/  LDL R5, [R1+0x1080] ;  /* 0x0010800001057983 */ /* 0x000ee20000100800 */
[----:B--2---:R-:W-:-:S03]  /*1a970*/  LEA.HI R9, R4, 0x60, RZ, 0x1e ;  /* 0x0000006004097811 */ /* 0x004fc600078ff0ff */
[----:B------:R0:W-:Y:S02]  /*1a980*/  STL [R1+0x1260], R8 ;  /* 0x0012600801007387 */ /* 0x0001e40000100800 */
[----:B------:R-:W-:Y:S01]  /*1a990*/  IMAD.SHL.U32 R9, R9, 0x20, RZ ;  /* 0x0000002009097824 */ /* 0x000fe200078e00ff */
[----:B------:R-:W-:Y:S02]  /*1a9a0*/  LOP3.LUT R6, R6, R11, RZ, 0x3c, !PT ;  /* 0x0000000b06067212 */ /* 0x000fe400078e3cff */
[----:B------:R-:W2:Y:S02]  /*1a9b0*/  LDL.64 R10, [R1+0xca0] ;  /* 0x000ca000010a7983 */ /* 0x000ea40000100a00 */
[----:B0-----:R-:W-:-:S05]  /*1a9c0*/  IADD3 R8, R0, R9, RZ ;  /* 0x0000000900087210 */ /* 0x001fca0007ffe0ff */
[----:B------:R0:W-:Y:S04]  /*1a9d0*/  STL [R1+0x125c], R8 ;  /* 0x00125c0801007387 */ /* 0x0001e80000100800 */
[----:B0-----:R-:W4:Y:S04]  /*1a9e0*/  LDL.64 R8, [R1+0xc98] ;  /* 0x000c980001087983 */ /* 0x001f280000100a00 */
[----:B------:R-:W0:Y:S01]  /*1a9f0*/  S2R R13, SR_TID.X ;  /* 0x00000000000d7919 */ /* 0x000e220000002100 */
[----:B------:R-:W-:Y:S02]  /*1aa00*/  IMAD.SHL.U32 R12, R14, 0x20, RZ ;  /* 0x000000200e0c7824 */ /* 0x000fe400078e00ff */
[----:B------:R-:W-:-:S02]  /*1aa10*/  IMAD.SHL.U32 R14, R15, 0x20, RZ ;  /* 0x000000200f0e7824 */ /* 0x000fc400078e00ff */
[----:B------:R-:W-:Y:S02]  /*1aa20*/  IMAD.SHL.U32 R15, R17, 0x20, RZ ;  /* 0x00000020110f7824 */ /* 0x000fe400078e00ff */
[----:B------:R-:W-:Y:S01]  /*1aa30*/  IMAD.SHL.U32 R17, R20, 0x20, RZ ;  /* 0x0000002014117824 */ /* 0x000fe200078e00ff */
[----:B0-----:R-:W-:-:S04]  /*1aa40*/  LOP3.LUT R4, R13, 0x1c, RZ, 0xc0, !PT ;  /* 0x0000001c0d047812 */ /* 0x001fc800078ec0ff */
[----:B------:R-:W-:-:S05]  /*1aa50*/  LEA.HI R4, R4, 0x70, RZ, 0x1e ;  /* 0x0000007004047811 */ /* 0x000fca00078ff0ff */
[----:B------:R-:W-:Y:S01]  /*1aa60*/  IMAD.SHL.U32 R4, R4, 0x20, RZ ;  /* 0x0000002004047824 */ /* 0x000fe200078e00ff */
[C---:B------:R-:W-:Y:S02]  /*1aa70*/  IADD3 R17, R0.reuse, R17, RZ ;  /* 0x0000001100117210 */ /* 0x040fe40007ffe0ff */
[----:B------:R-:W-:Y:S02]  /*1aa80*/  LOP3.LUT R13, R13, 0x1c, RZ, 0xc0, !PT ;  /* 0x0000001c0d0d7812 */ /* 0x000fe400078ec0ff */
[----:B------:R-:W-:Y:S01]  /*1aa90*/  IADD3 R4, R0, R4, RZ ;  /* 0x0000000400047210 */ /* 0x000fe20007ffe0ff */
[----:B------:R-:W-:Y:S04]  /*1aaa0*/  STL [R1+0x1258], R17 ;  /* 0x0012581101007387 */ /* 0x000fe80000100800 */
[----:B------:R0:W-:Y:S02]  /*1aab0*/  STL [R1+0x1254], R4 ;  /* 0x0012540401007387 */ /* 0x0001e40000100800 */
[----:B0-----:R-:W-:-:S02]  /*1aac0*/  LEA.HI R4, R13, 0x88, RZ, 0x1e ;  /* 0x000000880d047811 */ /* 0x001fc400078ff0ff */
[----:B------:R-:W0:Y:S01]  /*1aad0*/  S2R R13, SR_TID.X ;  /* 0x00000000000d7919 */ /* 0x000e220000002100 */
[----:B------:R-:W-:Y:S02]  /*1aae0*/  IMAD.SHL.U32 R16, R18, 0x20, RZ ;  /* 0x0000002012107824 */ /* 0x000fe400078e00ff */
[----:B------:R-:W-:Y:S02]  /*1aaf0*/  IMAD.SHL.U32 R4, R4, 0x20, RZ ;  /* 0x0000002004047824 */ /* 0x000fe400078e00ff */
[C---:B------:R-:W-:Y:S01]  /*1ab00*/  IMAD.IADD R15, R0.reuse, 0x1, R15 ;  /* 0x00000001000f7824 */ /* 0x040fe200078e020f */
[C---:B------:R-:W-:Y:S02]  /*1ab10*/  IADD3 R16, R0.reuse, R16, RZ ;  /* 0x0000001000107210 */ /* 0x040fe40007ffe0ff */
[C---:B------:R-:W-:Y:S01]  /*1ab20*/  IADD3 R4, R0.reuse, R4, RZ ;  /* 0x0000000400047210 */ /* 0x040fe20007ffe0ff */
[----:B------:R-:W-:Y:S02]  /*1ab30*/  IMAD.IADD R14, R0, 0x1, R14 ;  /* 0x00000001000e7824 */ /* 0x000fe400078e020e */
[----:B------:R-:W-:Y:S04]  /*1ab40*/  STL [R1+0x1250], R16 ;  /* 0x0012501001007387 */ /* 0x000fe80000100800 */
[----:B------:R-:W-:Y:S04]  /*1ab50*/  STL [R1+0x124c], R15 ;  /* 0x00124c0f01007387 */ /* 0x000fe80000100800 */
[----:B------:R1:W-:Y:S01]  /*1ab60*/  STL [R1+0x1248], R4 ;  /* 0x0012480401007387 */ /* 0x0003e20000100800 */
[----:B0-----:R-:W-:-:S03]  /*1ab70*/  LOP3.LUT R13, R13, 0x1c, RZ, 0xc0, !PT ;  /* 0x0000001c0d0d7812 */ /* 0x001fc600078ec0ff */
[----:B------:R0:W-:Y:S01]  /*1ab80*/  STL [R1+0x1244], R14 ;  /* 0x0012440e01007387 */ /* 0x0001e20000100800 */
[----:B-1----:R-:W-:Y:S02]  /*1ab90*/  IADD3 R4, R0, R12, RZ ;  /* 0x0000000c00047210 */ /* 0x002fe40007ffe0ff */
[----:B------:R-:W-:-:S03]  /*1aba0*/  LEA.HI R12, R13, 0xb0, RZ, 0x1e ;  /* 0x000000b00d0c7811 */ /* 0x000fc600078ff0ff */
[----:B------:R1:W-:Y:S01]  /*1abb0*/  STL [R1+0x1240], R4 ;  /* 0x0012400401007387 */ /* 0x0003e20000100800 */
[C---:B0-----:R-:W-:Y:S02]  /*1abc0*/  LEA.HI R14, R13.reuse, 0xa8, RZ, 0x1e ;  /* 0x000000a80d0e7811 */ /* 0x041fe400078ff0ff */
[----:B-1----:R-:W-:Y:S02]  /*1abd0*/  LEA.HI R4, R13, 0xa0, RZ, 0x1e ;  /* 0x000000a00d047811 */ /* 0x002fe400078ff0ff */
[----:B------:R-:W0:Y:S03]  /*1abe0*/  S2R R13, SR_TID.X ;  /* 0x00000000000d7919 */ /* 0x000e260000002100 */
[----:B------:R-:W-:Y:S01]  /*1abf0*/  IMAD.SHL.U32 R4, R4, 0x20, RZ ;  /* 0x0000002004047824 */ /* 0x000fe200078e00ff */
[----:B------:R-:W-:Y:S01]  /*1ac00*/  SHF.L.U32 R14, R14, 0x5, RZ ;  /* 0x000000050e0e7819 */ /* 0x000fe200000006ff */
[----:B------:R-:W-:-:S03]  /*1ac10*/  IMAD.SHL.U32 R12, R12, 0x20, RZ ;  /* 0x000000200c0c7824 */ /* 0x000fc600078e00ff */
[----:B------:R-:W-:-:S05]  /*1ac20*/  IADD3 R4, R0, R4, RZ ;  /* 0x0000000400047210 */ /* 0x000fca0007ffe0ff */
[----:B------:R1:W-:Y:S02]  /*1ac30*/  STL [R1+0x123c], R4 ;  /* 0x00123c0401007387 */ /* 0x0003e40000100800 */
[C---:B-1----:R-:W-:Y:S01]  /*1ac40*/  IMAD.IADD R4, R0.reuse, 0x1, R14 ;  /* 0x0000000100047824 */ /* 0x042fe200078e020e */
[----:B------:R-:W-:Y:S02]  /*1ac50*/  IADD3 R14, R0, R12, RZ ;  /* 0x0000000c000e7210 */ /* 0x000fe40007ffe0ff */
[----:B0-----:R-:W-:Y:S02]  /*1ac60*/  LOP3.LUT R13, R13, 0x1c, RZ, 0xc0, !PT ;  /* 0x0000001c0d0d7812 */ /* 0x001fe400078ec0ff */
[----:B------:R0:W-:Y:S02]  /*1ac70*/  STL [R1+0x1238], R4 ;  /* 0x0012380401007387 */ /* 0x0001e40000100800 */
[C---:B------:R-:W-:Y:S02]  /*1ac80*/  LEA.HI R12, R13.reuse, 0xc8, RZ, 0x1e ;  /* 0x000000c80d0c7811 */ /* 0x040fe400078ff0ff */
[----:B------:R1:W-:Y:S01]  /*1ac90*/  STL [R1+0x1234], R14 ;  /* 0x0012340e01007387 */ /* 0x0003e20000100800 */
[----:B0-----:R-:W-:-:S02]  /*1aca0*/  LEA.HI R4, R13, 0xc0, RZ, 0x1e ;  /* 0x000000c00d047811 */ /* 0x001fc400078ff0ff */
[----:B-1----:R-:W-:Y:S02]  /*1acb0*/  LEA.HI R14, R13, 0xb8, RZ, 0x1e ;  /* 0x000000b80d0e7811 */ /* 0x002fe400078ff0ff */
[----:B------:R-:W0:Y:S01]  /*1acc0*/  S2R R13, SR_TID.X ;  /* 0x00000000000d7919 */ /* 0x000e220000002100 */
[----:B------:R-:W-:Y:S02]  /*1acd0*/  SHF.L.U32 R4, R4, 0x5, RZ ;  /* 0x0000000504047819 */ /* 0x000fe400000006ff */
[----:B------:R-:W-:Y:S01]  /*1ace0*/  IMAD.SHL.U32 R14, R14, 0x20, RZ ;  /* 0x000000200e0e7824 */ /* 0x000fe200078e00ff */
[----:B------:R-:W-:Y:S02]  /*1acf0*/  SHF.L.U32 R7, R7, 0x5, RZ ;  /* 0x0000000507077819 */ /* 0x000fe400000006ff */
[C---:B------:R-:W-:Y:S02]  /*1ad00*/  IMAD.IADD R4, R0.reuse, 0x1, R4 ;  /* 0x0000000100047824 */ /* 0x040fe400078e0204 */
[----:B------:R-:W-:Y:S01]  /*1ad10*/  IADD3 R14, R0, R14, RZ ;  /* 0x0000000e000e7210 */ /* 0x000fe20007ffe0ff */
[----:B------:R-:W-:-:S04]  /*1ad20*/  IMAD.SHL.U32 R12, R12, 0x20, RZ ;  /* 0x000000200c0c7824 */ /* 0x000fc800078e00ff */
[----:B------:R-:W-:Y:S04]  /*1ad30*/  STL [R1+0x1230], R14 ;  /* 0x0012300e01007387 */ /* 0x000fe80000100800 */
[----:B------:R1:W-:Y:S01]  /*1ad40*/  STL [R1+0x122c], R4 ;  /* 0x00122c0401007387 */ /* 0x0003e20000100800 */
[C---:B------:R-:W-:Y:S01]  /*1ad50*/  IADD3 R12, R0.reuse, R12, RZ ;  /* 0x0000000c000c7210 */ /* 0x040fe20007ffe0ff */
[----:B-1----:R-:W-:Y:S02]  /*1ad60*/  IMAD.IADD R4, R0, 0x1, R7 ;  /* 0x0000000100047824 */ /* 0x002fe400078e0207 */
[----:B------:R-:W1:Y:S01]  /*1ad70*/  S2R R7, SR_TID.X ;  /* 0x0000000000077919 */ /* 0x000e620000002100 */
[----:B0-----:R-:W-:-:S03]  /*1ad80*/  LOP3.LUT R13, R13, 0x1c, RZ, 0xc0, !PT ;  /* 0x0000001c0d0d7812 */ /* 0x001fc600078ec0ff */
[----:B------:R0:W-:Y:S02]  /*1ad90*/  STL [R1+0x1228], R12 ;  /* 0x0012280c01007387 */ /* 0x0001e40000100800 */
[C---:B0-----:R-:W-:Y:S02]  /*1ada0*/  LEA.HI R12, R13.reuse, 0xe0, RZ, 0x1e ;  /* 0x000000e00d0c7811 */ /* 0x041fe400078ff0ff */
[----:B------:R-:W-:-:S03]  /*1adb0*/  LEA.HI R13, R13, 0xd8, RZ, 0x1e ;  /* 0x000000d80d0d7811 */ /* 0x000fc600078ff0ff */
[----:B------:R-:W-:Y:S01]  /*1adc0*/  IMAD.SHL.U32 R12, R12, 0x20, RZ ;  /* 0x000000200c0c7824 */ /* 0x000fe200078e00ff */
[----:B------:R-:W-:Y:S01]  /*1add0*/  SHF.L.U32 R13, R13, 0x5, RZ ;  /* 0x000000050d0d7819 */ /* 0x000fe200000006ff */
[----:B------:R1:W-:Y:S02]  /*1ade0*/  STL [R1+0x1224], R4 ;  /* 0x0012240401007387 */ /* 0x0003e40000100800 */
[C---:B------:R-:W-:Y:S01]  /*1adf0*/  IMAD.IADD R12, R0.reuse, 0x1, R12 ;  /* 0x00000001000c7824 */ /* 0x040fe200078e020c */
[----:B------:R-:W-:-:S05]  /*1ae00*/  IADD3 R13, R0, R13, RZ ;  /* 0x0000000d000d7210 */ /* 0x000fca0007ffe0ff */
[----:B------:R-:W-:Y:S01]  /*1ae10*/  STL [R1+0x1220], R13 ;  /* 0x0012200d01007387 */ /* 0x000fe20000100800 */
[----:B-1----:R-:W-:-:S03]  /*1ae20*/  LOP3.LUT R4, R7, 0x1c, RZ, 0xc0, !PT ;  /* 0x0000001c07047812 */ /* 0x002fc600078ec0ff */
[----:B------:R0:W-:Y:S01]  /*1ae30*/  STL [R1+0x121c], R12 ;  /* 0x00121c0c01007387 */ /* 0x0001e20000100800 */
[----:B------:R-:W-:Y:S02]  /*1ae40*/  IADD3 R3, R0, R3, RZ ;  /* 0x0000000300037210 */ /* 0x000fe40007ffe0ff */
[C---:B0-----:R-:W-:Y:S02]  /*1ae50*/  LEA.HI R12, R4.reuse, 0xf8, RZ, 0x1e ;  /* 0x000000f8040c7811 */ /* 0x041fe400078ff0ff */
[----:B------:R-:W-:-:S03]  /*1ae60*/  LEA.HI R4, R4, 0xf0, RZ, 0x1e ;  /* 0x000000f004047811 */ /* 0x000fc600078ff0ff */
[----:B------:R-:W-:Y:S01]  /*1ae70*/  IMAD.SHL.U32 R12, R12, 0x20, RZ ;  /* 0x000000200c0c7824 */ /* 0x000fe200078e00ff */
[----:B------:R-:W-:Y:S01]  /*1ae80*/  SHF.L.U32 R4, R4, 0x5, RZ ;  /* 0x0000000504047819 */ /* 0x000fe200000006ff */
[----:B------:R0:W-:Y:S03]  /*1ae90*/  STL [R1+0x1218], R3 ;  /* 0x0012180301007387 */ /* 0x0001e60000100800 */
[C---:B------:R-:W-:Y:S01]  /*1aea0*/  IADD3 R12, R0.reuse, R12, RZ ;  /* 0x0000000c000c7210 */ /* 0x040fe20007ffe0ff */
[----:B------:R-:W-:Y:S01]  /*1aeb0*/  IMAD.IADD R4, R0, 0x1, R4 ;  /* 0x0000000100047824 */ /* 0x000fe200078e0204 */
[C---:B------:R-:W-:Y:S02]  /*1aec0*/  LOP3.LUT R0, R7.reuse, 0x10, RZ, 0xc0, !PT ;  /* 0x0000001007007812 */ /* 0x040fe400078ec0ff */
[----:B0-----:R-:W-:Y:S02]  /*1aed0*/  LOP3.LUT R3, R7, 0x7, RZ, 0xc0, !PT ;  /* 0x0000000707037812 */ /* 0x001fe400078ec0ff */
[----:B------:R0:W-:Y:S04]  /*1aee0*/  STL [R1+0x1214], R4 ;  /* 0x0012140401007387 */ /* 0x0001e80000100800 */
[----:B------:R1:W-:Y:S01]  /*1aef0*/  STL [R1+0x1210], R12 ;  /* 0x0012100c01007387 */ /* 0x0003e20000100800 */
[----:B------:R-:W-:Y:S01]  /*1af00*/  SHF.L.U32 R0, R0, 0x8, RZ ;  /* 0x0000000800007819 */ /* 0x000fe200000006ff */
[----:B0-----:R-:W-:-:S02]  /*1af10*/  IMAD.SHL.U32 R4, R3, 0x10, RZ ;  /* 0x0000001003047824 */ /* 0x001fc400078e00ff */
[----:B------:R-:W-:Y:S01]  /*1af20*/  IMAD R3, R3, 0x210, RZ ;  /* 0x0000021003037824 */ /* 0x000fe200078e02ff */
[C---:B-1----:R-:W-:Y:S01]  /*1af30*/  SHF.L.U32 R12, R7.reuse, 0x7, RZ ;  /* 0x00000007070c7819 */ /* 0x042fe200000006ff */
[----:B------:R-:W-:-:S05]  /*1af40*/  IMAD.SHL.U32 R7, R7, 0x2, RZ ;  /* 0x0000000207077824 */ /* 0x000fca00078e00ff */
[----:B------:R-:W-:-:S04]  /*1af50*/  LOP3.LUT R3, R3, 0x10, R7, 0x78, !PT ;  /* 0x0000001003037812 */ /* 0x000fc800078e7807 */
[----:B------:R-:W-:Y:S02]  /*1af60*/  LOP3.LUT R3, R3, R0, RZ, 0xfc, !PT ;  /* 0x0000000003037212 */ /* 0x000fe400078efcff */
[----:B------:R-:W0:Y:S01]  /*1af70*/  S2R R0, SR_TID.X ;  /* 0x0000000000007919 */ /* 0x000e220000002100 */
[----:B------:R-:W-:Y:S02]  /*1af80*/  LOP3.LUT R4, R4, 0x780, R12, 0xf8, !PT ;  /* 0x0000078004047812 */ /* 0x000fe400078ef80c */
[----:B------:R-:W-:Y:S02]  /*1af90*/  LOP3.LUT R6, R6, 0x40, RZ, 0x3c, !PT ;  /* 0x0000004006067812 */ /* 0x000fe400078e3cff */
[C---:B------:R-:W-:Y:S02]  /*1afa0*/  LOP3.LUT R6, R3.reuse, 0x20, RZ, 0x3c, !PT ;  /* 0x0000002003067812 */ /* 0x040fe400078e3cff */
[C---:B------:R-:W-:Y:S02]  /*1afb0*/  LOP3.LUT R6, R3.reuse, 0x40, RZ, 0x3c, !PT ;  /* 0x0000004003067812 */ /* 0x040fe400078e3cff */
[----:B------:R-:W-:-:S02]  /*1afc0*/  LOP3.LUT R3, R3, 0x60, RZ, 0x3c, !PT ;  /* 0x0000006003037812 */ /* 0x000fc400078e3cff */
[----:B---3--:R-:W-:Y:S02]  /*1afd0*/  LOP3.LUT R5, R5, 0x40, RZ, 0x3c, !PT ;  /* 0x0000004005057812 */ /* 0x008fe400078e3cff */
[----:B0-----:R-:W-:-:S04]  /*1afe0*/  LOP3.LUT R4, R4, 0x10, R0, 0x78, !PT ;  /* 0x0000001004047812 */ /* 0x001fc800078e7800 */
[C---:B------:R-:W-:Y:S02]  /*1aff0*/  LOP3.LUT R3, R4.reuse, 0x20, RZ, 0x3c, !PT ;  /* 0x0000002004037812 */ /* 0x040fe400078e3cff */
[C---:B------:R-:W-:Y:S02]  /*1b000*/  LOP3.LUT R3, R4.reuse, 0x40, RZ, 0x3c, !PT ;  /* 0x0000004004037812 */ /* 0x040fe400078e3cff */
[----:B------:R-:W-:-:S03]  /*1b010*/  LOP3.LUT R4, R4, 0x60, RZ, 0x3c, !PT ;  /* 0x0000006004047812 */ /* 0x000fc600078e3cff */
[----:B--2---:R-:W-:-:S05]  /*1b020*/  IMAD.WIDE R4, R2, 0x2, R10 ;  /* 0x0000000202047825 */ /* 0x004fca00078e020a */
[----:B------:R4:W-:Y:S01]  /*1b030*/  STL.64 [R1+0x1b48], R4 ;  /* 0x001b480401007387 */ /* 0x0009e20000100a00 */
[C---:B------:R-:W-:Y:S02]  /*1b040*/  IMAD.SHL.U32 R3, R2.reuse, 0x2, RZ ;  /* 0x0000000202037824 */ /* 0x040fe400078e00ff */
[----:B----4-:R-:W-:-:S05]  /*1b050*/  IMAD.WIDE R4, R2, 0x2, R8 ;  /* 0x0000000202047825 */ /* 0x010fca00078e0208 */
[----:B------:R0:W-:Y:S02]  /*1b060*/  STL.64 [R1+0x1b40], R4 ;  /* 0x001b400401007387 */ /* 0x0001e40000100a00 */
[----:B0-----:R-:W-:-:S05]  /*1b070*/  IMAD.WIDE R4, R3, 0x2, R10 ;  /* 0x0000000203047825 */ /* 0x001fca00078e020a */
[----:B------:R0:W-:Y:S04]  /*1b080*/  STL.64 [R1+0x1b30], R4 ;  /* 0x001b300401007387 */ /* 0x0001e80000100a00 */
[----:B0-----:R-:W2:Y:S01]  /*1b090*/  LDL.LU.64 R4, [R1+0x1b68] ;  /* 0x001b680001047983 */ /* 0x001ea20000300a00 */
[C---:B------:R-:W-:Y:S02]  /*1b0a0*/  IMAD R18, R2.reuse, 0x11, RZ ;  /* 0x0000001102127824 */ /* 0x040fe400078e02ff */
[C---:B------:R-:W-:Y:S02]  /*1b0b0*/  IMAD R19, R2.reuse, 0x12, RZ ;  /* 0x0000001202137824 */ /* 0x040fe400078e02ff */
[C---:B------:R-:W-:Y:S02]  /*1b0c0*/  IMAD R20, R2.reuse, 0x13, RZ ;  /* 0x0000001302147824 */ /* 0x040fe400078e02ff */
[----:B------:R-:W-:-:S02]  /*1b0d0*/  IMAD R21, R2, 0x14, RZ ;  /* 0x0000001402157824 */ /* 0x000fc400078e02ff */
[C---:B------:R-:W-:Y:S02]  /*1b0e0*/  IMAD R22, R2.reuse, 0x15, RZ ;  /* 0x0000001502167824 */ /* 0x040fe400078e02ff */
[C---:B------:R-:W-:Y:S02]  /*1b0f0*/  IMAD R23, R2.reuse, 0x16, RZ ;  /* 0x0000001602177824 */ /* 0x040fe400078e02ff */
[C---:B------:R-:W-:Y:S02]  /*1b100*/  IMAD R24, R2.reuse, 0x17, RZ ;  /* 0x0000001702187824 */ /* 0x040fe400078e02ff */
[C---:B------:R-:W-:Y:S02]  /*1b110*/  IMAD R25, R2.reuse, 0x18, RZ ;  /* 0x0000001802197824 */ /* 0x040fe400078e02ff */
[C---:B------:R-:W-:Y:S02]  /*1b120*/  IMAD R26, R2.reuse, 0x19, RZ ;  /* 0x00000019021a7824 */ /* 0x040fe400078e02ff */
[----:B------:R-:W-:-:S02]  /*1b130*/  IMAD R27, R2, 0x1a, RZ ;  /* 0x0000001a021b7824 */ /* 0x000fc400078e02ff */
[C---:B------:R-:W-:Y:S02]  /*1b140*/  IMAD R28, R2.reuse, 0x1b, RZ ;  /* 0x0000001b021c7824 */ /* 0x040fe400078e02ff */
[C---:B------:R-:W-:Y:S02]  /*1b150*/  IMAD R29, R2.reuse, 0x1c, RZ ;  /* 0x0000001c021d7824 */ /* 0x040fe400078e02ff */
[C---:B------:R-:W-:Y:S02]  /*1b160*/  IMAD.SHL.U32 R17, R2.reuse, 0x10, RZ ;  /* 0x0000001002117824 */ /* 0x040fe400078e00ff */
[C---:B------:R-:W-:Y:S02]  /*1b170*/  IMAD R16, R2.reuse, 0xf, RZ ;  /* 0x0000000f02107824 */ /* 0x040fe400078e02ff */
[C---:B------:R-:W-:Y:S02]  /*1b180*/  IMAD R15, R2.reuse, 0xe, RZ ;  /* 0x0000000e020f7824 */ /* 0x040fe400078e02ff */
[----:B------:R-:W-:-:S02]  /*1b190*/  IMAD R14, R2, 0xd, RZ ;  /* 0x0000000d020e7824 */ /* 0x000fc400078e02ff */
[C---:B------:R-:W-:Y:S02]  /*1b1a0*/  IMAD R13, R2.reuse, 0xc, RZ ;  /* 0x0000000c020d7824 */ /* 0x040fe400078e02ff */
[C---:B------:R-:W-:Y:S02]  /*1b1b0*/  IMAD R12, R2.reuse, 0xb, RZ ;  /* 0x0000000b020c7824 */ /* 0x040fe400078e02ff */
[C---:B------:R-:W-:Y:S02]  /*1b1c0*/  IMAD R7, R2.reuse, 0x6, RZ ;  /* 0x0000000602077824 */ /* 0x040fe400078e02ff */
[----:B------:R-:W-:Y:S02]  /*1b1d0*/  IMAD R6, R2, 0x5, RZ ;  /* 0x0000000502067824 */ /* 0x000fe400078e02ff */
[----:B------:R-:W-:-:S05]  /*1b1e0*/  IMAD.WIDE R2, R3, 0x2, R8 ;  /* 0x0000000203027825 */ /* 0x000fca00078e0208 */
[----:B------:R2:W-:Y:S02]  /*1b1f0*/  STL.64 [R1+0x1b28], R2 ;  /* 0x001b280201007387 */ /* 0x0005e40000100a00 */
[----:B--2---:R-:W-:-:S05]  /*1b200*/  IMAD.WIDE R2, R4, 0x2, R10 ;  /* 0x0000000204027825 */ /* 0x004fca00078e020a */
[----:B------:R0:W-:Y:S02]  /*1b210*/  STL.64 [R1+0x1b20], R2 ;  /* 0x001b200201007387 */ /* 0x0001e40000100a00 */
[----:B0-----:R-:W-:-:S05]  /*1b220*/  IMAD.WIDE R2, R4, 0x2, R8 ;  /* 0x0000000204027825 */ /* 0x001fca00078e0208 */
[----:B------:R0:W-:Y:S02]  /*1b230*/  STL.64 [R1+0x1b18], R2 ;  /* 0x001b180201007387 */ /* 0x0001e40000100a00 */
[----:B0-----:R-:W-:-:S05]  /*1b240*/  IMAD.WIDE R2, R5, 0x2, R10 ;  /* 0x0000000205027825 */ /* 0x001fca00078e020a */
[----:B------:R0:W-:Y:S02]  /*1b250*/  STL.64 [R1+0x1b10], R2 ;  /* 0x001b100201007387 */ /* 0x0001e40000100a00 */
[----:B0-----:R-:W-:Y:S02]  /*1b260*/  IMAD.WIDE R2, R5, 0x2, R8 ;  /* 0x0000000205027825 */ /* 0x001fe400078e0208 */
[----:B------:R-:W2:Y:S04]  /*1b270*/  LDL.LU.64 R8, [R1+0x1b60] ;  /* 0x001b600001087983 */ /* 0x000ea80000300a00 */
[----:B------:R-:W3:Y:S04]  /*1b280*/  LDL.64 R4, [R1+0xc98] ;  /* 0x000c980001047983 */ /* 0x000ee80000100a00 */
[----:B------:R0:W-:Y:S02]  /*1b290*/  STL.64 [R1+0x1b08], R2 ;  /* 0x001b080201007387 */ /* 0x0001e40000100a00 */
[----:B0-----:R-:W-:-:S05]  /*1b2a0*/  IMAD.WIDE R2, R6, 0x2, R10 ;  /* 0x0000000206027825 */ /* 0x001fca00078e020a */
[----:B------:R3:W-:Y:S02]  /*1b2b0*/  STL.64 [R1+0x1b00], R2 ;  /* 0x001b000201007387 */ /* 0x0007e40000100a00 */
[----:B---3--:R-:W-:-:S05]  /*1b2c0*/  IMAD.WIDE R2, R6, 0x2, R4 ;  /* 0x0000000206027825 */ /* 0x008fca00078e0204 */
[----:B------:R0:W-:Y:S02]  /*1b2d0*/  STL.64 [R1+0x1af8], R2 ;  /* 0x001af80201007387 */ /* 0x0001e40000100a00 */
[C---:B0-----:R-:W-:Y:S02]  /*1b2e0*/  IMAD.WIDE R2, R7.reuse, 0x2, R10 ;  /* 0x0000000207027825 */ /* 0x041fe400078e020a */
[----:B------:R-:W3:Y:S04]  /*1b2f0*/  LDL.LU.64 R10, [R1+0x1b58] ;  /* 0x001b5800010a7983 */ /* 0x000ee80000300a00 */
[----:B------:R0:W-:Y:S02]  /*1b300*/  STL.64 [R1+0x1af0], R2 ;  /* 0x001af00201007387 */ /* 0x0001e40000100a00 */
[----:B0-----:R-:W-:-:S02]  /*1b310*/  IMAD.WIDE R2, R7, 0x2, R4 ;  /* 0x0000000207027825 */ /* 0x001fc400078e0204 */
[----:B------:R-:W2:Y:S04]  /*1b320*/  LDL.64 R6, [R1+0xca0] ;  /* 0x000ca00001067983 */ /* 0x000ea80000100a00 */
[----:B------:R2:W-:Y:S02]  /*1b330*/  STL.64 [R1+0x1ae8], R2 ;  /* 0x001ae80201007387 */ /* 0x0005e40000100a00 */
[----:B--2---:R-:W-:-:S05]  /*1b340*/  IMAD.WIDE R2, R8, 0x2, R6 ;  /* 0x0000000208027825 */ /* 0x004fca00078e0206 */
[----:B------:R0:W-:Y:S02]  /*1b350*/  STL.64 [R1+0x1ae0], R2 ;  /* 0x001ae00201007387 */ /* 0x0001e40000100a00 */
[----:B0-----:R-:W-:-:S05]  /*1b360*/  IMAD.WIDE R2, R8, 0x2, R4 ;  /* 0x0000000208027825 */ /* 0x001fca00078e0204 */
[----:B------:R0:W-:Y:S02]  /*1b370*/  STL.64 [R1+0x1ad8], R2 ;  /* 0x001ad80201007387 */ /* 0x0001e40000100a00 */
[----:B0-----:R-:W-:-:S05]  /*1b380*/  IMAD.WIDE R2, R9, 0x2, R6 ;  /* 0x0000000209027825 */ /* 0x001fca00078e0206 */
[----:B------:R0:W-:Y:S02]  /*1b390*/  STL.64 [R1+0x1ad0], R2 ;  /* 0x001ad00201007387 */ /* 0x0001e40000100a00 */
[----:B0-----:R-:W-:-:S04]  /*1b3a0*/  IMAD.WIDE R2, R9, 0x2, R4 ;  /* 0x0000000209027825 */ /* 0x001fc800078e0204 */
[C---:B---3--:R-:W-:Y:S01]  /*1b3b0*/  IMAD.WIDE R8, R10.reuse, 0x2, R6 ;  /* 0x000000020a087825 */ /* 0x048fe200078e0206 */
[----:B------:R0:W-:Y:S04]  /*1b3c0*/  STL.64 [R1+0x1ac8], R2 ;  /* 0x001ac80201007387 */ /* 0x0001e80000100a00 */
[----:B------:R1:W-:Y:S01]  /*1b3d0*/  STL.64 [R1+0x1ac0], R8 ;  /* 0x001ac00801007387 */ /* 0x0003e20000100a00 */
[----:B0-----:R-:W-:-:S04]  /*1b3e0*/  IMAD.WIDE R2, R10, 0x2, R4 ;  /* 0x000000020a027825 */ /* 0x001fc800078e0204 */
[C---:B-1----:R-:W-:Y:S01]  /*1b3f0*/  IMAD.WIDE R8, R11.reuse, 0x2, R6 ;  /* 0x000000020b087825 */ /* 0x042fe200078e0206 */
[----:B------:R0:W-:Y:S04]  /*1b400*/  STL.64 [R1+0x1ab8], R2 ;  /* 0x001ab80201007387 */ /* 0x0001e80000100a00 */
[----:B------:R1:W-:Y:S01]  /*1b410*/  STL.64 [R1+0x1ab0], R8 ;  /* 0x001ab00801007387 */ /* 0x0003e20000100a00 */
[----:B0-----:R-:W-:-:S04]  /*1b420*/  IMAD.WIDE R2, R11, 0x2, R4 ;  /* 0x000000020b027825 */ /* 0x001fc800078e0204 */
[C---:B------:R-:W-:Y:S01]  /*1b430*/  IMAD.WIDE R10, R12.reuse, 0x2, R6 ;  /* 0x000000020c0a7825 */ /* 0x040fe200078e0206 */
[----:B------:R0:W-:Y:S03]  /*1b440*/  STL.64 [R1+0x1aa8], R2 ;  /* 0x001aa80201007387 */ /* 0x0001e60000100a00 */
[----:B-1----:R-:W-:Y:S01]  /*1b450*/  IMAD.WIDE R8, R12, 0x2, R4 ;  /* 0x000000020c087825 */ /* 0x002fe200078e0204 */
[----:B------:R1:W-:Y:S04]  /*1b460*/  STL.64 [R1+0x1aa0], R10 ;  /* 0x001aa00a01007387 */ /* 0x0003e80000100a00 */
[----:B------:R2:W-:Y:S01]  /*1b470*/  STL.64 [R1+0x1a98], R8 ;  /* 0x001a980801007387 */ /* 0x0005e20000100a00 */
[----:B0-----:R-:W-:-:S04]  /*1b480*/  IMAD.WIDE R2, R13, 0x2, R6 ;  /* 0x000000020d027825 */ /* 0x001fc800078e0206 */
[----:B-1----:R-:W-:Y:S01]  /*1b490*/  IMAD.WIDE R10, R13, 0x2, R4 ;  /* 0x000000020d0a7825 */ /* 0x002fe200078e0204 */
[----:B------:R0:W-:Y:S03]  /*1b4a0*/  STL.64 [R1+0x1a90], R2 ;  /* 0x001a900201007387 */ /* 0x0001e60000100a00 */
[C---:B--2---:R-:W-:Y:S01]  /*1b4b0*/  IMAD.WIDE R8, R14.reuse, 0x2, R6 ;  /* 0x000000020e087825 */ /* 0x044fe200078e0206 */
[----:B------:R1:W-:Y:S04]  /*1b4c0*/  STL.64 [R1+0x1a88], R10 ;  /* 0x001a880a01007387 */ /* 0x0003e80000100a00 */
[----:B------:R2:W-:Y:S01]  /*1b4d0*/  STL.64 [R1+0x1a80], R8 ;  /* 0x001a800801007387 */ /* 0x0005e20000100a00 */
[----:B0-----:R-:W-:-:S04]  /*1b4e0*/  IMAD.WIDE R2, R14, 0x2, R4 ;  /* 0x000000020e027825 */ /* 0x001fc800078e0204 */
[C---:B-1----:R-:W-:Y:S01]  /*1b4f0*/  IMAD.WIDE R10, R15.reuse, 0x2, R6 ;  /* 0x000000020f0a7825 */ /* 0x042fe200078e0206 */
[----:B------:R0:W-:Y:S03]  /*1b500*/  STL.64 [R1+0x1a78], R2 ;  /* 0x001a780201007387 */ /* 0x0001e60000100a00 */
[----:B--2---:R-:W-:Y:S01]  /*1b510*/  IMAD.WIDE R8, R15, 0x2, R4 ;  /* 0x000000020f087825 */ /* 0x004fe200078e0204 */
        /* <DEDUP_REMOVED lines=53> */
[----:B--2---:R-:W-:Y:S01]  /*1b870*/  IMAD.WIDE R8, R29, 0x2, R6 ;  /* 0x000000021d087825 */ /* 0x004fe200078e0206 */
[----:B------:R-:W-:Y:S04]  /*1b880*/  STL.64 [R1+0x1998], R10 ;  /* 0x0019980a01007387 */ /* 0x000fe80000100a00 */
[----:B------:R1:W-:Y:S01]  /*1b890*/  STL.64 [R1+0x1990], R8 ;  /* 0x0019900801007387 */ /* 0x0003e20000100a00 */
[----:B0-----:R-:W-:Y:S01]  /*1b8a0*/  MOV R2, c[0x0][0x1a4] ;  /* 0x0000690000027a02 */ /* 0x001fe20000000f00 */
[----:B------:R-:W-:-:S04]  /*1b8b0*/  IMAD.MOV.U32 R3, RZ, RZ, c[0x0][0x1a4] ;  /* 0x00006900ff037624 */ /* 0x000fc800078e00ff */
[----:B------:R-:W-:Y:S02]  /*1b8c0*/  IMAD R2, R2, 0x1d, RZ ;  /* 0x0000001d02027824 */ /* 0x000fe400078e02ff */
[----:B-1----:R-:W-:-:S04]  /*1b8d0*/  IMAD.WIDE R8, R29, 0x2, R4 ;  /* 0x000000021d087825 */ /* 0x002fc800078e0204 */
[----:B------:R-:W-:Y:S01]  /*1b8e0*/  IMAD R3, R3, 0x1e, RZ ;  /* 0x0000001e03037824 */ /* 0x000fe200078e02ff */
[----:B------:R0:W-:Y:S01]  /*1b8f0*/  STL.64 [R1+0x1988], R8 ;  /* 0x0019880801007387 */ /* 0x0001e20000100a00 */
[----:B------:R-:W-:-:S04]  /*1b900*/  IMAD.WIDE R12, R2, 0x2, R6 ;  /* 0x00000002020c7825 */ /* 0x000fc800078e0206 */
[----:B------:R-:W-:Y:S01]  /*1b910*/  IMAD.WIDE R10, R2, 0x2, R4 ;  /* 0x00000002020a7825 */ /* 0x000fe200078e0204 */
[----:B------:R-:W-:Y:S01]  /*1b920*/  STL.64 [R1+0x1980], R12 ;  /* 0x0019800c01007387 */ /* 0x000fe20000100a00 */
[----:B------:R-:W-:Y:S02]  /*1b930*/  MOV R2, c[0x0][0x1a4] ;  /* 0x0000690000027a02 */ /* 0x000fe40000000f00 */
[----:B0-----:R-:W-:Y:S01]  /*1b940*/  IMAD.WIDE R8, R3, 0x2, R6 ;  /* 0x0000000203087825 */ /* 0x001fe200078e0206 */
[----:B------:R-:W-:Y:S04]  /*1b950*/  STL.64 [R1+0x1978], R10 ;  /* 0x0019780a01007387 */ /* 0x000fe80000100a00 */
[----:B------:R0:W-:Y:S01]  /*1b960*/  STL.64 [R1+0x1970], R8 ;  /* 0x0019700801007387 */ /* 0x0001e20000100a00 */
[----:B------:R-:W-:-:S04]  /*1b970*/  IMAD R2, R2, 0x1f, RZ ;  /* 0x0000001f02027824 */ /* 0x000fc800078e02ff */
[----:B------:R-:W-:-:S04]  /*1b980*/  IMAD.WIDE R14, R2, 0x2, R6 ;  /* 0x00000002020e7825 */ /* 0x000fc800078e0206 */
[----:B0-----:R-:W-:Y:S02]  /*1b990*/  IMAD.MOV.U32 R8, RZ, RZ, c[0x0][0x1a4] ;  /* 0x00006900ff087624 */ /* 0x001fe400078e00ff */
[----:B------:R-:W-:-:S03]  /*1b9a0*/  IMAD.WIDE R10, R3, 0x2, R4 ;  /* 0x00000002030a7825 */ /* 0x000fc600078e0204 */
[----:B------:R-:W-:Y:S01]  /*1b9b0*/  SHF.L.U32 R8, R8, 0x5, RZ ;  /* 0x0000000508087819 */ /* 0x000fe200000006ff */
[----:B------:R-:W-:Y:S01]  /*1b9c0*/  IMAD.WIDE R12, R2, 0x2, R4 ;  /* 0x00000002020c7825 */ /* 0x000fe200078e0204 */
[----:B------:R-:W-:Y:S01]  /*1b9d0*/  MOV R3, c[0x0][0x1a4] ;  /* 0x0000690000037a02 */ /* 0x000fe20000000f00 */
[----:B------:R0:W-:Y:S02]  /*1b9e0*/  STL.64 [R1+0x1968], R10 ;  /* 0x0019680a01007387 */ /* 0x0001e40000100a00 */
[----:B------:R-:W-:Y:S02]  /*1b9f0*/  IMAD.MOV.U32 R2, RZ, RZ, c[0x0][0x1a4] ;  /* 0x00006900ff027624 */ /* 0x000fe400078e00ff */
[----:B------:R-:W-:Y:S02]  /*1ba00*/  STL.64 [R1+0x1960], R14 ;  /* 0x0019600e01007387 */ /* 0x000fe40000100a00 */
[----:B------:R-:W-:Y:S02]  /*1ba10*/  IMAD R2, R2, 0x21, RZ ;  /* 0x0000002102027824 */ /* 0x000fe400078e02ff */
[----:B------:R-:W-:-:S02]  /*1ba20*/  IMAD R3, R3, 0x22, RZ ;  /* 0x0000002203037824 */ /* 0x000fc400078e02ff */
[C---:B0-----:R-:W-:Y:S01]  /*1ba30*/  IMAD.WIDE R10, R8.reuse, 0x2, R6 ;  /* 0x00000002080a7825 */ /* 0x041fe200078e0206 */
[----:B------:R0:W-:Y:S03]  /*1ba40*/  STL.64 [R1+0x1958], R12 ;  /* 0x0019580c01007387 */ /* 0x0001e60000100a00 */
[----:B------:R-:W-:Y:S01]  /*1ba50*/  IMAD.WIDE R8, R8, 0x2, R4 ;  /* 0x0000000208087825 */ /* 0x000fe200078e0204 */
[----:B------:R1:W-:Y:S04]  /*1ba60*/  STL.64 [R1+0x1950], R10 ;  /* 0x0019500a01007387 */ /* 0x0003e80000100a00 */
[----:B------:R2:W-:Y:S01]  /*1ba70*/  STL.64 [R1+0x1948], R8 ;  /* 0x0019480801007387 */ /* 0x0005e20000100a00 */
[----:B0-----:R-:W-:-:S04]  /*1ba80*/  IMAD.WIDE R12, R2, 0x2, R6 ;  /* 0x00000002020c7825 */ /* 0x001fc800078e0206 */
[----:B-1----:R-:W-:Y:S01]  /*1ba90*/  IMAD.WIDE R10, R2, 0x2, R4 ;  /* 0x00000002020a7825 */ /* 0x002fe200078e0204 */
[----:B------:R-:W-:Y:S03]  /*1baa0*/  STL.64 [R1+0x1940], R12 ;  /* 0x0019400c01007387 */ /* 0x000fe60000100a00 */
[----:B--2---:R-:W-:Y:S01]  /*1bab0*/  IMAD.WIDE R8, R3, 0x2, R6 ;  /* 0x0000000203087825 */ /* 0x004fe200078e0206 */
[----:B------:R0:W-:Y:S03]  /*1bac0*/  STL.64 [R1+0x1938], R10 ;  /* 0x0019380a01007387 */ /* 0x0001e60000100a00 */
[----:B------:R-:W-:Y:S01]  /*1bad0*/  IMAD.MOV.U32 R2, RZ, RZ, c[0x0][0x1a4] ;  /* 0x00006900ff027624 */ /* 0x000fe200078e00ff */
[----:B------:R1:W-:Y:S03]  /*1bae0*/  STL.64 [R1+0x1930], R8 ;  /* 0x0019300801007387 */ /* 0x0003e60000100a00 */
[----:B------:R-:W-:-:S02]  /*1baf0*/  IMAD R2, R2, 0x23, RZ ;  /* 0x0000002302027824 */ /* 0x000fc400078e02ff */
[----:B0-----:R-:W-:Y:S01]  /*1bb00*/  IMAD.WIDE R10, R3, 0x2, R4 ;  /* 0x00000002030a7825 */ /* 0x001fe200078e0204 */
[----:B-1----:R-:W-:-:S03]  /*1bb10*/  MOV R8, c[0x0][0x1a4] ;  /* 0x0000690000087a02 */ /* 0x002fc60000000f00 */
[----:B------:R-:W-:Y:S01]  /*1bb20*/  IMAD.WIDE R14, R2, 0x2, R6 ;  /* 0x00000002020e7825 */ /* 0x000fe200078e0206 */
[----:B------:R-:W-:-:S03]  /*1bb30*/  MOV R3, c[0x0][0x1a4] ;  /* 0x0000690000037a02 */ /* 0x000fc60000000f00 */
[----:B------:R-:W-:Y:S02]  /*1bb40*/  IMAD R8, R8, 0x24, RZ ;  /* 0x0000002408087824 */ /* 0x000fe400078e02ff */
[----:B------:R-:W-:Y:S01]  /*1bb50*/  IMAD.WIDE R12, R2, 0x2, R4 ;  /* 0x00000002020c7825 */ /* 0x000fe200078e0204 */
[----:B------:R0:W-:Y:S03]  /*1bb60*/  STL.64 [R1+0x1928], R10 ;  /* 0x0019280a01007387 */ /* 0x0001e60000100a00 */
[----:B------:R-:W-:Y:S01]  /*1bb70*/  IMAD.MOV.U32 R2, RZ, RZ, c[0x0][0x1a4] ;  /* 0x00006900ff027624 */ /* 0x000fe200078e00ff */
[----:B------:R-:W-:Y:S01]  /*1bb80*/  STL.64 [R1+0x1920], R14 ;  /* 0x0019200e01007387 */ /* 0x000fe20000100a00 */
[----:B------:R-:W-:Y:S02]  /*1bb90*/  IMAD R3, R3, 0x26, RZ ;  /* 0x0000002603037824 */ /* 0x000fe400078e02ff */
[----:B------:R-:W-:Y:S01]  /*1bba0*/  IMAD R2, R2, 0x25, RZ ;  /* 0x0000002502027824 */ /* 0x000fe200078e02ff */
[----:B------:R1:W-:Y:S01]  /*1bbb0*/  STL.64 [R1+0x1918], R12 ;  /* 0x0019180c01007387 */ /* 0x0003e20000100a00 */
[----:B0-----:R-:W-:-:S04]  /*1bbc0*/  IMAD.WIDE R10, R8, 0x2, R6 ;  /* 0x00000002080a7825 */ /* 0x001fc800078e0206 */
[----:B------:R-:W-:Y:S01]  /*1bbd0*/  IMAD.WIDE R8, R8, 0x2, R4 ;  /* 0x0000000208087825 */ /* 0x000fe200078e0204 */
[----:B------:R0:W-:Y:S03]  /*1bbe0*/  STL.64 [R1+0x1910], R10 ;  /* 0x0019100a01007387 */ /* 0x0001e60000100a00 */
[C---:B-1----:R-:W-:Y:S01]  /*1bbf0*/  IMAD.WIDE R12, R2.reuse, 0x2, R6 ;  /* 0x00000002020c7825 */ /* 0x042fe200078e0206 */
[----:B------:R1:W-:Y:S04]  /*1bc00*/  STL.64 [R1+0x1908], R8 ;  /* 0x0019080801007387 */ /* 0x0003e80000100a00 */
[----:B------:R-:W-:Y:S01]  /*1bc10*/  STL.64 [R1+0x1900], R12 ;  /* 0x0019000c01007387 */ /* 0x000fe20000100a00 */
[----:B0-----:R-:W-:-:S04]  /*1bc20*/  IMAD.WIDE R10, R2, 0x2, R4 ;  /* 0x00000002020a7825 */ /* 0x001fc800078e0204 */
[C---:B-1----:R-:W-:Y:S01]  /*1bc30*/  IMAD.WIDE R8, R3.reuse, 0x2, R6 ;  /* 0x0000000203087825 */ /* 0x042fe200078e0206 */
[----:B------:R0:W-:Y:S03]  /*1bc40*/  STL.64 [R1+0x18f8], R10 ;  /* 0x0018f80a01007387 */ /* 0x0001e60000100a00 */
[----:B------:R-:W-:Y:S01]  /*1bc50*/  IMAD.MOV.U32 R2, RZ, RZ, c[0x0][0x1a4] ;  /* 0x00006900ff027624 */ /* 0x000fe200078e00ff */
[----:B------:R1:W-:Y:S03]  /*1bc60*/  STL.64 [R1+0x18f0], R8 ;  /* 0x0018f00801007387 */ /* 0x0003e60000100a00 */
[----:B------:R-:W-:Y:S02]  /*1bc70*/  IMAD R2, R2, 0x27, RZ ;  /* 0x0000002702027824 */ /* 0x000fe400078e02ff */
        /* <DEDUP_REMOVED lines=116> */
[----:B------:R-:W-:Y:S03]  /*1c3c0*/  STL.64 [R1+0x17b8], R10 ;  /* 0x0017b80a01007387 */ /* 0x000fe60000100a00 */
[----:B------:R-:W-:Y:S01]  /*1c3d0*/  IMAD.MOV.U32 R2, RZ, RZ, c[0x0][0x1a4] ;  /* 0x00006900ff027624 */ /* 0x000fe200078e00ff */
[----:B------:R0:W-:Y:S03]  /*1c3e0*/  STL.64 [R1+0x17b0], R8 ;  /* 0x0017b00801007387 */ /* 0x0001e60000100a00 */
[----:B------:R-:W-:Y:S02]  /*1c3f0*/  IMAD R2, R2, 0x3b, RZ ;  /* 0x0000003b02027824 */ /* 0x000fe400078e02ff */
[----:B------:R-:W-:Y:S01]  /*1c400*/  IMAD.WIDE R14, R3, 0x2, R4 ;  /* 0x00000002030e7825 */ /* 0x000fe200078e0204 */
[----:B0-----:R-:W-:-:S03]  /*1c410*/  MOV R8, c[0x0][0x1a4] ;  /* 0x0000690000087a02 */ /* 0x001fc60000000f00 */
[----:B------:R-:W-:-:S04]  /*1c420*/  IMAD.WIDE R12, R2, 0x2, R6 ;  /* 0x00000002020c7825 */ /* 0x000fc800078e0206 */
[----:B------:R-:W-:Y:S02]  /*1c430*/  IMAD R8, R8, 0x3c, RZ ;  /* 0x0000003c08087824 */ /* 0x000fe400078e02ff */
[----:B------:R-:W-:Y:S01]  /*1c440*/  IMAD.WIDE R10, R2, 0x2, R4 ;  /* 0x00000002020a7825 */ /* 0x000fe200078e0204 */
[----:B------:R-:W-:Y:S03]  /*1c450*/  STL.64 [R1+0x17a8], R14 ;  /* 0x0017a80e01007387 */ /* 0x000fe60000100a00 */
[C---:B------:R-:W-:Y:S01]  /*1c460*/  IMAD.WIDE R2, R8.reuse, 0x2, R6 ;  /* 0x0000000208027825 */ /* 0x040fe200078e0206 */
[----:B------:R0:W-:Y:S04]  /*1c470*/  STL.64 [R1+0x17a0], R12 ;  /* 0x0017a00c01007387 */ /* 0x0001e80000100a00 */
[----:B------:R-:W-:Y:S04]  /*1c480*/  STL.64 [R1+0x1798], R10 ;  /* 0x0017980a01007387 */ /* 0x000fe80000100a00 */
[----:B------:R1:W-:Y:S01]  /*1c490*/  STL.64 [R1+0x1790], R2 ;  /* 0x0017900201007387 */ /* 0x0003e20000100a00 */
[----:B0-----:R-:W-:Y:S01]  /*1c4a0*/  IMAD.WIDE R12, R8, 0x2, R4 ;  /* 0x00000002080c7825 */ /* 0x001fe200078e0204 */
[----:B-1----:R-:W-:-:S05]  /*1c4b0*/  LOP3.LUT R2, R0, 0x7, RZ, 0xc0, !PT ;  /* 0x0000000700027812 */ /* 0x002fca00078ec0ff */
[----:B------:R-:W-:Y:S02]  /*1c4c0*/  IMAD.SHL.U32 R8, R2, 0x10, RZ ;  /* 0x0000001002087824 */ /* 0x000fe400078e00ff */
[----:B------:R-:W0:Y:S01]  /*1c4d0*/  S2R R2, SR_TID.X ;  /* 0x0000000000027919 */ /* 0x000e220000002100 */
[----:B------:R-:W-:Y:S01]  /*1c4e0*/  IMAD.MOV.U32 R9, RZ, RZ, c[0x0][0x1a4] ;  /* 0x00006900ff097624 */ /* 0x000fe200078e00ff */
[----:B------:R-:W-:-:S03]  /*1c4f0*/  LOP3.LUT R0, R0, 0xe0, RZ, 0xc0, !PT ;  /* 0x000000e000007812 */ /* 0x000fc600078ec0ff */
[----:B------:R-:W-:Y:S01]  /*1c500*/  IMAD R9, R9, 0x3d, RZ ;  /* 0x0000003d09097824 */ /* 0x000fe200078e02ff */
[----:B------:R1:W-:Y:S01]  /*1c510*/  STL.64 [R1+0x1788], R12 ;  /* 0x0017880c01007387 */ /* 0x0003e20000100a00 */
[----:B------:R-:W-:Y:S02]  /*1c520*/  MOV R3, c[0x0][0x1a4] ;  /* 0x0000690000037a02 */ /* 0x000fe40000000f00 */
[----:B------:R-:W-:Y:S01]  /*1c530*/  IMAD.WIDE R10, R9, 0x2, R6 ;  /* 0x00000002090a7825 */ /* 0x000fe200078e0206 */
[----:B------:R-:W-:-:S03]  /*1c540*/  LEA R0, R0, R8, 0x8 ;  /* 0x0000000800007211 */ /* 0x000fc600078e40ff */
[----:B-1----:R-:W-:-:S04]  /*1c550*/  IMAD.WIDE R12, R9, 0x2, R4 ;  /* 0x00000002090c7825 */ /* 0x002fc800078e0204 */
[C---:B0-----:R-:W-:Y:S01]  /*1c560*/  IMAD.SHL.U32 R9, R2.reuse, 0x2, RZ ;  /* 0x0000000202097824 */ /* 0x041fe200078e00ff */
[----:B------:R-:W-:Y:S02]  /*1c570*/  LOP3.LUT R8, R2, 0x7, RZ, 0xc0, !PT ;  /* 0x0000000702087812 */ /* 0x000fe400078ec0ff */
[----:B------:R-:W-:Y:S01]  /*1c580*/  MOV R2, c[0x0][0x1a4] ;  /* 0x0000690000027a02 */ /* 0x000fe20000000f00 */
[----:B------:R-:W-:Y:S01]  /*1c590*/  IMAD R3, R3, 0x3e, RZ ;  /* 0x0000003e03037824 */ /* 0x000fe200078e02ff */
[----:B------:R-:W-:Y:S01]  /*1c5a0*/  LOP3.LUT R0, R0, 0x30, R9, 0x78, !PT ;  /* 0x0000003000007812 */ /* 0x000fe200078e7809 */
[----:B------:R0:W-:Y:S02]  /*1c5b0*/  STL.64 [R1+0x1780], R10 ;  /* 0x0017800a01007387 */ /* 0x0001e40000100a00 */
[----:B------:R-:W-:Y:S02]  /*1c5c0*/  IMAD R2, R2, 0x3f, RZ ;  /* 0x0000003f02027824 */ /* 0x000fe400078e02ff */
[----:B------:R-:W-:-:S02]  /*1c5d0*/  IMAD R0, R8, 0x400, R0 ;  /* 0x0000040008007824 */ /* 0x000fc400078e0200 */
[C---:B------:R-:W-:Y:S01]  /*1c5e0*/  IMAD.WIDE R8, R3.reuse, 0x2, R4 ;  /* 0x0000000203087825 */ /* 0x040fe200078e0204 */
[----:B------:R1:W-:Y:S03]  /*1c5f0*/  STL.64 [R1+0x1778], R12 ;  /* 0x0017780c01007387 */ /* 0x0003e60000100a00 */
[----:B0-----:R-:W-:-:S04]  /*1c600*/  IMAD.WIDE R10, R3, 0x2, R6 ;  /* 0x00000002030a7825 */ /* 0x001fc800078e0206 */
[C---:B------:R-:W-:Y:S01]  /*1c610*/  IMAD.WIDE R6, R2.reuse, 0x2, R6 ;  /* 0x0000000202067825 */ /* 0x040fe200078e0206 */
[----:B------:R1:W-:Y:S03]  /*1c620*/  STL.64 [R1+0x1770], R10 ;  /* 0x0017700a01007387 */ /* 0x0003e60000100a00 */
[----:B------:R-:W-:Y:S01]  /*1c630*/  IMAD.WIDE R2, R2, 0x2, R4 ;  /* 0x0000000202027825 */ /* 0x000fe200078e0204 */
[----:B------:R1:W-:Y:S04]  /*1c640*/  STL.64 [R1+0x1768], R8 ;  /* 0x0017680801007387 */ /* 0x0003e80000100a00 */
[----:B------:R1:W-:Y:S04]  /*1c650*/  STL.64 [R1+0x1760], R6 ;  /* 0x0017600601007387 */ /* 0x0003e80000100a00 */
[----:B------:R1:W-:Y:S01]  /*1c660*/  STL.64 [R1+0x1758], R2 ;  /* 0x0017580201007387 */ /* 0x0003e20000100a00 */
[----:B------:R-:W-:Y:S01]  /*1c670*/  LOP3.LUT R0, R0, 0x40, RZ, 0x3c, !PT ;  /* 0x0000004000007812 */ /* 0x000fe200078e3cff */
[----:B------:R-:W-:-:S02]  /*1c680*/  UMOV UR4, URZ ;  /* 0x0000003f00047c82 */ /* 0x000fc40008000000 */
[----:B------:R-:W-:Y:S02]  /*1c690*/  UMOV UR5, URZ ;  /* 0x0000003f00057c82 */ /* 0x000fe40008000000 */
.L_x_67:
[----:B-1----:R-:W2:Y:S04]  /*1c6a0*/  LDL.64 R10, [R1+0xc98] ;  /* 0x000c9800010a7983 */ /* 0x002ea80000100a00 */
[----:B0-----:R-:W2:Y:S04]  /*1c6b0*/  LDL R0, [R1+0x394] ;  /* 0x0003940001007983 */ /* 0x001ea80000100800 */
[----:B------:R-:W3:Y:S04]  /*1c6c0*/  LDL.64 R2, [R1+0xca0] ;  /* 0x000ca00001027983 */ /* 0x000ee80000100a00 */
[----:B------:R-:W4:Y:S04]  /*1c6d0*/  LDL.64 R8, [R1+0x1b48] ;  /* 0x001b480001087983 */ /* 0x000f280000100a00 */
[----:B------:R-:W4:Y:S04]  /*1c6e0*/  LDL.64 R6, [R1+0x1b40] ;  /* 0x001b400001067983 */ /* 0x000f280000100a00 */
[----:B------:R-:W4:Y:S04]  /*1c6f0*/  LDL.64 R4, [R1+0x1b30] ;  /* 0x001b300001047983 */ /* 0x000f280000100a00 */
[----:B------:R-:W4:Y:S04]  /*1c700*/  LDL.64 R18, [R1+0x1b28] ;  /* 0x001b280001127983 */ /* 0x000f280000100a00 */
[----:B------:R-:W4:Y:S04]  /*1c710*/  LDL.64 R16, [R1+0x1b20] ;  /* 0x001b200001107983 */ /* 0x000f280000100a00 */
[----:B------:R-:W4:Y:S04]  /*1c720*/  LDL.64 R22, [R1+0x1b18] ;  /* 0x001b180001167983 */ /* 0x000f280000100a00 */
[----:B------:R-:W4:Y:S04]  /*1c730*/  LDL.64 R20, [R1+0x1b08] ;  /* 0x001b080001147983 */ /* 0x000f280000100a00 */
[----:B------:R-:W4:Y:S04]  /*1c740*/  LDL.64 R14, [R1+0x1b10] ;  /* 0x001b1000010e7983 */ /* 0x000f280000100a00 */
[----:B------:R-:W4:Y:S01]  /*1c750*/  LDL.64 R12, [R1+0x1b00] ;  /* 0x001b0000010c7983 */ /* 0x000f220000100a00 */
[----:B--2---:R-:W-:-:S04]  /*1c760*/  IMAD.WIDE R10, R0, 0x2, R10 ;  /* 0x00000002000a7825 */ /* 0x004fc800078e020a */
[C---:B---3--:R-:W-:Y:S01]  /*1c770*/  IMAD.WIDE R2, R0.reuse, 0x2, R2 ;  /* 0x0000000200027825 */ /* 0x048fe200078e0202 */
[----:B------:R0:W2:Y:S04]  /*1c780*/  LDG.E.U16 R25, [R10.64] ;  /* 0x000000060a197981 */ /* 0x0000a8000c1e1500 */
[----:B------:R1:W3:Y:S01]  /*1c790*/  LDG.E.U16 R24, [R2.64] ;  /* 0x0000000602187981 */ /* 0x0002e2000c1e1500 */
[----:B----4-:R-:W-:-:S05]  /*1c7a0*/  IMAD.WIDE R8, R0, 0x2, R8 ;  /* 0x0000000200087825 */ /* 0x010fca00078e0208 */
[----:B------:R4:W3:Y:S01]  /*1c7b0*/  LDG.E.U16 R29, [R8.64] ;  /* 0x00000006081d7981 */ /* 0x0008e2000c1e1500 */
[----:B------:R-:W-:-:S04]  /*1c7c0*/  IMAD.WIDE R6, R0, 0x2, R6 ;  /* 0x0000000200067825 */ /* 0x000fc800078e0206 */
[C---:B------:R-:W-:Y:S01]  /*1c7d0*/  IMAD.WIDE R4, R0.reuse, 0x2, R4 ;  /* 0x0000000200047825 */ /* 0x040fe200078e0204 */
[----:B------:R4:W3:Y:S03]  /*1c7e0*/  LDG.E.U16 R28, [R6.64] ;  /* 0x00000006061c7981 */ /* 0x0008e6000c1e1500 */
[C---:B-1----:R-:W-:Y:S01]  /*1c7f0*/  IMAD.WIDE R2, R0.reuse, 0x2, R18 ;  /* 0x0000000200027825 */ /* 0x042fe200078e0212 */
[----:B------:R1:W3:Y:S03]  /*1c800*/  LDG.E.U16 R26, [R4.64] ;  /* 0x00000006041a7981 */ /* 0x0002e6000c1e1500 */
[C---:B0-----:R-:W-:Y:S01]  /*1c810*/  IMAD.WIDE R10, R0.reuse, 0x2, R16 ;  /* 0x00000002000a7825 */ /* 0x041fe200078e0210 */
[----:B------:R-:W3:Y:S03]  /*1c820*/  LDL.64 R18, [R1+0x1af8] ;  /* 0x001af80001127983 */ /* 0x000ee60000100a00 */
[C---:B----4-:R-:W-:Y:S01]  /*1c830*/  IMAD.WIDE R8, R0.reuse, 0x2, R22 ;  /* 0x0000000200087825 */ /* 0x050fe200078e0216 */
[----:B------:R0:W4:Y:S03]  /*1c840*/  LDG.E.U16 R27, [R2.64] ;  /* 0x00000006021b7981 */ /* 0x000126000c1e1500 */
[----:B-1----:R-:W-:-:S02]  /*1c850*/  IMAD.WIDE R4, R0, 0x2, R20 ;  /* 0x0000000200047825 */ /* 0x002fc400078e0214 */
[----:B------:R1:W4:Y:S02]  /*1c860*/  LDG.E.U16 R21, [R10.64] ;  /* 0x000000060a157981 */ /* 0x000324000c1e1500 */
[C---:B------:R-:W-:Y:S02]  /*1c870*/  IMAD.WIDE R6, R0.reuse, 0x2, R14 ;  /* 0x0000000200067825 */ /* 0x040fe400078e020e */
[----:B--2---:R-:W-:Y:S04]  /*1c880*/  STL [R1+0x188], R25 ;  /* 0x0001881901007387 */ /* 0x004fe80000100800 */
[----:B---3--:R2:W-:Y:S04]  /*1c890*/  STL [R1+0x18c], R24 ;  /* 0x00018c1801007387 */ /* 0x0085e80000100800 */
[----:B------:R-:W3:Y:S04]  /*1c8a0*/  LDL.64 R22, [R1+0x1ae0] ;  /* 0x001ae00001167983 */ /* 0x000ee80000100a00 */
[----:B------:R-:W3:Y:S04]  /*1c8b0*/  LDL.64 R16, [R1+0x1ae8] ;  /* 0x001ae80001107983 */ /* 0x000ee80000100a00 */
[----:B--2---:R-:W2:Y:S04]  /*1c8c0*/  LDL.64 R24, [R1+0x1af0] ;  /* 0x001af00001187983 */ /* 0x004ea80000100a00 */
[----:B------:R-:W2:Y:S04]  /*1c8d0*/  LDL.64 R14, [R1+0x1ad8] ;  /* 0x001ad800010e7983 */ /* 0x000ea80000100a00 */
[----:B------:R0:W-:Y:S04]  /*1c8e0*/  STL [R1+0x184], R29 ;  /* 0x0001841d01007387 */ /* 0x0001e80000100800 */
[----:B0-----:R2:W2:Y:S01]  /*1c8f0*/  LDG.E.U16 R29, [R8.64] ;  /* 0x00000006081d7981 */ /* 0x0014a2000c1e1500 */
[----:B------:R-:W-:-:S03]  /*1c900*/  IMAD.WIDE R2, R0, 0x2, R12 ;  /* 0x0000000200027825 */ /* 0x000fc600078e020c */
[----:B------:R0:W-:Y:S01]  /*1c910*/  STL [R1+0x180], R28 ;  /* 0x0001801c01007387 */ /* 0x0001e20000100800 */
[----:B-1----:R-:W-:-:S03]  /*1c920*/  IMAD.WIDE R10, R0, 0x2, R18 ;  /* 0x00000002000a7825 */ /* 0x002fc600078e0212 */
[----:B------:R1:W-:Y:S04]  /*1c930*/  STL [R1+0x17c], R26 ;  /* 0x00017c1a01007387 */ /* 0x0003e80000100800 */
[----:B------:R-:W2:Y:S04]  /*1c940*/  LDL.64 R12, [R1+0x1ad0] ;  /* 0x001ad000010c7983 */ /* 0x000ea80000100a00 */
[----:B0-----:R0:W2:Y:S04]  /*1c950*/  LDG.E.U16 R28, [R6.64] ;  /* 0x00000006061c7981 */ /* 0x0010a8000c1e1500 */
[----:B-1----:R3:W2:Y:S04]  /*1c960*/  LDG.E.U16 R26, [R4.64] ;  /* 0x00000006041a7981 */ /* 0x0026a8000c1e1500 */
[----:B----4-:R1:W-:Y:S04]  /*1c970*/  STL [R1+0x178], R27 ;  /* 0x0001781b01007387 */ /* 0x0103e80000100800 */
[----:B------:R4:W-:Y:S04]  /*1c980*/  STL [R1+0x174], R21 ;  /* 0x0001741501007387 */ /* 0x0009e80000100800 */
[----:B------:R-:W2:Y:S04]  /*1c990*/  LDL.64 R18, [R1+0x1ac0] ;  /* 0x001ac00001127983 */ /* 0x000ea80000100a00 */
[----:B-1----:R1:W2:Y:S04]  /*1c9a0*/  LDG.E.U16 R27, [R2.64] ;  /* 0x00000006021b7981 */ /* 0x0022a8000c1e1500 */
[----:B----4-:R-:W2:Y:S01]  /*1c9b0*/  LDL.64 R20, [R1+0x1ac8] ;  /* 0x001ac80001147983 */ /* 0x010ea20000100a00 */
[----:B---3--:R-:W-:-:S03]  /*1c9c0*/  IMAD.WIDE R4, R0, 0x2, R22 ;  /* 0x0000000200047825 */ /* 0x008fc600078e0216 */
[----:B------:R3:W4:Y:S01]  /*1c9d0*/  LDG.E.U16 R23, [R10.64] ;  /* 0x000000060a177981 */ /* 0x000722000c1e1500 */
[----:B0-----:R-:W-:-:S03]  /*1c9e0*/  IMAD.WIDE R6, R0, 0x2, R16 ;  /* 0x0000000200067825 */ /* 0x001fc600078e0210 */
[----:B------:R-:W4:Y:S01]  /*1c9f0*/  LDL.64 R16, [R1+0x1ab0] ;  /* 0x001ab00001107983 */ /* 0x000f220000100a00 */
[----:B--2---:R-:W-:-:S03]  /*1ca00*/  IMAD.WIDE R8, R0, 0x2, R24 ;  /* 0x0000000200087825 */ /* 0x004fc600078e0218 */
[----:B------:R-:W2:Y:S04]  /*1ca10*/  LDL.64 R24, [R1+0x1ab8] ;  /* 0x001ab80001187983 */ /* 0x000ea80000100a00 */
[----:B------:R0:W-:Y:S04]  /*1ca20*/  STL [R1+0x170], R29 ;  /* 0x0001701d01007387 */ /* 0x0001e80000100800 */
[----:B0-----:R0:W2:Y:S01]  /*1ca30*/  LDG.E.U16 R29, [R8.64] ;  /* 0x00000006081d7981 */ /* 0x0010a2000c1e1500 */
[----:B-1----:R-:W-:-:S03]  /*1ca40*/  IMAD.WIDE R2, R0, 0x2, R14 ;  /* 0x0000000200027825 */ /* 0x002fc600078e020e */
[----:B------:R1:W-:Y:S01]  /*1ca50*/  STL [R1+0x16c], R28 ;  /* 0x00016c1c01007387 */ /* 0x0003e20000100800 */
[----:B---3--:R-:W-:-:S03]  /*1ca60*/  IMAD.WIDE R10, R0, 0x2, R12 ;  /* 0x00000002000a7825 */ /* 0x008fc600078e020c */
[----:B------:R-:W3:Y:S04]  /*1ca70*/  LDL.64 R14, [R1+0x1aa8] ;  /* 0x001aa800010e7983 */ /* 0x000ee80000100a00 */
[----:B------:R0:W-:Y:S04]  /*1ca80*/  STL [R1+0x168], R26 ;  /* 0x0001681a01007387 */ /* 0x0001e80000100800 */
[----:B-1----:R1:W3:Y:S04]  /*1ca90*/  LDG.E.U16 R28, [R6.64] ;  /* 0x00000006061c7981 */ /* 0x0022e8000c1e1500 */
[----:B0-----:R2:W3:Y:S04]  /*1caa0*/  LDG.E.U16 R26, [R4.64] ;  /* 0x00000006041a7981 */ /* 0x0014e8000c1e1500 */
[----:B------:R0:W-:Y:S01]  /*1cab0*/  STL [R1+0x164], R27 ;  /* 0x0001641b01007387 */ /* 0x0001e20000100800 */
[----:B-1----:R-:W-:-:S04]  /*1cac0*/  IMAD.WIDE R6, R0, 0x2, R18 ;  /* 0x0000000200067825 */ /* 0x002fc800078e0212 */
[C---:B------:R-:W-:Y:S01]  /*1cad0*/  IMAD.WIDE R8, R0.reuse, 0x2, R20 ;  /* 0x0000000200087825 */ /* 0x040fe200078e0214 */
[----:B0-----:R0:W3:Y:S04]  /*1cae0*/  LDG.E.U16 R27, [R2.64] ;  /* 0x00000006021b7981 */ /* 0x0010e8000c1e1500 */
[----:B----4-:R1:W-:Y:S04]  /*1caf0*/  STL [R1+0x160], R23 ;  /* 0x0001601701007387 */ /* 0x0103e80000100800 */
[----:B------:R-:W4:Y:S01]  /*1cb00*/  LDL.64 R12, [R1+0x1a98] ;  /* 0x001a9800010c7983 */ /* 0x000f220000100a00 */
[----:B0-----:R-:W-:-:S03]  /*1cb10*/  IMAD.WIDE R2, R0, 0x2, R16 ;  /* 0x0000000200027825 */ /* 0x001fc600078e0210 */
[----:B------:R3:W4:Y:S04]  /*1cb20*/  LDG.E.U16 R17, [R10.64] ;  /* 0x000000060a117981 */ /* 0x000728000c1e1500 */
[----:B-1----:R-:W4:Y:S01]  /*1cb30*/  LDL.64 R22, [R1+0x1aa0] ;  /* 0x001aa00001167983 */ /* 0x002f220000100a00 */
[----:B--2---:R-:W-:-:S03]  /*1cb40*/  IMAD.WIDE R4, R0, 0x2, R24 ;  /* 0x0000000200047825 */ /* 0x004fc600078e0218 */
[----:B------:R-:W2:Y:S04]  /*1cb50*/  LDL.64 R20, [R1+0x1a90] ;  /* 0x001a900001147983 */ /* 0x000ea80000100a00 */
[----:B------:R4:W2:Y:S04]  /*1cb60*/  LDG.E.U16 R25, [R6.64] ;  /* 0x0000000606197981 */ /* 0x0008a8000c1e1500 */
[----:B------:R-:W2:Y:S04]  /*1cb70*/  LDL.64 R18, [R1+0x1a88] ;  /* 0x001a880001127983 */ /* 0x000ea80000100a00 */
[----:B------:R0:W2:Y:S04]  /*1cb80*/  LDG.E.U16 R24, [R8.64] ;  /* 0x0000000608187981 */ /* 0x0000a8000c1e1500 */
[----:B------:R1:W-:Y:S04]  /*1cb90*/  STL [R1+0x15c], R29 ;  /* 0x00015c1d01007387 */ /* 0x0003e80000100800 */
[----:B-1----:R2:W2:Y:S01]  /*1cba0*/  LDG.E.U16 R29, [R4.64] ;  /* 0x00000006041d7981 */ /* 0x0024a2000c1e1500 */
[----:B---3--:R-:W-:-:S06]  /*1cbb0*/  IMAD.WIDE R10, R0, 0x2, R14 ;  /* 0x00000002000a7825 */ /* 0x008fcc00078e020e */
[----:B------:R-:W3:Y:S04]  /*1cbc0*/  LDG.E.U16 R11, [R10.64] ;  /* 0x000000060a0b7981 */ /* 0x000ee8000c1e1500 */
[----:B------:R1:W-:Y:S04]  /*1cbd0*/  STL [R1+0x158], R28 ;  /* 0x0001581c01007387 */ /* 0x0003e80000100800 */
[----:B-1----:R1:W3:Y:S04]  /*1cbe0*/  LDG.E.U16 R28, [R2.64] ;  /* 0x00000006021c7981 */ /* 0x0022e8000c1e1500 */
[----:B------:R-:W-:Y:S04]  /*1cbf0*/  STL [R1+0x150], R27 ;  /* 0x0001501b01007387 */ /* 0x000fe80000100800 */
[----:B------:R0:W-:Y:S04]  /*1cc00*/  STL [R1+0x154], R26 ;  /* 0x0001541a01007387 */ /* 0x0001e80000100800 */
[----:B0-----:R-:W3:Y:S01]  /*1cc10*/  LDL.64 R26, [R1+0x1a80] ;  /* 0x001a8000011a7983 */ /* 0x001ee20000100a00 */
[----:B----4-:R-:W-:-:S03]  /*1cc20*/  IMAD.WIDE R6, R0, 0x2, R12 ;  /* 0x0000000200067825 */ /* 0x010fc600078e020c */
[----:B------:R0:W-:Y:S01]  /*1cc30*/  STL [R1+0x14c], R17 ;  /* 0x00014c1101007387 */ /* 0x0001e20000100800 */
[----:B------:R-:W-:-:S03]  /*1cc40*/  IMAD.WIDE R8, R0, 0x2, R22 ;  /* 0x0000000200087825 */ /* 0x000fc600078e0216 */
[----:B------:R-:W4:Y:S01]  /*1cc50*/  LDL.64 R14, [R1+0x1a70] ;  /* 0x001a7000010e7983 */ /* 0x000f220000100a00 */
[----:B--2---:R-:W-:-:S03]  /*1cc60*/  IMAD.WIDE R4, R0, 0x2, R20 ;  /* 0x0000000200047825 */ /* 0x004fc600078e0214 */
[----:B------:R-:W2:Y:S04]  /*1cc70*/  LDG.E.U16 R7, [R6.64] ;  /* 0x0000000606077981 */ /* 0x000ea8000c1e1500 */
[----:B0-----:R-:W2:Y:S04]  /*1cc80*/  LDL.64 R16, [R1+0x1a78] ;  /* 0x001a780001107983 */ /* 0x001ea80000100a00 */
[----:B------:R-:W-:Y:S04]  /*1cc90*/  STL [R1+0x144], R25 ;  /* 0x0001441901007387 */ /* 0x000fe80000100800 */
[----:B------:R-:W2:Y:S04]  /*1cca0*/  LDG.E.U16 R9, [R8.64] ;  /* 0x0000000608097981 */ /* 0x000ea8000c1e1500 */
[----:B------:R0:W-:Y:S04]  /*1ccb0*/  STL [R1+0x148], R24 ;  /* 0x0001481801007387 */ /* 0x0001e80000100800 */
[----:B------:R-:W4:Y:S04]  /*1ccc0*/  LDL.64 R12, [R1+0x1a60] ;  /* 0x001a6000010c7983 */ /* 0x000f280000100a00 */
[----:B0-----:R-:W4:Y:S04]  /*1ccd0*/  LDL.64 R24, [R1+0x1a68] ;  /* 0x001a680001187983 */ /* 0x001f280000100a00 */
[----:B------:R0:W-:Y:S01]  /*1cce0*/  STL [R1+0x140], R29 ;  /* 0x0001401d01007387 */ /* 0x0001e20000100800 */
[----:B-1----:R-:W-:-:S03]  /*1ccf0*/  IMAD.WIDE R2, R0, 0x2, R18 ;  /* 0x0000000200027825 */ /* 0x002fc600078e0212 */
[----:B------:R-:W4:Y:S04]  /*1cd00*/  LDL.64 R22, [R1+0x1a58] ;  /* 0x001a580001167983 */ /* 0x000f280000100a00 */
[----:B------:R-:W4:Y:S04]  /*1cd10*/  LDL.64 R20, [R1+0x1a50] ;  /* 0x001a500001147983 */ /* 0x000f280000100a00 */
[----:B0-----:R0:W4:Y:S04]  /*1cd20*/  LDG.E.U16 R29, [R4.64] ;  /* 0x00000006041d7981 */ /* 0x001128000c1e1500 */
[----:B------:R-:W4:Y:S04]  /*1cd30*/  LDL.64 R18, [R1+0x1a48] ;  /* 0x001a480001127983 */ /* 0x000f280000100a00 */
[----:B---3--:R1:W-:Y:S04]  /*1cd40*/  STL [R1+0x13c], R28 ;  /* 0x00013c1c01007387 */ /* 0x0083e80000100800 */
[----:B------:R3:W-:Y:S04]  /*1cd50*/  STL [R1+0x138], R11 ;  /* 0x0001380b01007387 */ /* 0x0007e80000100800 */
[----:B-1----:R1:W4:Y:S01]  /*1cd60*/  LDG.E.U16 R28, [R2.64] ;  /* 0x00000006021c7981 */ /* 0x002322000c1e1500 */
[----:B---3--:R-:W-:-:S03]  /*1cd70*/  IMAD.WIDE R10, R0, 0x2, R26 ;  /* 0x00000002000a7825 */ /* 0x008fc600078e021a */
[----:B--2---:R2:W-:Y:S04]  /*1cd80*/  STL [R1+0x134], R9 ;  /* 0x0001340901007387 */ /* 0x0045e80000100800 */
[----:B------:R4:W-:Y:S01]  /*1cd90*/  STL [R1+0x130], R7 ;  /* 0x0001300701007387 */ /* 0x0009e20000100800 */
[----:B--2---:R-:W-:-:S03]  /*1cda0*/  IMAD.WIDE R8, R0, 0x2, R16 ;  /* 0x0000000200087825 */ /* 0x004fc600078e0210 */
[----:B------:R-:W2:Y:S01]  /*1cdb0*/  LDL.64 R16, [R1+0x1a40] ;  /* 0x001a400001107983 */ /* 0x000ea20000100a00 */
[----:B----4-:R-:W-:-:S03]  /*1cdc0*/  IMAD.WIDE R6, R0, 0x2, R14 ;  /* 0x0000000200067825 */ /* 0x010fc600078e020e */
[----:B------:R-:W3:Y:S01]  /*1cdd0*/  LDL.64 R14, [R1+0x1a38] ;  /* 0x001a3800010e7983 */ /* 0x000ee20000100a00 */
[----:B-1----:R-:W-:-:S03]  /*1cde0*/  IMAD.WIDE R2, R0, 0x2, R12 ;  /* 0x0000000200027825 */ /* 0x002fc600078e020c */
[----:B------:R1:W4:Y:S01]  /*1cdf0*/  LDG.E.U16 R27, [R6.64] ;  /* 0x00000006061b7981 */ /* 0x000322000c1e1500 */
[----:B0-----:R-:W-:-:S03]  /*1ce00*/  IMAD.WIDE R4, R0, 0x2, R24 ;  /* 0x0000000200047825 */ /* 0x001fc600078e0218 */
[----:B------:R0:W4:Y:S04]  /*1ce10*/  LDG.E.U16 R26, [R8.64] ;  /* 0x00000006081a7981 */ /* 0x000128000c1e1500 */
[----:B------:R3:W4:Y:S04]  /*1ce20*/  LDG.E.U16 R25, [R2.64] ;  /* 0x0000000602197981 */ /* 0x000728000c1e1500 */
[----:B------:R0:W-:Y:S04]  /*1ce30*/  STL [R1+0x12c], R29 ;  /* 0x00012c1d01007387 */ /* 0x0001e80000100800 */
[----:B------:R-:W4:Y:S01]  /*1ce40*/  LDL.64 R12, [R1+0x1a30] ;  /* 0x001a3000010c7983 */ /* 0x000f220000100a00 */
[----:B-1----:R-:W-:-:S03]  /*1ce50*/  IMAD.WIDE R6, R0, 0x2, R18 ;  /* 0x0000000200067825 */ /* 0x002fc600078e0212 */
[----:B------:R2:W4:Y:S04]  /*1ce60*/  LDG.E.U16 R24, [R4.64] ;  /* 0x0000000604187981 */ /* 0x000528000c1e1500 */
[----:B0-----:R0:W4:Y:S01]  /*1ce70*/  LDG.E.U16 R29, [R10.64] ;  /* 0x000000060a1d7981 */ /* 0x001122000c1e1500 */
[----:B------:R-:W-:-:S03]  /*1ce80*/  IMAD.WIDE R8, R0, 0x2, R20 ;  /* 0x0000000200087825 */ /* 0x000fc600078e0214 */
[----:B------:R-:W4:Y:S04]  /*1ce90*/  LDG.E.U16 R7, [R6.64] ;  /* 0x0000000606077981 */ /* 0x000f28000c1e1500 */
[----:B------:R-:W4:Y:S01]  /*1cea0*/  LDG.E.U16 R9, [R8.64] ;  /* 0x0000000608097981 */ /* 0x000f22000c1e1500 */
[----:B0-----:R-:W-:-:S04]  /*1ceb0*/  IMAD.WIDE R10, R0, 0x2, R22 ;  /* 0x00000002000a7825 */ /* 0x001fc800078e0216 */
[C---:B---3--:R-:W-:Y:S02]  /*1cec0*/  IMAD.WIDE R2, R0.reuse, 0x2, R14 ;  /* 0x0000000200027825 */ /* 0x048fe400078e020e */
[----:B------:R0:W3:Y:S02]  /*1ced0*/  LDG.E.U16 R15, [R10.64] ;  /* 0x000000060a0f7981 */ /* 0x0000e4000c1e1500 */
[C---:B--2---:R-:W-:Y:S02]  /*1cee0*/  IMAD.WIDE R4, R0.reuse, 0x2, R16 ;  /* 0x0000000200047825 */ /* 0x044fe400078e0210 */
[----:B------:R-:W2:Y:S04]  /*1cef0*/  LDG.E.U16 R3, [R2.64] ;  /* 0x0000000602037981 */ /* 0x000ea8000c1e1500 */
[----:B------:R-:W2:Y:S04]  /*1cf00*/  LDG.E.U16 R5, [R4.64] ;  /* 0x0000000604057981 */ /* 0x000ea8000c1e1500 */
[----:B----4-:R-:W-:Y:S04]  /*1cf10*/  STL [R1+0x124], R29 ;  /* 0x0001241d01007387 */ /* 0x010fe80000100800 */
[----:B------:R1:W-:Y:S04]  /*1cf20*/  STL [R1+0x128], R28 ;  /* 0x0001281c01007387 */ /* 0x0003e80000100800 */
[----:B------:R-:W4:Y:S04]  /*1cf30*/  LDL.64 R22, [R1+0x1a20] ;  /* 0x001a200001167983 */ /* 0x000f280000100a00 */
[----:B------:R-:W4:Y:S04]  /*1cf40*/  LDL.64 R20, [R1+0x1a18] ;  /* 0x001a180001147983 */ /* 0x000f280000100a00 */
[----:B-1----:R-:W4:Y:S01]  /*1cf50*/  LDL.64 R28, [R1+0x1a28] ;  /* 0x001a2800011c7983 */ /* 0x002f220000100a00 */
[----:B0-----:R-:W-:-:S03]  /*1cf60*/  IMAD.WIDE R10, R0, 0x2, R12 ;  /* 0x00000002000a7825 */ /* 0x001fc600078e020c */
[----:B------:R-:W4:Y:S04]  /*1cf70*/  LDL.64 R18, [R1+0x1a10] ;  /* 0x001a100001127983 */ /* 0x000f280000100a00 */
[----:B------:R-:W-:Y:S04]  /*1cf80*/  STL [R1+0x11c], R27 ;  /* 0x00011c1b01007387 */ /* 0x000fe80000100800 */
[----:B------:R0:W-:Y:S04]  /*1cf90*/  STL [R1+0x120], R26 ;  /* 0x0001201a01007387 */ /* 0x0001e80000100800 */
[----:B------:R-:W4:Y:S04]  /*1cfa0*/  LDG.E.U16 R11, [R10.64] ;  /* 0x000000060a0b7981 */ /* 0x000f28000c1e1500 */
[----:B0-----:R-:W4:Y:S04]  /*1cfb0*/  LDL.64 R26, [R1+0x1a08] ;  /* 0x001a0800011a7983 */ /* 0x001f280000100a00 */
[----:B------:R-:W-:Y:S04]  /*1cfc0*/  STL [R1+0x114], R25 ;  /* 0x0001141901007387 */ /* 0x000fe80000100800 */
[----:B------:R0:W-:Y:S04]  /*1cfd0*/  STL [R1+0x118], R24 ;  /* 0x0001181801007387 */ /* 0x0001e80000100800 */
[----:B------:R-:W4:Y:S04]  /*1cfe0*/  LDL.64 R16, [R1+0x19f8] ;  /* 0x0019f80001107983 */ /* 0x000f280000100a00 */
[----:B0-----:R-:W4:Y:S04]  /*1cff0*/  LDL.64 R24, [R1+0x1a00] ;  /* 0x001a000001187983 */ /* 0x001f280000100a00 */
[----:B---3--:R0:W-:Y:S04]  /*1d000*/  STL [R1+0x110], R15 ;  /* 0x0001100f01007387 */ /* 0x0081e80000100800 */
[----:B------:R-:W3:Y:S04]  /*1d010*/  LDL.64 R12, [R1+0x19e8] ;  /* 0x0019e800010c7983 */ /* 0x000ee80000100a00 */
[----:B0-----:R-:W3:Y:S04]  /*1d020*/  LDL.64 R14, [R1+0x19f0] ;  /* 0x0019f000010e7983 */ /* 0x001ee80000100a00 */
[----:B------:R-:W-:Y:S04]  /*1d030*/  STL [R1+0x10c], R9 ;  /* 0x00010c0901007387 */ /* 0x000fe80000100800 */
[----:B------:R4:W-:Y:S04]  /*1d040*/  STL [R1+0x108], R7 ;  /* 0x0001080701007387 */ /* 0x0009e80000100800 */
[----:B--2---:R0:W-:Y:S01]  /*1d050*/  STL [R1+0x104], R5 ;  /* 0x0001040501007387 */ /* 0x0041e20000100800 */
[----:B----4-:R-:W-:-:S06]  /*1d060*/  IMAD.WIDE R6, R0, 0x2, R22 ;  /* 0x0000000200067825 */ /* 0x010fcc00078e0216 */
[----:B------:R-:W2:Y:S01]  /*1d070*/  LDG.E.U16 R7, [R6.64] ;  /* 0x0000000606077981 */ /* 0x000ea2000c1e1500 */
[----:B------:R-:W-:-:S06]  /*1d080*/  IMAD.WIDE R8, R0, 0x2, R28 ;  /* 0x0000000200087825 */ /* 0x000fcc00078e021c */
[----:B------:R-:W4:Y:S01]  /*1d090*/  LDG.E.U16 R9, [R8.64] ;  /* 0x0000000608097981 */ /* 0x000f22000c1e1500 */
[----:B0-----:R-:W-:-:S05]  /*1d0a0*/  IMAD.WIDE R4, R0, 0x2, R20 ;  /* 0x0000000200047825 */ /* 0x001fca00078e0214 */
[----:B------:R3:W2:Y:S04]  /*1d0b0*/  LDG.E.U16 R29, [R4.64] ;  /* 0x00000006041d7981 */ /* 0x0006a8000c1e1500 */
[----:B------:R0:W-:Y:S04]  /*1d0c0*/  STL [R1+0x100], R3 ;  /* 0x0001000301007387 */ /* 0x0001e80000100800 */
[----:B------:R-:W2:Y:S04]  /*1d0d0*/  LDL.64 R22, [R1+0x19d8] ;  /* 0x0019d80001167983 */ /* 0x000ea80000100a00 */
[----:B------:R-:W2:Y:S01]  /*1d0e0*/  LDL.64 R20, [R1+0x19d0] ;  /* 0x0019d00001147983 */ /* 0x000ea20000100a00 */
[----:B0-----:R-:W-:-:S03]  /*1d0f0*/  IMAD.WIDE R2, R0, 0x2, R18 ;  /* 0x0000000200027825 */ /* 0x001fc600078e0212 */
[----:B------:R-:W2:Y:S04]  /*1d100*/  LDL.64 R18, [R1+0x19e0] ;  /* 0x0019e00001127983 */ /* 0x000ea80000100a00 */
[----:B------:R0:W-:Y:S04]  /*1d110*/  STL [R1+0xfc], R11 ;  /* 0x0000fc0b01007387 */ /* 0x0001e80000100800 */
[----:B------:R1:W2:Y:S01]  /*1d120*/  LDG.E.U16 R28, [R2.64] ;  /* 0x00000006021c7981 */ /* 0x0002a2000c1e1500 */
[----:B0-----:R-:W-:-:S05]  /*1d130*/  IMAD.WIDE R10, R0, 0x2, R26 ;  /* 0x00000002000a7825 */ /* 0x001fca00078e021a */
[----:B------:R0:W2:Y:S01]  /*1d140*/  LDG.E.U16 R27, [R10.64] ;  /* 0x000000060a1b7981 */ /* 0x0000a2000c1e1500 */
[----:B---3--:R-:W-:-:S04]  /*1d150*/  IMAD.WIDE R4, R0, 0x2, R14 ;  /* 0x0000000200047825 */ /* 0x008fc800078e020e */
[C---:B-1----:R-:W-:Y:S01]  /*1d160*/  IMAD.WIDE R2, R0.reuse, 0x2, R12 ;  /* 0x0000000200027825 */ /* 0x042fe200078e020c */
[----:B----4-:R1:W-:Y:S04]  /*1d170*/  STL [R1+0xf8], R9 ;  /* 0x0000f80901007387 */ /* 0x0103e80000100800 */
[----:B--2---:R2:W-:Y:S04]  /*1d180*/  STL [R1+0xf4], R7 ;  /* 0x0000f40701007387 */ /* 0x0045e80000100800 */
[----:B------:R-:W3:Y:S01]  /*1d190*/  LDL.64 R14, [R1+0x19c8] ;  /* 0x0019c800010e7983 */ /* 0x000ee20000100a00 */
[----:B-1----:R-:W-:-:S03]  /*1d1a0*/  IMAD.WIDE R8, R0, 0x2, R24 ;  /* 0x0000000200087825 */ /* 0x002fc600078e0218 */
[----:B------:R1:W4:Y:S01]  /*1d1b0*/  LDG.E.U16 R25, [R4.64] ;  /* 0x0000000604197981 */ /* 0x000322000c1e1500 */
[----:B--2---:R-:W-:-:S03]  /*1d1c0*/  IMAD.WIDE R6, R0, 0x2, R16 ;  /* 0x0000000200067825 */ /* 0x004fc600078e0210 */
[----:B------:R-:W2:Y:S04]  /*1d1d0*/  LDL.64 R16, [R1+0x19c0] ;  /* 0x0019c00001107983 */ /* 0x000ea80000100a00 */
[----:B------:R0:W4:Y:S04]  /*1d1e0*/  LDG.E.U16 R26, [R8.64] ;  /* 0x00000006081a7981 */ /* 0x000128000c1e1500 */
[----:B------:R1:W-:Y:S04]  /*1d1f0*/  STL [R1+0xf0], R29 ;  /* 0x0000f01d01007387 */ /* 0x0003e80000100800 */
[----:B------:R-:W4:Y:S04]  /*1d200*/  LDL.64 R12, [R1+0x19b8] ;  /* 0x0019b800010c7983 */ /* 0x000f280000100a00 */
[----:B0-----:R-:W4:Y:S04]  /*1d210*/  LDL.64 R10, [R1+0x19a8] ;  /* 0x0019a800010a7983 */ /* 0x001f280000100a00 */
[----:B-1----:R0:W4:Y:S04]  /*1d220*/  LDG.E.U16 R29, [R6.64] ;  /* 0x00000006061d7981 */ /* 0x002128000c1e1500 */
[----:B------:R1:W4:Y:S01]  /*1d230*/  LDG.E.U16 R24, [R2.64] ;  /* 0x0000000602187981 */ /* 0x000322000c1e1500 */
[----:B0-----:R-:W-:-:S03]  /*1d240*/  IMAD.WIDE R6, R0, 0x2, R18 ;  /* 0x0000000200067825 */ /* 0x001fc600078e0212 */
[----:B------:R-:W4:Y:S04]  /*1d250*/  LDL.64 R18, [R1+0x19b0] ;  /* 0x0019b00001127983 */ /* 0x000f280000100a00 */
[----:B------:R0:W-:Y:S04]  /*1d260*/  STL [R1+0xec], R28 ;  /* 0x0000ec1c01007387 */ /* 0x0001e80000100800 */
[----:B------:R1:W-:Y:S04]  /*1d270*/  STL [R1+0xe8], R27 ;  /* 0x0000e81b01007387 */ /* 0x0003e80000100800 */
[----:B------:R-:W4:Y:S01]  /*1d280*/  LDL.64 R8, [R1+0x19a0] ;  /* 0x0019a00001087983 */ /* 0x000f220000100a00 */
[----:B------:R-:W-:-:S03]  /*1d290*/  IMAD.WIDE R4, R0, 0x2, R22 ;  /* 0x0000000200047825 */ /* 0x000fc600078e0216 */
[----:B0-----:R0:W4:Y:S01]  /*1d2a0*/  LDG.E.U16 R28, [R6.64] ;  /* 0x00000006061c7981 */ /* 0x001122000c1e1500 */
[----:B-1----:R-:W-:-:S03]  /*1d2b0*/  IMAD.WIDE R2, R0, 0x2, R20 ;  /* 0x0000000200027825 */ /* 0x002fc600078e0214 */
[----:B------:R3:W4:Y:S04]  /*1d2c0*/  LDG.E.U16 R27, [R4.64] ;  /* 0x00000006041b7981 */ /* 0x000728000c1e1500 */
[----:B------:R2:W4:Y:S01]  /*1d2d0*/  LDG.E.U16 R23, [R2.64] ;  /* 0x0000000602177981 */ /* 0x000522000c1e1500 */
[----:B---3--:R-:W-:-:S03]  /*1d2e0*/  IMAD.WIDE R4, R0, 0x2, R14 ;  /* 0x0000000200047825 */ /* 0x008fc600078e020e */
[----:B------:R-:W3:Y:S04]  /*1d2f0*/  LDL.64 R14, [R1+0x1998] ;  /* 0x00199800010e7983 */ /* 0x000ee80000100a00 */
[----:B------:R1:W3:Y:S01]  /*1d300*/  LDG.E.U16 R22, [R4.64] ;  /* 0x0000000604167981 */ /* 0x0002e2000c1e1500 */
[----:B--2---:R-:W-:-:S03]  /*1d310*/  IMAD.WIDE R2, R0, 0x2, R16 ;  /* 0x0000000200027825 */ /* 0x004fc600078e0210 */
[----:B------:R-:W2:Y:S04]  /*1d320*/  LDL.64 R16, [R1+0x1990] ;  /* 0x0019900001107983 */ /* 0x000ea80000100a00 */
[----:B----4-:R4:W-:Y:S04]  /*1d330*/  STL [R1+0xe4], R26 ;  /* 0x0000e41a01007387 */ /* 0x0109e80000100800 */
[----:B0-----:R-:W2:Y:S04]  /*1d340*/  LDL.64 R6, [R1+0x1980] ;  /* 0x0019800001067983 */ /* 0x001ea80000100a00 */
[----:B----4-:R0:W4:Y:S02]  /*1d350*/  LDG.E.U16 R26, [R2.64] ;  /* 0x00000006021a7981 */ /* 0x010124000c1e1500 */
[----:B0-----:R-:W-:-:S02]  /*1d360*/  IMAD.WIDE R2, R0, 0x2, R12 ;  /* 0x0000000200027825 */ /* 0x001fc400078e020c */
[----:B------:R-:W4:Y:S04]  /*1d370*/  LDL.64 R12, [R1+0x1988] ;  /* 0x00198800010c7983 */ /* 0x000f280000100a00 */
[----:B------:R0:W4:Y:S02]  /*1d380*/  LDG.E.U16 R21, [R2.64] ;  /* 0x0000000602157981 */ /* 0x000124000c1e1500 */
[----:B0-----:R-:W-:-:S05]  /*1d390*/  IMAD.WIDE R2, R0, 0x2, R18 ;  /* 0x0000000200027825 */ /* 0x001fca00078e0212 */
[----:B------:R0:W4:Y:S02]  /*1d3a0*/  LDG.E.U16 R20, [R2.64] ;  /* 0x0000000602147981 */ /* 0x000124000c1e1500 */
[C---:B0-----:R-:W-:Y:S02]  /*1d3b0*/  IMAD.WIDE R2, R0.reuse, 0x2, R10 ;  /* 0x0000000200027825 */ /* 0x041fe400078e020a */
[----:B------:R-:W4:Y:S04]  /*1d3c0*/  LDL.64 R10, [R1+0x1978] ;  /* 0x00197800010a7983 */ /* 0x000f280000100a00 */
[----:B------:R0:W4:Y:S02]  /*1d3d0*/  LDG.E.U16 R18, [R2.64] ;  /* 0x0000000602127981 */ /* 0x000124000c1e1500 */
[----:B0-----:R-:W-:-:S02]  /*1d3e0*/  IMAD.WIDE R2, R0, 0x2, R8 ;  /* 0x0000000200027825 */ /* 0x001fc400078e0208 */
[----:B------:R-:W4:Y:S04]  /*1d3f0*/  LDL.64 R8, [R1+0x1970] ;  /* 0x0019700001087983 */ /* 0x000f280000100a00 */
[----:B------:R3:W4:Y:S04]  /*1d400*/  LDG.E.U16 R19, [R2.64] ;  /* 0x0000000602137981 */ /* 0x000728000c1e1500 */
[----:B------:R-:W-:Y:S04]  /*1d410*/  STL [R1+0xe0], R29 ;  /* 0x0000e01d01007387 */ /* 0x000fe80000100800 */
[----:B------:R0:W-:Y:S01]  /*1d420*/  STL [R1+0xdc], R25 ;  /* 0x0000dc1901007387 */ /* 0x0001e20000100800 */
[----:B---3--:R-:W-:-:S03]  /*1d430*/  IMAD.WIDE R2, R0, 0x2, R14 ;  /* 0x0000000200027825 */ /* 0x008fc600078e020e */
[----:B------:R-:W3:Y:S04]  /*1d440*/  LDL.64 R14, [R1+0x1968] ;  /* 0x00196800010e7983 */ /* 0x000ee80000100a00 */
[----:B0-----:R2:W3:Y:S04]  /*1d450*/  LDG.E.U16 R25, [R2.64] ;  /* 0x0000000602197981 */ /* 0x0014e8000c1e1500 */
[----:B------:R0:W-:Y:S04]  /*1d460*/  STL [R1+0xd8], R24 ;  /* 0x0000d81801007387 */ /* 0x0001e80000100800 */
[----:B-1----:R-:W3:Y:S01]  /*1d470*/  LDL.64 R4, [R1+0x1960] ;  /* 0x0019600001047983 */ /* 0x002ee20000100a00 */
[----:B--2---:R-:W-:-:S05]  /*1d480*/  IMAD.WIDE R2, R0, 0x2, R16 ;  /* 0x0000000200027825 */ /* 0x004fca00078e0210 */
[----:B0-----:R4:W2:Y:S02]  /*1d490*/  LDG.E.U16 R24, [R2.64] ;  /* 0x0000000602187981 */ /* 0x0018a4000c1e1500 */
[C---:B----4-:R-:W-:Y:S02]  /*1d4a0*/  IMAD.WIDE R2, R0.reuse, 0x2, R12 ;  /* 0x0000000200027825 */ /* 0x050fe400078e020c */
[----:B------:R-:W4:Y:S04]  /*1d4b0*/  LDL.64 R12, [R1+0x1958] ;  /* 0x00195800010c7983 */ /* 0x000f280000100a00 */
[----:B------:R0:W2:Y:S04]  /*1d4c0*/  LDG.E.U16 R17, [R2.64] ;  /* 0x0000000602117981 */ /* 0x0000a8000c1e1500 */
[----:B------:R-:W-:Y:S04]  /*1d4d0*/  STL [R1+0xd4], R28 ;  /* 0x0000d41c01007387 */ /* 0x000fe80000100800 */
[----:B------:R-:W-:Y:S01]  /*1d4e0*/  STL [R1+0xd0], R27 ;  /* 0x0000d01b01007387 */ /* 0x000fe20000100800 */
[----:B0-----:R-:W-:-:S03]  /*1d4f0*/  IMAD.WIDE R2, R0, 0x2, R6 ;  /* 0x0000000200027825 */ /* 0x001fc600078e0206 */
[----:B------:R-:W2:Y:S04]  /*1d500*/  LDL.64 R6, [R1+0x1950] ;  /* 0x0019500001067983 */ /* 0x000ea80000100a00 */
[----:B------:R0:W2:Y:S04]  /*1d510*/  LDG.E.U16 R16, [R2.64] ;  /* 0x0000000602107981 */ /* 0x0000a8000c1e1500 */
[----:B------:R1:W-:Y:S01]  /*1d520*/  STL [R1+0xcc], R23 ;  /* 0x0000cc1701007387 */ /* 0x0003e20000100800 */
[----:B0-----:R-:W-:-:S03]  /*1d530*/  IMAD.WIDE R2, R0, 0x2, R10 ;  /* 0x0000000200027825 */ /* 0x001fc600078e020a */
[----:B------:R-:W2:Y:S04]  /*1d540*/  LDL.64 R10, [R1+0x1948] ;  /* 0x00194800010a7983 */ /* 0x000ea80000100a00 */
[----:B-1----:R0:W2:Y:S04]  /*1d550*/  LDG.E.U16 R23, [R2.64] ;  /* 0x0000000602177981 */ /* 0x0020a8000c1e1500 */
[----:B------:R1:W-:Y:S01]  /*1d560*/  STL [R1+0xc8], R22 ;  /* 0x0000c81601007387 */ /* 0x0003e20000100800 */
[----:B0-----:R-:W-:-:S03]  /*1d570*/  IMAD.WIDE R2, R0, 0x2, R8 ;  /* 0x0000000200027825 */ /* 0x001fc600078e0208 */
[----:B------:R-:W2:Y:S04]  /*1d580*/  LDL.64 R8, [R1+0x1940] ;  /* 0x0019400001087983 */ /* 0x000ea80000100a00 */
[----:B-1----:R3:W2:Y:S04]  /*1d590*/  LDG.E.U16 R22, [R2.64] ;  /* 0x0000000602167981 */ /* 0x0026a8000c1e1500 */
[----:B------:R0:W-:Y:S01]  /*1d5a0*/  STL [R1+0xc4], R26 ;  /* 0x0000c41a01007387 */ /* 0x0001e20000100800 */
[----:B---3--:R-:W-:-:S03]  /*1d5b0*/  IMAD.WIDE R2, R0, 0x2, R14 ;  /* 0x0000000200027825 */ /* 0x008fc600078e020e */
[----:B------:R-:W3:Y:S04]  /*1d5c0*/  LDL.64 R14, [R1+0x1938] ;  /* 0x00193800010e7983 */ /* 0x000ee80000100a00 */
[----:B0-----:R0:W3:Y:S04]  /*1d5d0*/  LDG.E.U16 R26, [R2.64] ;  /* 0x00000006021a7981 */ /* 0x0010e8000c1e1500 */
[----:B------:R1:W-:Y:S01]  /*1d5e0*/  STL [R1+0xc0], R21 ;  /* 0x0000c01501007387 */ /* 0x0003e20000100800 */
[----:B0-----:R-:W-:-:S03]  /*1d5f0*/  IMAD.WIDE R2, R0, 0x2, R4 ;  /* 0x0000000200027825 */ /* 0x001fc600078e0204 */
[----:B------:R-:W3:Y:S04]  /*1d600*/  LDL.64 R4, [R1+0x1930] ;  /* 0x0019300001047983 */ /* 0x000ee80000100a00 */
[----:B-1----:R4:W3:Y:S04]  /*1d610*/  LDG.E.U16 R21, [R2.64] ;  /* 0x0000000602157981 */ /* 0x0028e8000c1e1500 */
[----:B------:R0:W-:Y:S01]  /*1d620*/  STL [R1+0xbc], R20 ;  /* 0x0000bc1401007387 */ /* 0x0001e20000100800 */
[----:B----4-:R-:W-:-:S03]  /*1d630*/  IMAD.WIDE R2, R0, 0x2, R12 ;  /* 0x0000000200027825 */ /* 0x010fc600078e020c */
[----:B------:R-:W4:Y:S04]  /*1d640*/  LDL.64 R12, [R1+0x1928] ;  /* 0x00192800010c7983 */ /* 0x000f280000100a00 */
[----:B0-----:R2:W4:Y:S04]  /*1d650*/  LDG.E.U16 R20, [R2.64] ;  /* 0x0000000602147981 */ /* 0x001528000c1e1500 */
[----:B------:R0:W-:Y:S01]  /*1d660*/  STL [R1+0xb8], R18 ;  /* 0x0000b81201007387 */ /* 0x0001e20000100800 */
[----:B--2---:R-:W-:-:S03]  /*1d670*/  IMAD.WIDE R2, R0, 0x2, R6 ;  /* 0x0000000200027825 */ /* 0x004fc600078e0206 */
[----:B------:R-:W2:Y:S04]  /*1d680*/  LDL.64 R6, [R1+0x1920] ;  /* 0x0019200001067983 */ /* 0x000ea80000100a00 */
[----:B0-----:R0:W2:Y:S04]  /*1d690*/  LDG.E.U16 R18, [R2.64] ;  /* 0x0000000602127981 */ /* 0x0010a8000c1e1500 */
        /* <DEDUP_REMOVED lines=95> */
[----:B------:R1:W2:Y:S04]  /*1dc90*/  LDG.E.U16 R27, [R2.64] ;  /* 0x00000006021b7981 */ /* 0x0002a8000c1e1500 */
[----:B------:R-:W-:Y:S01]  /*1dca0*/  STL [R1+0x54], R24 ;  /* 0x0000541801007387 */ /* 0x000fe20000100800 */
[----:B-1----:R-:W-:-:S03]  /*1dcb0*/  IMAD.WIDE R2, R0, 0x2, R10 ;  /* 0x0000000200027825 */ /* 0x002fc600078e020a */
[----:B------:R-:W2:Y:S04]  /*1dcc0*/  LDL.64 R10, [R1+0x1858] ;  /* 0x00185800010a7983 */ /* 0x000ea80000100a00 */
[----:B------:R1:W2:Y:S04]  /*1dcd0*/  LDG.E.U16 R26, [R2.64] ;  /* 0x00000006021a7981 */ /* 0x0002a8000c1e1500 */
[----:B------:R-:W-:Y:S01]  /*1dce0*/  STL [R1+0x50], R17 ;  /* 0x0000501101007387 */ /* 0x000fe20000100800 */
[----:B-1----:R-:W-:-:S03]  /*1dcf0*/  IMAD.WIDE R2, R0, 0x2, R8 ;  /* 0x0000000200027825 */ /* 0x002fc600078e0208 */
[----:B------:R-:W2:Y:S04]  /*1dd00*/  LDL.64 R8, [R1+0x1850] ;  /* 0x0018500001087983 */ /* 0x000ea80000100a00 */
[----:B------:R1:W-:Y:S04]  /*1dd10*/  STL [R1+0x4c], R16 ;  /* 0x00004c1001007387 */ /* 0x0003e80000100800 */
[----:B0-----:R3:W2:Y:S04]  /*1dd20*/  LDG.E.U16 R25, [R2.64] ;  /* 0x0000000602197981 */ /* 0x0016a8000c1e1500 */
[----:B-1----:R-:W2:Y:S04]  /*1dd30*/  LDL.64 R16, [R1+0x1848] ;  /* 0x0018480001107983 */ /* 0x002ea80000100a00 */
[----:B------:R0:W-:Y:S01]  /*1dd40*/  STL [R1+0x48], R23 ;  /* 0x0000481701007387 */ /* 0x0001e20000100800 */
[----:B---3--:R-:W-:-:S03]  /*1dd50*/  IMAD.WIDE R2, R0, 0x2, R14 ;  /* 0x0000000200027825 */ /* 0x008fc600078e020e */
[----:B------:R-:W3:Y:S04]  /*1dd60*/  LDL.64 R14, [R1+0x1840] ;  /* 0x00184000010e7983 */ /* 0x000ee80000100a00 */
[----:B------:R1:W3:Y:S04]  /*1dd70*/  LDG.E.U16 R24, [R2.64] ;  /* 0x0000000602187981 */ /* 0x0002e8000c1e1500 */
[----:B------:R0:W-:Y:S01]  /*1dd80*/  STL [R1+0x44], R22 ;  /* 0x0000441601007387 */ /* 0x0001e20000100800 */
[----:B-1----:R-:W-:-:S03]  /*1dd90*/  IMAD.WIDE R2, R0, 0x2, R4 ;  /* 0x0000000200027825 */ /* 0x002fc600078e0204 */
[----:B------:R-:W3:Y:S04]  /*1dda0*/  LDL.64 R4, [R1+0x1838] ;  /* 0x0018380001047983 */ /* 0x000ee80000100a00 */
[----:B0-----:R4:W3:Y:S04]  /*1ddb0*/  LDG.E.U16 R23, [R2.64] ;  /* 0x0000000602177981 */ /* 0x0018e8000c1e1500 */
[----:B------:R-:W-:Y:S01]  /*1ddc0*/  STL [R1+0x40], R28 ;  /* 0x0000401c01007387 */ /* 0x000fe20000100800 */
[----:B----4-:R-:W-:-:S03]  /*1ddd0*/  IMAD.WIDE R2, R0, 0x2, R12 ;  /* 0x0000000200027825 */ /* 0x010fc600078e020c */
[----:B------:R-:W4:Y:S04]  /*1dde0*/  LDL.64 R12, [R1+0x1830] ;  /* 0x00183000010c7983 */ /* 0x000f280000100a00 */
[----:B------:R2:W4:Y:S02]  /*1ddf0*/  LDG.E.U16 R22, [R2.64] ;  /* 0x0000000602167981 */ /* 0x000524000c1e1500 */
[C---:B--2---:R-:W-:Y:S02]  /*1de00*/  IMAD.WIDE R2, R0.reuse, 0x2, R6 ;  /* 0x0000000200027825 */ /* 0x044fe400078e0206 */
[----:B------:R-:W2:Y:S04]  /*1de10*/  LDL.64 R6, [R1+0x1828] ;  /* 0x0018280001067983 */ /* 0x000ea80000100a00 */
[----:B------:R0:W-:Y:S04]  /*1de20*/  STL [R1+0x3c], R21 ;  /* 0x00003c1501007387 */ /* 0x0001e80000100800 */
[----:B0-----:R0:W2:Y:S02]  /*1de30*/  LDG.E.U16 R21, [R2.64] ;  /* 0x0000000602157981 */ /* 0x0010a4000c1e1500 */
[----:B0-----:R-:W-:-:S02]  /*1de40*/  IMAD.WIDE R2, R0, 0x2, R10 ;  /* 0x0000000200027825 */ /* 0x001fc400078e020a */
[----:B------:R-:W2:Y:S04]  /*1de50*/  LDL.64 R10, [R1+0x1820] ;  /* 0x00182000010a7983 */ /* 0x000ea80000100a00 */
[----:B------:R0:W-:Y:S04]  /*1de60*/  STL [R1+0x38], R20 ;  /* 0x0000381401007387 */ /* 0x0001e80000100800 */
[----:B0-----:R0:W2:Y:S02]  /*1de70*/  LDG.E.U16 R20, [R2.64] ;  /* 0x0000000602147981 */ /* 0x0010a4000c1e1500 */
[----:B0-----:R-:W-:-:S02]  /*1de80*/  IMAD.WIDE R2, R0, 0x2, R8 ;  /* 0x0000000200027825 */ /* 0x001fc400078e0208 */
[----:B------:R-:W2:Y:S04]  /*1de90*/  LDL.64 R8, [R1+0x1818] ;  /* 0x0018180001087983 */ /* 0x000ea80000100a00 */
[----:B------:R0:W-:Y:S04]  /*1dea0*/  STL [R1+0x34], R18 ;  /* 0x0000341201007387 */ /* 0x0001e80000100800 */
[----:B------:R1:W-:Y:S04]  /*1deb0*/  STL [R1+0x30], R19 ;  /* 0x0000301301007387 */ /* 0x0003e80000100800 */
[----:B0-----:R0:W2:Y:S02]  /*1dec0*/  LDG.E.U16 R18, [R2.64] ;  /* 0x0000000602127981 */ /* 0x0010a4000c1e1500 */
[----:B0-----:R-:W-:-:S05]  /*1ded0*/  IMAD.WIDE R2, R0, 0x2, R16 ;  /* 0x0000000200027825 */ /* 0x001fca00078e0210 */
[----:B-1----:R3:W2:Y:S04]  /*1dee0*/  LDG.E.U16 R19, [R2.64] ;  /* 0x0000000602137981 */ /* 0x0026a8000c1e1500 */
[----:B------:R0:W-:Y:S01]  /*1def0*/  STL [R1+0x2c], R27 ;  /* 0x00002c1b01007387 */ /* 0x0001e20000100800 */
[----:B---3--:R-:W-:-:S05]  /*1df00*/  IMAD.WIDE R2, R0, 0x2, R14 ;  /* 0x0000000200027825 */ /* 0x008fca00078e020e */
[----:B------:R1:W3:Y:S02]  /*1df10*/  LDG.E.U16 R16, [R2.64] ;  /* 0x0000000602107981 */ /* 0x0002e4000c1e1500 */
[C---:B-1----:R-:W-:Y:S02]  /*1df20*/  IMAD.WIDE R2, R0.reuse, 0x2, R4 ;  /* 0x0000000200027825 */ /* 0x042fe400078e0204 */
[----:B------:R-:W3:Y:S04]  /*1df30*/  LDL.64 R4, [R1+0x1810] ;  /* 0x0018100001047983 */ /* 0x000ee80000100a00 */
[----:B------:R4:W3:Y:S02]  /*1df40*/  LDG.E.U16 R17, [R2.64] ;  /* 0x0000000602117981 */ /* 0x0008e4000c1e1500 */
[----:B----4-:R-:W-:-:S05]  /*1df50*/  IMAD.WIDE R2, R0, 0x2, R12 ;  /* 0x0000000200027825 */ /* 0x010fca00078e020c */
[----:B------:R2:W4:Y:S02]  /*1df60*/  LDG.E.U16 R29, [R2.64] ;  /* 0x00000006021d7981 */ /* 0x000524000c1e1500 */
[----:B--2---:R-:W-:-:S05]  /*1df70*/  IMAD.WIDE R2, R0, 0x2, R6 ;  /* 0x0000000200027825 */ /* 0x004fca00078e0206 */
[----:B0-----:R0:W2:Y:S04]  /*1df80*/  LDG.E.U16 R27, [R2.64] ;  /* 0x00000006021b7981 */ /* 0x0010a8000c1e1500 */
[----:B------:R-:W-:Y:S01]  /*1df90*/  STL [R1+0x28], R26 ;  /* 0x0000281a01007387 */ /* 0x000fe20000100800 */
[----:B0-----:R-:W-:-:S03]  /*1dfa0*/  IMAD.WIDE R2, R0, 0x2, R10 ;  /* 0x0000000200027825 */ /* 0x001fc600078e020a */
[----:B----4-:R-:W-:Y:S04]  /*1dfb0*/  STL [R1+0x5b04], R29 ;  /* 0x005b041d01007387 */ /* 0x010fe80000100800 */
[----:B------:R0:W-:Y:S04]  /*1dfc0*/  STL [R1+0x24], R25 ;  /* 0x0000241901007387 */ /* 0x0001e80000100800 */
[----:B------:R-:W4:Y:S04]  /*1dfd0*/  LDL.64 R6, [R1+0x1808] ;  /* 0x0018080001067983 */ /* 0x000f280000100a00 */
[----:B------:R-:W-:Y:S04]  /*1dfe0*/  STL [R1+0x20], R24 ;  /* 0x0000201801007387 */ /* 0x000fe80000100800 */
[----:B0-----:R0:W3:Y:S04]  /*1dff0*/  LDG.E.U16 R25, [R2.64] ;  /* 0x0000000602197981 */ /* 0x0010e8000c1e1500 */
[----:B--2---:R-:W-:Y:S04]  /*1e000*/  STL [R1+0x5b08], R27 ;  /* 0x005b081b01007387 */ /* 0x004fe80000100800 */
[----:B------:R-:W2:Y:S01]  /*1e010*/  LDL.64 R14, [R1+0x1800] ;  /* 0x00180000010e7983 */ /* 0x000ea20000100a00 */
[----:B0-----:R-:W-:-:S03]  /*1e020*/  IMAD.WIDE R2, R0, 0x2, R8 ;  /* 0x0000000200027825 */ /* 0x001fc600078e0208 */
[----:B------:R0:W-:Y:S04]  /*1e030*/  STL [R1+0x1c], R23 ;  /* 0x00001c1701007387 */ /* 0x0001e80000100800 */
[----:B0-----:R-:W2:Y:S04]  /*1e040*/  LDG.E.U16 R23, [R2.64] ;  /* 0x0000000602177981 */ /* 0x001ea8000c1e1500 */
[----:B---3--:R-:W-:Y:S04]  /*1e050*/  STL [R1+0x5b0c], R25 ;  /* 0x005b0c1901007387 */ /* 0x008fe80000100800 */
[----:B------:R-:W3:Y:S04]  /*1e060*/  LDL.64 R8, [R1+0x17d0] ;  /* 0x0017d00001087983 */ /* 0x000ee80000100a00 */
[----:B------:R-:W-:Y:S04]  /*1e070*/  STL [R1+0x18], R22 ;  /* 0x0000181601007387 */ /* 0x000fe80000100800 */
[----:B------:R-:W3:Y:S04]  /*1e080*/  LDL.64 R10, [R1+0x17c8] ;  /* 0x0017c800010a7983 */ /* 0x000ee80000100a00 */
[----:B--2---:R0:W-:Y:S04]  /*1e090*/  STL [R1+0x5b10], R23 ;  /* 0x005b101701007387 */ /* 0x0041e80000100800 */
[----:B0-----:R-:W2:Y:S04]  /*1e0a0*/  LDL R23, [R1+0x394] ;  /* 0x0003940001177983 */ /* 0x001ea80000100800 */
[----:B------:R0:W-:Y:S04]  /*1e0b0*/  STL [R1+0x14], R21 ;  /* 0x0000141501007387 */ /* 0x0001e80000100800 */
[----:B------:R-:W3:Y:S01]  /*1e0c0*/  LDL.64 R12, [R1+0x17c0] ;  /* 0x0017c000010c7983 */ /* 0x000ee20000100a00 */
[----:B--2---:R-:W-:-:S03]  /*1e0d0*/  IMAD.WIDE R2, R23, 0x2, R4 ;  /* 0x0000000217027825 */ /* 0x004fc600078e0204 */
[----:B------:R-:W2:Y:S04]  /*1e0e0*/  LDL.64 R4, [R1+0x17f8] ;  /* 0x0017f80001047983 */ /* 0x000ea80000100a00 */
[----:B0-----:R4:W2:Y:S04]  /*1e0f0*/  LDG.E.U16 R21, [R2.64] ;  /* 0x0000000602157981 */ /* 0x0018a8000c1e1500 */
[----:B------:R-:W-:Y:S01]  /*1e100*/  STL [R1+0x10], R20 ;  /* 0x0000101401007387 */ /* 0x000fe20000100800 */
[----:B----4-:R-:W-:-:S03]  /*1e110*/  IMAD.WIDE R2, R23, 0x2, R6 ;  /* 0x0000000217027825 */ /* 0x010fc600078e0206 */
[----:B--2---:R-:W-:Y:S04]  /*1e120*/  STL [R1+0x5ae8], R21 ;  /* 0x005ae81501007387 */ /* 0x004fe80000100800 */
[----:B------:R0:W-:Y:S04]  /*1e130*/  STL [R1+0xc], R18 ;  /* 0x00000c1201007387 */ /* 0x0001e80000100800 */
[----:B------:R-:W2:Y:S04]  /*1e140*/  LDL.64 R6, [R1+0x17b8] ;  /* 0x0017b80001067983 */ /* 0x000ea80000100a00 */
[----:B0-----:R0:W4:Y:S04]  /*1e150*/  LDG.E.U16 R18, [R2.64] ;  /* 0x0000000602127981 */ /* 0x001128000c1e1500 */
[----:B------:R-:W-:Y:S01]  /*1e160*/  STL [R1+0x8], R19 ;  /* 0x0000081301007387 */ /* 0x000fe20000100800 */
[----:B0-----:R-:W-:-:S04]  /*1e170*/  IMAD.WIDE R2, R23, 0x2, R14 ;  /* 0x0000000217027825 */ /* 0x001fc800078e020e */
[C---:B------:R-:W-:Y:S01]  /*1e180*/  IMAD.WIDE R4, R23.reuse, 0x2, R4 ;  /* 0x0000000217047825 */ /* 0x040fe200078e0204 */
[----:B----4-:R-:W-:Y:S04]  /*1e190*/  STL [R1+0x5aec], R18 ;  /* 0x005aec1201007387 */ /* 0x010fe80000100800 */
[----:B------:R0:W-:Y:S04]  /*1e1a0*/  STL [R1+0x4], R16 ;  /* 0x0000041001007387 */ /* 0x0001e80000100800 */
[----:B0-----:R3:W4:Y:S02]  /*1e1b0*/  LDG.E.U16 R16, [R2.64] ;  /* 0x0000000602107981 */ /* 0x001724000c1e1500 */
[----:B---3--:R-:W-:-:S05]  /*1e1c0*/  IMAD.WIDE R2, R23, 0x2, R8 ;  /* 0x0000000217027825 */ /* 0x008fca00078e0208 */
[----:B------:R0:W3:Y:S02]  /*1e1d0*/  LDG.E.U16 R0, [R2.64] ;  /* 0x0000000602007981 */ /* 0x0000e4000c1e1500 */
[----:B0-----:R-:W-:-:S06]  /*1e1e0*/  IMAD.WIDE R2, R23, 0x2, R10 ;  /* 0x0000000217027825 */ /* 0x001fcc00078e020a */
[----:B------:R0:W3:Y:S04]  /*1e1f0*/  LDG.E.U16 R2, [R2.64] ;  /* 0x0000000602027981 */ /* 0x0000e8000c1e1500 */
[----:B0-----:R0:W3:Y:S02]  /*1e200*/  LDG.E.U16 R3, [R4.64] ;  /* 0x0000000604037981 */ /* 0x0010e4000c1e1500 */
[----:B0-----:R-:W-:-:S06]  /*1e210*/  IMAD.WIDE R4, R23, 0x2, R12 ;  /* 0x0000000217047825 */ /* 0x001fcc00078e020c */
[----:B------:R0:W3:Y:S01]  /*1e220*/  LDG.E.U16 R4, [R4.64] ;  /* 0x0000000604047981 */ /* 0x0000e2000c1e1500 */
[----:B--2---:R-:W-:-:S05]  /*1e230*/  IMAD.WIDE R6, R23, 0x2, R6 ;  /* 0x0000000217067825 */ /* 0x004fca00078e0206 */
[----:B0-----:R-:W2:Y:S04]  /*1e240*/  LDG.E.U16 R5, [R6.64] ;  /* 0x0000000606057981 */ /* 0x001ea8000c1e1500 */
[----:B----4-:R-:W-:Y:S04]  /*1e250*/  STL [R1+0x5af0], R16 ;  /* 0x005af01001007387 */ /* 0x010fe80000100800 */
[----:B------:R0:W-:Y:S04]  /*1e260*/  STL [R1], R17 ;  /* 0x0000001101007387 */ /* 0x0001e80000100800 */
[----:B------:R-:W4:Y:S04]  /*1e270*/  LDL.64 R18, [R1+0x17b0] ;  /* 0x0017b00001127983 */ /* 0x000f280000100a00 */
[----:B------:R-:W4:Y:S04]  /*1e280*/  LDL.64 R8, [R1+0x17a8] ;  /* 0x0017a80001087983 */ /* 0x000f280000100a00 */
[----:B---3--:R-:W-:Y:S04]  /*1e290*/  STL [R1+0x5b20], R0 ;  /* 0x005b200001007387 */ /* 0x008fe80000100800 */
[----:B0-----:R-:W3:Y:S04]  /*1e2a0*/  LDL.64 R16, [R1+0x17f0] ;  /* 0x0017f00001107983 */ /* 0x001ee80000100a00 */
[----:B------:R-:W3:Y:S04]  /*1e2b0*/  LDL.64 R10, [R1+0x17a0] ;  /* 0x0017a000010a7983 */ /* 0x000ee80000100a00 */
[----:B------:R-:W-:Y:S04]  /*1e2c0*/  STL [R1+0x5b24], R2 ;  /* 0x005b240201007387 */ /* 0x000fe80000100800 */
[----:B------:R-:W-:Y:S04]  /*1e2d0*/  STL [R1+0x5af4], R3 ;  /* 0x005af40301007387 */ /* 0x000fe80000100800 */
[----:B------:R-:W3:Y:S04]  /*1e2e0*/  LDL.64 R14, [R1+0x1798] ;  /* 0x00179800010e7983 */ /* 0x000ee80000100a00 */
[----:B------:R-:W-:Y:S04]  /*1e2f0*/  STL [R1+0x5b28], R4 ;  /* 0x005b280401007387 */ /* 0x000fe80000100800 */
[----:B------:R-:W3:Y:S04]  /*1e300*/  LDL.64 R12, [R1+0x17e8] ;  /* 0x0017e800010c7983 */ /* 0x000ee80000100a00 */
[----:B--2---:R0:W-:Y:S04]  /*1e310*/  STL [R1+0x5b2c], R5 ;  /* 0x005b2c0501007387 */ /* 0x0041e80000100800 */
[----:B0-----:R-:W2:Y:S01]  /*1e320*/  LDL.64 R4, [R1+0x1790] ;  /* 0x0017900001047983 */ /* 0x001ea20000100a00 */
[----:B----4-:R-:W-:-:S04]  /*1e330*/  IMAD.WIDE R6, R23, 0x2, R18 ;  /* 0x0000000217067825 */ /* 0x010fc800078e0212 */
[C---:B------:R-:W-:Y:S02]  /*1e340*/  IMAD.WIDE R8, R23.reuse, 0x2, R8 ;  /* 0x0000000217087825 */ /* 0x040fe400078e0208 */
[----:B------:R0:W4:Y:S04]  /*1e350*/  LDG.E.U16 R6, [R6.64] ;  /* 0x0000000606067981 */ /* 0x000128000c1e1500 */
[----:B0-----:R0:W4:Y:S01]  /*1e360*/  LDG.E.U16 R7, [R8.64] ;  /* 0x0000000608077981 */ /* 0x001122000c1e1500 */
[----:B---3--:R-:W-:-:S04]  /*1e370*/  IMAD.WIDE R10, R23, 0x2, R10 ;  /* 0x00000002170a7825 */ /* 0x008fc800078e020a */
[----:B0-----:R-:W-:-:S06]  /*1e380*/  IMAD.WIDE R8, R23, 0x2, R16 ;  /* 0x0000000217087825 */ /* 0x001fcc00078e0210 */
[----:B------:R0:W3:Y:S04]  /*1e390*/  LDG.E.U16 R8, [R8.64] ;  /* 0x0000000608087981 */ /* 0x0000e8000c1e1500 */
[----:B0-----:R0:W3:Y:S02]  /*1e3a0*/  LDG.E.U16 R9, [R10.64] ;  /* 0x000000060a097981 */ /* 0x0010e4000c1e1500 */
[----:B0-----:R-:W-:-:S04]  /*1e3b0*/  IMAD.WIDE R10, R23, 0x2, R14 ;  /* 0x00000002170a7825 */ /* 0x001fc800078e020e */
[C---:B------:R-:W-:Y:S02]  /*1e3c0*/  IMAD.WIDE R12, R23.reuse, 0x2, R12 ;  /* 0x00000002170c7825 */ /* 0x040fe400078e020c */
[----:B------:R0:W3:Y:S04]  /*1e3d0*/  LDG.E.U16 R10, [R10.64] ;  /* 0x000000060a0a7981 */ /* 0x0000e8000c1e1500 */
[----:B0-----:R2:W3:Y:S02]  /*1e3e0*/  LDG.E.U16 R11, [R12.64] ;  /* 0x000000060c0b7981 */ /* 0x0014e4000c1e1500 */
[----:B--2---:R-:W-:-:S06]  /*1e3f0*/  IMAD.WIDE R12, R23, 0x2, R4 ;  /* 0x00000002170c7825 */ /* 0x004fcc00078e0204 */
[----:B------:R-:W2:Y:S04]  /*1e400*/  LDG.E.U16 R12, [R12.64] ;  /* 0x000000060c0c7981 */ /* 0x000ea8000c1e1500 */
[----:B----4-:R-:W-:Y:S04]  /*1e410*/  STL [R1+0x5b14], R6 ;  /* 0x005b140601007387 */ /* 0x010fe80000100800 */
[----:B------:R-:W4:Y:S04]  /*1e420*/  LDL.64 R2, [R1+0x1788] ;  /* 0x0017880001027983 */ /* 0x000f280000100a00 */
[----:B------:R0:W-:Y:S04]  /*1e430*/  STL [R1+0x5b18], R7 ;  /* 0x005b180701007387 */ /* 0x0001e80000100800 */
[----:B---3--:R-:W-:Y:S04]  /*1e440*/  STL [R1+0x5ad0], R8 ;  /* 0x005ad00801007387 */ /* 0x008fe80000100800 */
[----:B------:R-:W3:Y:S04]  /*1e450*/  LDL.64 R16, [R1+0x1780] ;  /* 0x0017800001107983 */ /* 0x000ee80000100a00 */
[----:B------:R1:W-:Y:S04]  /*1e460*/  STL [R1+0x5b1c], R9 ;  /* 0x005b1c0901007387 */ /* 0x0003e80000100800 */
[----:B------:R-:W3:Y:S04]  /*1e470*/  LDL.64 R18, [R1+0x1778] ;  /* 0x0017780001127983 */ /* 0x000ee80000100a00 */
[----:B0-----:R-:W3:Y:S04]  /*1e480*/  LDL.64 R6, [R1+0x1770] ;  /* 0x0017700001067983 */ /* 0x001ee80000100a00 */
[----:B-1----:R-:W3:Y:S04]  /*1e490*/  LDL.64 R8, [R1+0x17e0] ;  /* 0x0017e00001087983 */ /* 0x002ee80000100a00 */
[----:B------:R-:W-:Y:S04]  /*1e4a0*/  STL [R1+0x5ad4], R11 ;  /* 0x005ad40b01007387 */ /* 0x000fe80000100800 */
[----:B------:R-:W3:Y:S04]  /*1e4b0*/  LDL.64 R4, [R1+0x1768] ;  /* 0x0017680001047983 */ /* 0x000ee80000100a00 */
[----:B--2---:R-:W-:Y:S01]  /*1e4c0*/  STL [R1+0x5af8], R12 ;  /* 0x005af80c01007387 */ /* 0x004fe20000100800 */
[----:B----4-:R-:W-:-:S03]  /*1e4d0*/  IMAD.WIDE R14, R23, 0x2, R2 ;  /* 0x00000002170e7825 */ /* 0x010fc600078e0202 */
[----:B------:R-:W2:Y:S04]  /*1e4e0*/  LDL.64 R2, [R1+0x17d8] ;  /* 0x0017d80001027983 */ /* 0x000ea80000100a00 */
[----:B------:R3:W4:Y:S02]  /*1e4f0*/  LDG.E.U16 R13, [R14.64] ;  /* 0x000000060e0d7981 */ /* 0x000724000c1e1500 */
[----:B---3--:R-:W-:-:S05]  /*1e500*/  IMAD.WIDE R14, R23, 0x2, R16 ;  /* 0x00000002170e7825 */ /* 0x008fca00078e0210 */
[----:B------:R0:W3:Y:S02]  /*1e510*/  LDG.E.U16 R17, [R14.64] ;  /* 0x000000060e117981 */ /* 0x0000e4000c1e1500 */
[----:B0-----:R-:W-:-:S05]  /*1e520*/  IMAD.WIDE R14, R23, 0x2, R18 ;  /* 0x00000002170e7825 */ /* 0x001fca00078e0212 */
[----:B------:R0:W3:Y:S02]  /*1e530*/  LDG.E.U16 R19, [R14.64] ;  /* 0x000000060e137981 */ /* 0x0000e4000c1e1500 */
[----:B0-----:R-:W-:-:S05]  /*1e540*/  IMAD.WIDE R14, R23, 0x2, R8 ;  /* 0x00000002170e7825 */ /* 0x001fca00078e0208 */
[----:B------:R0:W3:Y:S02]  /*1e550*/  LDG.E.U16 R20, [R14.64] ;  /* 0x000000060e147981 */ /* 0x0000e4000c1e1500 */
[----:B0-----:R-:W-:-:S05]  /*1e560*/  IMAD.WIDE R14, R23, 0x2, R6 ;  /* 0x00000002170e7825 */ /* 0x001fca00078e0206 */
[----:B------:R0:W3:Y:S02]  /*1e570*/  LDG.E.U16 R22, [R14.64] ;  /* 0x000000060e167981 */ /* 0x0000e4000c1e1500 */
[----:B0-----:R-:W-:-:S05]  /*1e580*/  IMAD.WIDE R14, R23, 0x2, R4 ;  /* 0x00000002170e7825 */ /* 0x001fca00078e0204 */
[----:B------:R2:W3:Y:S04]  /*1e590*/  LDG.E.U16 R24, [R14.64] ;  /* 0x000000060e187981 */ /* 0x0004e8000c1e1500 */
[----:B----4-:R-:W-:Y:S01]  /*1e5a0*/  STL [R1+0x5afc], R13 ;  /* 0x005afc0d01007387 */ /* 0x010fe20000100800 */
[----:B--2---:R-:W-:-:S05]  /*1e5b0*/  IMAD.WIDE R14, R23, 0x2, R2 ;  /* 0x00000002170e7825 */ /* 0x004fca00078e0202 */
[----:B------:R-:W2:Y:S04]  /*1e5c0*/  LDG.E.U16 R26, [R14.64] ;  /* 0x000000060e1a7981 */ /* 0x000ea8000c1e1500 */
[----:B---3--:R-:W-:Y:S04]  /*1e5d0*/  STL [R1+0x5b00], R17 ;  /* 0x005b001101007387 */ /* 0x008fe80000100800 */
[----:B------:R0:W-:Y:S04]  /*1e5e0*/  STL [R1+0x5ad8], R20 ;  /* 0x005ad81401007387 */ /* 0x0001e80000100800 */
[----:B------:R-:W-:Y:S04]  /*1e5f0*/  STL [R1+0x5adc], R22 ;  /* 0x005adc1601007387 */ /* 0x000fe80000100800 */
[----:B0-----:R-:W3:Y:S04]  /*1e600*/  LDL.64 R20, [R1+0x1760] ;  /* 0x0017600001147983 */ /* 0x001ee80000100a00 */
[----:B------:R0:W-:Y:S04]  /*1e610*/  STL [R1+0x5ae0], R24 ;  /* 0x005ae01801007387 */ /* 0x0001e80000100800 */
[----:B------:R-:W4:Y:S04]  /*1e620*/  LDL.64 R6, [R1+0x1758] ;  /* 0x0017580001067983 */ /* 0x000f280000100a00 */
[----:B------:R-:W4:Y:S04]  /*1e630*/  LDL.LU R5, [R1+0x18c] ;  /* 0x00018c0001057983 */ /* 0x000f280000300800 */
[----:B------:R-:W4:Y:S04]  /*1e640*/  LDL.LU R4, [R1+0x188] ;  /* 0x0001880001047983 */ /* 0x000f280000300800 */
[----:B------:R-:W4:Y:S04]  /*1e650*/  LDL.LU R2, [R1+0x14c] ;  /* 0x00014c0001027983 */ /* 0x000f280000300800 */
[----:B------:R-:W4:Y:S04]  /*1e660*/  LDL.LU R25, [R1+0x148] ;  /* 0x0001480001197983 */ /* 0x000f280000300800 */
[----:B------:R-:W4:Y:S04]  /*1e670*/  LDL.LU R27, [R1+0x10c] ;  /* 0x00010c00011b7983 */ /* 0x000f280000300800 */
[----:B------:R-:W4:Y:S04]  /*1e680*/  LDL.LU R29, [R1+0x108] ;  /* 0x00010800011d7983 */ /* 0x000f280000300800 */
[----:B------:R-:W4:Y:S04]  /*1e690*/  LDL.LU R0, [R1+0xcc] ;  /* 0x0000cc0001007983 */ /* 0x000f280000300800 */
[----:B------:R-:W1:Y:S04]  /*1e6a0*/  S2R R16, SR_TID.X ;  /* 0x0000000000107919 */ /* 0x000e680000002100 */
[----:B------:R-:W4:Y:S04]  /*1e6b0*/  LDL.LU R12, [R1+0xc8] ;  /* 0x0000c800010c7983 */ /* 0x000f280000300800 */
[----:B------:R-:W4:Y:S04]  /*1e6c0*/  LDL.LU R9, [R1+0x8c] ;  /* 0x00008c0001097983 */ /* 0x000f280000300800 */
[----:B------:R-:W4:Y:S01]  /*1e6d0*/  LDL.LU R3, [R1+0x88] ;  /* 0x0000880001037983 */ /* 0x000f220000300800 */
[----:B-1----:R-:W-:-:S03]  /*1e6e0*/  LOP3.LUT R18, R16, 0xff, RZ, 0xc0, !PT ;  /* 0x000000ff10127812 */ /* 0x002fc600078ec0ff */
[----:B--2---:R1:W-:Y:S04]  /*1e6f0*/  STL [R1+0x5ae4], R26 ;  /* 0x005ae41a01007387 */ /* 0x0043e80000100800 */
[----:B0-----:R-:W2:Y:S04]  /*1e700*/  LDL.LU R24, [R1+0x48] ;  /* 0x0000480001187983 */ /* 0x001ea80000300800 */
[----:B------:R-:W2:Y:S01]  /*1e710*/  LDL.LU R22, [R1+0xc] ;  /* 0x00000c0001167983 */ /* 0x000ea20000300800 */
[----:B-1----:R-:W-:Y:S01]  /*1e720*/  SHF.L.U32 R26, R18, 0x1, RZ ;  /* 0x00000001121a7819 */ /* 0x002fe200000006ff */
[----:B---3--:R-:W-:-:S02]  /*1e730*/  IMAD.WIDE R14, R23, 0x2, R20 ;  /* 0x00000002170e7825 */ /* 0x008fc400078e0214 */
[----:B------:R-:W3:Y:S04]  /*1e740*/  LDL.LU R20, [R1+0x8] ;  /* 0x0000080001147983 */ /* 0x000ee80000300800 */
[----:B------:R4:W2:Y:S04]  /*1e750*/  LDG.E.U16 R28, [R14.64] ;  /* 0x000000060e1c7981 */ /* 0x0008a8000c1e1500 */
[----:B------:R-:W2:Y:S04]  /*1e760*/  LDL.LU R17, [R1+0x184] ;  /* 0x0001840001117983 */ /* 0x000ea80000300800 */
[----:B------:R-:W2:Y:S01]  /*1e770*/  LDL.LU R13, [R1+0x180] ;  /* 0x00018000010d7983 */ /* 0x000ea20000300800 */
[----:B----4-:R-:W-:-:S03]  /*1e780*/  IMAD.WIDE R14, R23, 0x2, R6 ;  /* 0x00000002170e7825 */ /* 0x010fc600078e0206 */
[----:B------:R-:W4:Y:S04]  /*1e790*/  LDL.LU R11, [R1+0x144] ;  /* 0x00014400010b7983 */ /* 0x000f280000300800 */
[----:B------:R0:W2:Y:S04]  /*1e7a0*/  LDG.E.U16 R14, [R14.64] ;  /* 0x000000060e0e7981 */ /* 0x0000a8000c1e1500 */
[----:B------:R-:W-:Y:S06]  /*1e7b0*/  BAR.SYNC.DEFER_BLOCKING 0x0 ;  /* 0x0000000000007b1d */ /* 0x000fec0000010000 */
[----:B------:R-:W2:Y:S04]  /*1e7c0*/  LDL.LU R8, [R1+0x140] ;  /* 0x0001400001087983 */ /* 0x000ea80000300800 */
[----:B------:R-:W2:Y:S04]  /*1e7d0*/  LDL.LU R7, [R1+0x104] ;  /* 0x0001040001077983 */ /* 0x000ea80000300800 */
[----:B------:R-:W2:Y:S04]  /*1e7e0*/  LDL.LU R6, [R1+0x100] ;  /* 0x0001000001067983 */ /* 0x000ea80000300800 */
[----:B------:R-:W2:Y:S04]  /*1e7f0*/  LDL.LU R21, [R1+0xc4] ;  /* 0x0000c40001157983 */ /* 0x000ea80000300800 */
[----:B------:R-:W2:Y:S04]  /*1e800*/  LDL.LU R23, [R1+0xc0] ;  /* 0x0000c00001177983 */ /* 0x000ea80000300800 */
[----:B0-----:R-:W2:Y:S04]  /*1e810*/  LDL.LU R15, [R1+0x4c] ;  /* 0x00004c00010f7983 */ /* 0x001ea80000300800 */
[----:B------:R0:W-:Y:S04]  /*1e820*/  STS.U16 [R26+0x40000], R5 ;  /* 0x040000051a007388 */ /* 0x0001e80000000400 */
[----:B------:R1:W-:Y:S04]  /*1e830*/  STS.U16 [R26+0x40200], R4 ;  /* 0x040200041a007388 */ /* 0x0003e80000000400 */
[----:B------:R1:W-:Y:S04]  /*1e840*/  STS.U16 [R26+0x42000], R2 ;  /* 0x042000021a007388 */ /* 0x0003e80000000400 */
[----:B0-----:R-:W4:Y:S04]  /*1e850*/  LDL.LU R5, [R1+0x5b2c] ;  /* 0x005b2c0001057983 */ /* 0x001f280000300800 */
[----:B-1----:R-:W4:Y:S04]  /*1e860*/  LDL.LU R4, [R1+0x5b28] ;  /* 0x005b280001047983 */ /* 0x002f280000300800 */
[----:B------:R-:W4:Y:S04]  /*1e870*/  LDL.LU R2, [R1+0x5b24] ;  /* 0x005b240001027983 */ /* 0x000f280000300800 */
[----:B------:R0:W-:Y:S04]  /*1e880*/  STS.U16 [R26+0x42200], R25 ;  /* 0x042200191a007388 */ /* 0x0001e80000000400 */
[----:B------:R1:W-:Y:S04]  /*1e890*/  STS.U16 [R26+0x44000], R27 ;  /* 0x0440001b1a007388 */ /* 0x0003e80000000400 */
[----:B------:R1:W-:Y:S04]  /*1e8a0*/  STS.U16 [R26+0x44200], R29 ;  /* 0x0442001d1a007388 */ /* 0x0003e80000000400 */
[----:B0-----:R-:W4:Y:S04]  /*1e8b0*/  LDL.LU R25, [R1+0x84] ;  /* 0x0000840001197983 */ /* 0x001f280000300800 */
[----:B-1----:R-:W4:Y:S04]  /*1e8c0*/  LDL.LU R27, [R1+0x80] ;  /* 0x00008000011b7983 */ /* 0x002f280000300800 */
[----:B------:R-:W4:Y:S04]  /*1e8d0*/  LDL.LU R29, [R1+0x44] ;  /* 0x00004400011d7983 */ /* 0x000f280000300800 */
[----:B------:R0:W-:Y:S04]  /*1e8e0*/  STS.U16 [R26+0x46000], R0 ;  /* 0x046000001a007388 */ /* 0x0001e80000000400 */
[----:B0-----:R-:W4:Y:S04]  /*1e8f0*/  LDL.LU R0, [R1+0x5b20] ;  /* 0x005b200001007983 */ /* 0x001f280000300800 */
[----:B------:R0:W-:Y:S04]  /*1e900*/  STS.U16 [R26+0x46200], R12 ;  /* 0x0462000c1a007388 */ /* 0x0001e80000000400 */
[----:B------:R1:W-:Y:S04]  /*1e910*/  STS.U16 [R26+0x48000], R9 ;  /* 0x048000091a007388 */ /* 0x0003e80000000400 */
[----:B0-----:R-:W4:Y:S01]  /*1e920*/  LDL.LU R12, [R1+0x40] ;  /* 0x00004000010c7983 */ /* 0x001f220000300800 */
[----:B-1----:R-:W-:-:S03]  /*1e930*/  LOP3.LUT R9, R16, 0xff, RZ, 0xc0, !PT ;  /* 0x000000ff10097812 */ /* 0x002fc600078ec0ff */
[----:B------:R0:W-:Y:S02]  /*1e940*/  STS.U16 [R26+0x48200], R3 ;  /* 0x048200031a007388 */ /* 0x0001e40000000400 */
[----:B------:R-:W-:-:S05]  /*1e950*/  IMAD.SHL.U32 R9, R9, 0x2, RZ ;  /* 0x0000000209097824 */ /* 0x000fca00078e00ff */
[----:B------:R-:W-:Y:S01]  /*1e960*/  LOP3.LUT R9, R9, 0x10, RZ, 0x3c, !PT ;  /* 0x0000001009097812 */ /* 0x000fe200078e3cff */
[----:B0-----:R-:W4:Y:S04]  /*1e970*/  LDL.LU R3, [R1+0x4] ;  /* 0x0000040001037983 */ /* 0x001f280000300800 */
[----:B------:R-:W4:Y:S04]  /*1e980*/  LDL.LU R16, [R1] ;  /* 0x0000000001107983 */ /* 0x000f280000300800 */
[----:B--2---:R-:W-:Y:S04]  /*1e990*/  STS.U16 [R26+0x4a000], R15 ;  /* 0x04a0000f1a007388 */ /* 0x004fe80000000400 */
[----:B------:R-:W-:Y:S04]  /*1e9a0*/  STS.U16 [R26+0x4a200], R24 ;  /* 0x04a200181a007388 */ /* 0x000fe80000000400 */
[----:B------:R-:W-:Y:S04]  /*1e9b0*/  STS.U16 [R26+0x4c000], R22 ;  /* 0x04c000161a007388 */ /* 0x000fe80000000400 */
[----:B---3--:R-:W-:Y:S04]  /*1e9c0*/  STS.U16 [R26+0x4c200], R20 ;  /* 0x04c200141a007388 */ /* 0x008fe80000000400 */
[----:B----4-:R-:W-:Y:S04]  /*1e9d0*/  STS.U16 [R26+0x4e000], R0 ;  /* 0x04e000001a007388 */ /* 0x010fe80000000400 */
[----:B------:R-:W-:Y:S04]  /*1e9e0*/  STS.U16 [R26+0x4e200], R2 ;  /* 0x04e200021a007388 */ /* 0x000fe80000000400 */
[----:B------:R-:W-:Y:S04]  /*1e9f0*/  STS.U16 [R9+0x40400], R17 ;  /* 0x0404001109007388 */ /* 0x000fe80000000400 */
[----:B------:R-:W-:Y:S04]  /*1ea00*/  STS.U16 [R9+0x40600], R13 ;  /* 0x0406000d09007388 */ /* 0x000fe80000000400 */
[----:B------:R-:W-:Y:S04]  /*1ea10*/  STS.U16 [R9+0x42400], R11 ;  /* 0x0424000b09007388 */ /* 0x000fe80000000400 */
[----:B------:R-:W-:Y:S04]  /*1ea20*/  STS.U16 [R9+0x42600], R8 ;  /* 0x0426000809007388 */ /* 0x000fe80000000400 */
[----:B------:R0:W-:Y:S04]  /*1ea30*/  STS.U16 [R9+0x44400], R7 ;  /* 0x0444000709007388 */ /* 0x0001e80000000400 */
[----:B------:R1:W-:Y:S04]  /*1ea40*/  STS.U16 [R9+0x44600], R6 ;  /* 0x0446000609007388 */ /* 0x0003e80000000400 */
[----:B------:R-:W-:Y:S04]  /*1ea50*/  STS.U16 [R9+0x46400], R21 ;  /* 0x0464001509007388 */ /* 0x000fe80000000400 */
[----:B0-----:R-:W2:Y:S04]  /*1ea60*/  LDL.LU R7, [R1+0x17c] ;  /* 0x00017c0001077983 */ /* 0x001ea80000300800 */
[----:B------:R0:W-:Y:S04]  /*1ea70*/  STS.U16 [R9+0x46600], R23 ;  /* 0x0466001709007388 */ /* 0x0001e80000000400 */
[----:B-1----:R-:W3:Y:S04]  /*1ea80*/  LDL.LU R6, [R1+0x178] ;  /* 0x0001780001067983 */ /* 0x002ee80000300800 */
[----:B0-----:R-:W4:Y:S04]  /*1ea90*/  LDL.LU R23, [R1+0x13c] ;  /* 0x00013c0001177983 */ /* 0x001f280000300800 */
        /* <DEDUP_REMOVED lines=8> */
[----:B0-----:R-:W4:Y:S01]  /*1eb20*/  LDL.LU R29, [R1+0x7c] ;  /* 0x00007c00011d7983 */ /* 0x001f220000300800 */
[----:B------:R-:W-:-:S03]  /*1eb30*/  SHF.L.U32 R17, R18, 0x1, RZ ;  /* 0x0000000112117819 */ /* 0x000fc600000006ff */
[----:B------:R-:W4:Y:S04]  /*1eb40*/  LDL.LU R2, [R1+0x38] ;  /* 0x0000380001027983 */ /* 0x000f280000300800 */
[----:B------:R-:W4:Y:S04]  /*1eb50*/  LDL.LU R15, [R1+0x174] ;  /* 0x00017400010f7983 */ /* 0x000f280000300800 */
[----:B------:R-:W4:Y:S04]  /*1eb60*/  LDL.LU R24, [R1+0x170] ;  /* 0x0001700001187983 */ /* 0x000f280000300800 */
[----:B------:R-:W4:Y:S01]  /*1eb70*/  LDL.LU R22, [R1+0x134] ;  /* 0x0001340001167983 */ /* 0x000f220000300800 */
[----:B------:R-:W-:-:S03]  /*1eb80*/  LOP3.LUT R0, R17, 0x20, RZ, 0x3c, !PT ;  /* 0x0000002011007812 */ /* 0x000fc600078e3cff */
        /* <DEDUP_REMOVED lines=9> */
[----:B------:R-:W4:Y:S04]  /*1ec20*/  LDL.LU R18, [R1+0x74] ;  /* 0x0000740001127983 */ /* 0x000f280000300800 */
[----:B-1----:R-:W4:Y:S04]  /*1ec30*/  LDL.LU R4, [R1+0x3c] ;  /* 0x00003c0001047983 */ /* 0x002f280000300800 */
[----:B------:R0:W-:Y:S04]  /*1ec40*/  STS.U16 [R9+0x4e600], R5 ;  /* 0x04e6000509007388 */ /* 0x0001e80000000400 */
[----:B0-----:R-:W4:Y:S04]  /*1ec50*/  LDL.LU R9, [R1+0x5b1c] ;  /* 0x005b1c0001097983 */ /* 0x001f280000300800 */
[----:B------:R-:W4:Y:S04]  /*1ec60*/  LDL.LU R5, [R1+0x78] ;  /* 0x0000780001057983 */ /* 0x000f280000300800 */
[----:B--2---:R0:W-:Y:S04]  /*1ec70*/  STS.U16 [R0+0x40800], R7 ;  /* 0x0408000700007388 */ /* 0x0041e80000000400 */
[----:B---3--:R1:W-:Y:S04]  /*1ec80*/  STS.U16 [R0+0x40a00], R6 ;  /* 0x040a000600007388 */ /* 0x0083e80000000400 */
[----:B0-----:R-:W2:Y:S04]  /*1ec90*/  LDL.LU R7, [R1+0x5b18] ;  /* 0x005b180001077983 */ /* 0x001ea80000300800 */
[----:B----4-:R0:W-:Y:S04]  /*1eca0*/  STS.U16 [R0+0x42800], R23 ;  /* 0x0428001700007388 */ /* 0x0101e80000000400 */
[----:B-1----:R-:W3:Y:S04]  /*1ecb0*/  LDL.LU R6, [R1+0x5b14] ;  /* 0x005b140001067983 */ /* 0x002ee80000300800 */
[----:B------:R1:W-:Y:S04]  /*1ecc0*/  STS.U16 [R0+0x42a00], R21 ;  /* 0x042a001500007388 */ /* 0x0003e80000000400 */
[----:B0-----:R-:W4:Y:S04]  /*1ecd0*/  LDL.LU R23, [R1+0x5b10] ;  /* 0x005b100001177983 */ /* 0x001f280000300800 */
[----:B------:R0:W-:Y:S04]  /*1ece0*/  STS.U16 [R0+0x44800], R11 ;  /* 0x0448000b00007388 */ /* 0x0001e80000000400 */
[----:B-1----:R-:W2:Y:S04]  /*1ecf0*/  LDL.LU R21, [R1+0x70] ;  /* 0x0000700001157983 */ /* 0x002ea80000300800 */
[----:B------:R1:W-:Y:S04]  /*1ed00*/  STS.U16 [R0+0x44a00], R8 ;  /* 0x044a000800007388 */ /* 0x0003e80000000400 */
[----:B0-----:R-:W2:Y:S04]  /*1ed10*/  LDL.LU R11, [R1+0x34] ;  /* 0x00003400010b7983 */ /* 0x001ea80000300800 */
[----:B------:R0:W-:Y:S04]  /*1ed20*/  STS.U16 [R0+0x46800], R25 ;  /* 0x0468001900007388 */ /* 0x0001e80000000400 */
[----:B-1----:R-:W2:Y:S04]  /*1ed30*/  LDL.LU R8, [R1+0x30] ;  /* 0x0000300001087983 */ /* 0x002ea80000300800 */
[----:B------:R1:W-:Y:S04]  /*1ed40*/  STS.U16 [R0+0x46a00], R27 ;  /* 0x046a001b00007388 */ /* 0x0003e80000000400 */
[----:B0-----:R-:W2:Y:S04]  /*1ed50*/  LDL.LU R25, [R1+0x5b0c] ;  /* 0x005b0c0001197983 */ /* 0x001ea80000300800 */
[----:B------:R0:W-:Y:S04]  /*1ed60*/  STS.U16 [R0+0x48800], R29 ;  /* 0x0488001d00007388 */ /* 0x0001e80000000400 */
[----:B-1----:R-:W2:Y:S04]  /*1ed70*/  LDL.LU R27, [R1+0x5b08] ;  /* 0x005b0800011b7983 */ /* 0x002ea80000300800 */
[----:B0-----:R-:W2:Y:S01]  /*1ed80*/  LDL.LU R29, [R1+0x5b04] ;  /* 0x005b0400011d7983 */ /* 0x001ea20000300800 */
[----:B------:R-:W-:-:S03]  /*1ed90*/  LOP3.LUT R17, R17, 0x30, RZ, 0x3c, !PT ;  /* 0x0000003011117812 */ /* 0x000fc600078e3cff */
[----:B------:R-:W-:Y:S04]  /*1eda0*/  STS.U16 [R0+0x48a00], R5 ;  /* 0x048a000500007388 */ /* 0x000fe80000000400 */
[----:B------:R-:W-:Y:S04]  /*1edb0*/  STS.U16 [R0+0x4a800], R4 ;  /* 0x04a8000400007388 */ /* 0x000fe80000000400 */
[----:B------:R-:W-:Y:S04]  /*1edc0*/  STS.U16 [R0+0x4aa00], R2 ;  /* 0x04aa000200007388 */ /* 0x000fe80000000400 */
[----:B--2---:R-:W-:Y:S04]  /*1edd0*/  STS.U16 [R0+0x4c800], R29 ;  /* 0x04c8001d00007388 */ /* 0x004fe80000000400 */
[----:B------:R-:W-:Y:S04]  /*1ede0*/  STS.U16 [R0+0x4ca00], R27 ;  /* 0x04ca001b00007388 */ /* 0x000fe80000000400 */
[----:B---3--:R-:W-:Y:S04]  /*1edf0*/  STS.U16 [R0+0x4e800], R6 ;  /* 0x04e8000600007388 */ /* 0x008fe80000000400 */
[----:B------:R-:W-:Y:S04]  /*1ee00*/  STS.U16 [R0+0x4ea00], R7 ;  /* 0x04ea000700007388 */ /* 0x000fe80000000400 */
[----:B------:R-:W-:Y:S04]  /*1ee10*/  STS.U16 [R17+0x40c00], R15 ;  /* 0x040c000f11007388 */ /* 0x000fe80000000400 */
[----:B------:R-:W-:Y:S04]  /*1ee20*/  STS.U16 [R17+0x40e00], R24 ;  /* 0x040e001811007388 */ /* 0x000fe80000000400 */
[----:B------:R-:W-:Y:S04]  /*1ee30*/  STS.U16 [R17+0x42c00], R22 ;  /* 0x042c001611007388 */ /* 0x000fe80000000400 */
[----:B------:R-:W-:Y:S04]  /*1ee40*/  STS.U16 [R17+0x42e00], R20 ;  /* 0x042e001411007388 */ /* 0x000fe80000000400 */
[----:B------:R0:W-:Y:S04]  /*1ee50*/  STS.U16 [R17+0x44c00], R13 ;  /* 0x044c000d11007388 */ /* 0x0001e80000000400 */
[----:B------:R1:W-:Y:S04]  /*1ee60*/  STS.U16 [R17+0x44e00], R12 ;  /* 0x044e000c11007388 */ /* 0x0003e80000000400 */
[----:B------:R2:W-:Y:S04]  /*1ee70*/  STS.U16 [R17+0x46c00], R3 ;  /* 0x046c000311007388 */ /* 0x0005e80000000400 */
[----:B0-----:R-:W3:Y:S04]  /*1ee80*/  LDL.LU R13, [R1+0x16c] ;  /* 0x00016c00010d7983 */ /* 0x001ee80000300800 */
[----:B-1----:R-:W3:Y:S04]  /*1ee90*/  LDL.LU R12, [R1+0x168] ;  /* 0x00016800010c7983 */ /* 0x002ee80000300800 */
[----:B------:R0:W-:Y:S04]  /*1eea0*/  STS.U16 [R17+0x46e00], R16 ;  /* 0x046e001011007388 */ /* 0x0001e80000000400 */
[----:B--2---:R-:W2:Y:S04]  /*1eeb0*/  LDL.LU R3, [R1+0x12c] ;  /* 0x00012c0001037983 */ /* 0x004ea80000300800 */
[----:B------:R1:W-:Y:S04]  /*1eec0*/  STS.U16 [R17+0x48c00], R18 ;  /* 0x048c001211007388 */ /* 0x0003e80000000400 */
[----:B0-----:R-:W2:Y:S04]  /*1eed0*/  LDL.LU R16, [R1+0x128] ;  /* 0x0001280001107983 */ /* 0x001ea80000300800 */
[----:B------:R0:W-:Y:S04]  /*1eee0*/  STS.U16 [R17+0x48e00], R21 ;  /* 0x048e001511007388 */ /* 0x0001e80000000400 */
[----:B-1----:R-:W2:Y:S04]  /*1eef0*/  LDL.LU R18, [R1+0xec] ;  /* 0x0000ec0001127983 */ /* 0x002ea80000300800 */
[----:B------:R-:W2:Y:S04]  /*1ef00*/  LDL.LU R15, [R1+0xe8] ;  /* 0x0000e800010f7983 */ /* 0x000ea80000300800 */
[----:B0-----:R-:W2:Y:S04]  /*1ef10*/  LDL.LU R21, [R1+0xac] ;  /* 0x0000ac0001157983 */ /* 0x001ea80000300800 */
        /* <DEDUP_REMOVED lines=8> */
[----:B------:R-:W-:-:S03]  /*1efa0*/  LOP3.LUT R6, R26, 0x40, RZ, 0x3c, !PT ;  /* 0x000000401a067812 */ /* 0x000fc600078e3cff */
[----:B------:R-:W2:Y:S04]  /*1efb0*/  LDL.LU R22, [R1+0xa0] ;  /* 0x0000a00001167983 */ /* 0x000ea80000300800 */
[----:B------:R0:W-:Y:S04]  /*1efc0*/  STS.U16 [R17+0x4ac00], R11 ;  /* 0x04ac000b11007388 */ /* 0x0001e80000000400 */
[----:B------:R-:W2:Y:S04]  /*1efd0*/  LDL.LU R20, [R1+0x64] ;  /* 0x0000640001147983 */ /* 0x000ea80000300800 */
[----:B------:R1:W-:Y:S04]  /*1efe0*/  STS.U16 [R17+0x4ae00], R8 ;  /* 0x04ae000811007388 */ /* 0x0003e80000000400 */
[----:B0-----:R-:W2:Y:S04]  /*1eff0*/  LDL.LU R11, [R1+0x60] ;  /* 0x00006000010b7983 */ /* 0x001ea80000300800 */
[----:B------:R0:W-:Y:S04]  /*1f000*/  STS.U16 [R17+0x4cc00], R25 ;  /* 0x04cc001911007388 */ /* 0x0001e80000000400 */
[----:B-1----:R-:W2:Y:S04]  /*1f010*/  LDL.LU R8, [R1+0x24] ;  /* 0x0000240001087983 */ /* 0x002ea80000300800 */
[----:B----4-:R1:W-:Y:S04]  /*1f020*/  STS.U16 [R17+0x4ce00], R23 ;  /* 0x04ce001711007388 */ /* 0x0103e80000000400 */
[----:B0-----:R-:W4:Y:S04]  /*1f030*/  LDL.LU R25, [R1+0x2c] ;  /* 0x00002c0001197983 */ /* 0x001f280000300800 */
[----:B------:R0:W-:Y:S04]  /*1f040*/  STS.U16 [R17+0x4ec00], R9 ;  /* 0x04ec000911007388 */ /* 0x0001e80000000400 */
[----:B-1----:R-:W4:Y:S04]  /*1f050*/  LDL.LU R23, [R1+0x68] ;  /* 0x0000680001177983 */ /* 0x002f280000300800 */
[----:B------:R1:W-:Y:S04]  /*1f060*/  STS.U16 [R17+0x4ee00], R10 ;  /* 0x04ee000a11007388 */ /* 0x0003e80000000400 */
[----:B0-----:R-:W4:Y:S04]  /*1f070*/  LDL.LU R9, [R1+0x6c] ;  /* 0x00006c0001097983 */ /* 0x001f280000300800 */
[----:B-1----:R-:W4:Y:S04]  /*1f080*/  LDL.LU R17, [R1+0x5b00] ;  /* 0x005b000001117983 */ /* 0x002f280000300800 */
[----:B------:R-:W4:Y:S04]  /*1f090*/  LDL.LU R10, [R1+0xa8] ;  /* 0x0000a800010a7983 */ /* 0x000f280000300800 */
[----:B---3--:R0:W-:Y:S04]  /*1f0a0*/  STS.U16 [R6+0x41000], R13 ;  /* 0x0410000d06007388 */ /* 0x0081e80000000400 */
[----:B------:R1:W-:Y:S04]  /*1f0b0*/  STS.U16 [R6+0x41200], R12 ;  /* 0x0412000c06007388 */ /* 0x0003e80000000400 */
[----:B0-----:R-:W3:Y:S04]  /*1f0c0*/  LDL.LU R13, [R1+0x5afc] ;  /* 0x005afc00010d7983 */ /* 0x001ee80000300800 */
[----:B-1----:R-:W3:Y:S04]  /*1f0d0*/  LDL.LU R12, [R1+0x5af8] ;  /* 0x005af800010c7983 */ /* 0x002ee80000300800 */
[----:B--2---:R0:W-:Y:S04]  /*1f0e0*/  STS.U16 [R6+0x43000], R3 ;  /* 0x0430000306007388 */ /* 0x0041e80000000400 */
[----:B------:R1:W-:Y:S04]  /*1f0f0*/  STS.U16 [R6+0x43200], R16 ;  /* 0x0432001006007388 */ /* 0x0003e80000000400 */
[----:B0-----:R-:W2:Y:S04]  /*1f100*/  LDL.LU R3, [R1+0x5af4] ;  /* 0x005af40001037983 */ /* 0x001ea80000300800 */
[----:B-1----:R-:W2:Y:S04]  /*1f110*/  LDL.LU R16, [R1+0x5af0] ;  /* 0x005af00001107983 */ /* 0x002ea80000300800 */
[----:B------:R0:W-:Y:S04]  /*1f120*/  STS.U16 [R6+0x45000], R18 ;  /* 0x0450001206007388 */ /* 0x0001e80000000400 */
[----:B------:R1:W-:Y:S04]  /*1f130*/  STS.U16 [R6+0x45200], R15 ;  /* 0x0452000f06007388 */ /* 0x0003e80000000400 */
[----:B------:R1:W-:Y:S04]  /*1f140*/  STS.U16 [R6+0x47000], R21 ;  /* 0x0470001506007388 */ /* 0x0003e80000000400 */
[----:B0-----:R-:W2:Y:S04]  /*1f150*/  LDL.LU R18, [R1+0x5aec] ;  /* 0x005aec0001127983 */ /* 0x001ea80000300800 */
[----:B-1----:R-:W2:Y:S04]  /*1f160*/  LDL.LU R15, [R1+0x20] ;  /* 0x00002000010f7983 */ /* 0x002ea80000300800 */
[----:B------:R-:W2:Y:S01]  /*1f170*/  LDL.LU R21, [R1+0x5ae8] ;  /* 0x005ae80001157983 */ /* 0x000ea20000300800 */
[----:B------:R-:W-:-:S03]  /*1f180*/  LOP3.LUT R26, R26, 0x50, RZ, 0x3c, !PT ;  /* 0x000000501a1a7812 */ /* 0x000fc600078e3cff */
[----:B----4-:R-:W-:Y:S04]  /*1f190*/  STS.U16 [R6+0x47200], R10 ;  /* 0x0472000a06007388 */ /* 0x010fe80000000400 */
[----:B------:R-:W-:Y:S04]  /*1f1a0*/  STS.U16 [R6+0x49000], R9 ;  /* 0x0490000906007388 */ /* 0x000fe80000000400 */
        /* <DEDUP_REMOVED lines=17> */
[----:B-1----:R-:W4:Y:S04]  /*1f2c0*/  LDL.LU R22, [R1+0x158] ;  /* 0x0001580001167983 */ /* 0x002f280000300800 */
[----:B------:R0:W-:Y:S04]  /*1f2d0*/  STS.U16 [R26+0x49600], R11 ;  /* 0x0496000b1a007388 */ /* 0x0001e80000000400 */
[----:B--2---:R-:W2:Y:S04]  /*1f2e0*/  LDL.LU R20, [R1+0x11c] ;  /* 0x00011c0001147983 */ /* 0x004ea80000300800 */
[----:B------:R1:W-:Y:S04]  /*1f2f0*/  STS.U16 [R26+0x4b400], R8 ;  /* 0x04b400081a007388 */ /* 0x0003e80000000400 */
[----:B0-----:R-:W2:Y:S04]  /*1f300*/  LDL.LU R11, [R1+0x118] ;  /* 0x00011800010b7983 */ /* 0x001ea80000300800 */
[----:B-1----:R-:W2:Y:S04]  /*1f310*/  LDL.LU R8, [R1+0xdc] ;  /* 0x0000dc0001087983 */ /* 0x002ea80000300800 */
[----:B------:R0:W-:Y:S04]  /*1f320*/  STS.U16 [R26+0x4b600], R15 ;  /* 0x04b6000f1a007388 */ /* 0x0001e80000000400 */
[----:B------:R-:W2:Y:S04]  /*1f330*/  LDL.LU R13, [R1+0x58] ;  /* 0x00005800010d7983 */ /* 0x000ea80000300800 */
[----:B------:R-:W2:Y:S04]  /*1f340*/  LDL.LU R12, [R1+0x1c] ;  /* 0x00001c00010c7983 */ /* 0x000ea80000300800 */
[----:B0-----:R-:W0:Y:S04]  /*1f350*/  S2R R15, SR_TID.X ;  /* 0x00000000000f7919 */ /* 0x001e280000002100 */
[----:B------:R-:W2:Y:S04]  /*1f360*/  LDL.LU R18, [R1+0x18] ;  /* 0x0000180001127983 */ /* 0x000ea80000300800 */
[----:B------:R-:W2:Y:S04]  /*1f370*/  LDL.LU R9, [R1+0x154] ;  /* 0x0001540001097983 */ /* 0x000ea80000300800 */
[----:B------:R-:W2:Y:S04]  /*1f380*/  LDL.LU R23, [R1+0x150] ;  /* 0x0001500001177983 */ /* 0x000ea80000300800 */
[----:B------:R-:W2:Y:S04]  /*1f390*/  LDL.LU R25, [R1+0x114] ;  /* 0x0001140001197983 */ /* 0x000ea80000300800 */
[----:B------:R-:W2:Y:S01]  /*1f3a0*/  LDL.LU R7, [R1+0x110] ;  /* 0x0001100001077983 */ /* 0x000ea20000300800 */
[----:B0-----:R-:W-:-:S03]  /*1f3b0*/  LOP3.LUT R0, R15, 0xff, RZ, 0xc0, !PT ;  /* 0x000000ff0f007812 */ /* 0x001fc600078ec0ff */
[----:B------:R-:W2:Y:S04]  /*1f3c0*/  LDL.LU R6, [R1+0xd4] ;  /* 0x0000d40001067983 */ /* 0x000ea80000300800 */
[----:B------:R-:W2:Y:S01]  /*1f3d0*/  LDL.LU R27, [R1+0xd0] ;  /* 0x0000d000011b7983 */ /* 0x000ea20000300800 */
[----:B------:R-:W-:-:S03]  /*1f3e0*/  IMAD.SHL.U32 R21, R0, 0x2, RZ ;  /* 0x0000000200157824 */ /* 0x000fc600078e00ff */
[----:B------:R-:W2:Y:S04]  /*1f3f0*/  LDL.LU R29, [R1+0x94] ;  /* 0x00009400011d7983 */ /* 0x000ea80000300800 */
[----:B------:R-:W2:Y:S04]  /*1f400*/  LDL.LU R5, [R1+0x90] ;  /* 0x0000900001057983 */ /* 0x000ea80000300800 */
[----:B------:R-:W2:Y:S04]  /*1f410*/  LDL.LU R4, [R1+0x54] ;  /* 0x0000540001047983 */ /* 0x000ea80000300800 */
[----:B------:R-:W2:Y:S01]  /*1f420*/  LDL.LU R15, [R1+0x50] ;  /* 0x00005000010f7983 */ /* 0x000ea20000300800 */
[----:B------:R-:W-:-:S03]  /*1f430*/  LOP3.LUT R10, R21, 0x60, RZ, 0x3c, !PT ;  /* 0x00000060150a7812 */ /* 0x000fc600078e3cff */
[----:B------:R-:W2:Y:S04]  /*1f440*/  LDL.LU R2, [R1+0x14] ;  /* 0x0000140001027983 */ /* 0x000ea80000300800 */
[----:B------:R-:W2:Y:S04]  /*1f450*/  LDL.LU R0, [R1+0x10] ;  /* 0x0000100001007983 */ /* 0x000ea80000300800 */
[----:B------:R0:W-:Y:S04]  /*1f460*/  STS.U16 [R26+0x4d400], R16 ;  /* 0x04d400101a007388 */ /* 0x0001e80000000400 */
[----:B------:R1:W-:Y:S04]  /*1f470*/  STS.U16 [R26+0x4d600], R3 ;  /* 0x04d600031a007388 */ /* 0x0003e80000000400 */
[----:B------:R1:W-:Y:S04]  /*1f480*/  STS.U16 [R26+0x4f400], R17 ;  /* 0x04f400111a007388 */ /* 0x0003e80000000400 */
[----:B0-----:R-:W2:Y:S04]  /*1f490*/  LDL.LU R16, [R1+0x5c] ;  /* 0x00005c0001107983 */ /* 0x001ea80000300800 */
[----:B-1----:R-:W2:Y:S04]  /*1f4a0*/  LDL.LU R3, [R1+0x98] ;  /* 0x0000980001037983 */ /* 0x002ea80000300800 */
[----:B------:R-:W2:Y:S04]  /*1f4b0*/  LDL.LU R17, [R1+0x9c] ;  /* 0x00009c0001117983 */ /* 0x000ea80000300800 */
[----:B------:R0:W-:Y:S04]  /*1f4c0*/  STS.U16 [R26+0x4f600], R19 ;  /* 0x04f600131a007388 */ /* 0x0001e80000000400 */
[----:B0-----:R-:W2:Y:S04]  /*1f4d0*/  LDL.LU R26, [R1+0x5ae4] ;  /* 0x005ae400011a7983 */ /* 0x001ea80000300800 */
[----:B------:R-:W2:Y:S04]  /*1f4e0*/  LDL.LU R19, [R1+0xd8] ;  /* 0x0000d80001137983 */ /* 0x000ea80000300800 */
[----:B---3--:R0:W-:Y:S04]  /*1f4f0*/  STS.U16 [R10+0x41800], R24 ;  /* 0x041800180a007388 */ /* 0x0081e80000000400 */
[----:B----4-:R1:W-:Y:S04]  /*1f500*/  STS.U16 [R10+0x41a00], R22 ;  /* 0x041a00160a007388 */ /* 0x0103e80000000400 */
[----:B0-----:R-:W3:Y:S04]  /*1f510*/  LDL.LU R24, [R1+0x5ae0] ;  /* 0x005ae00001187983 */ /* 0x001ee80000300800 */
[----:B-1----:R-:W4:Y:S04]  /*1f520*/  LDL.LU R22, [R1+0x5adc] ;  /* 0x005adc0001167983 */ /* 0x002f280000300800 */
[----:B--2---:R0:W-:Y:S04]  /*1f530*/  STS.U16 [R10+0x43800], R20 ;  /* 0x043800140a007388 */ /* 0x0041e80000000400 */
[----:B------:R1:W-:Y:S04]  /*1f540*/  STS.U16 [R10+0x43a00], R11 ;  /* 0x043a000b0a007388 */ /* 0x0003e80000000400 */
[----:B------:R2:W-:Y:S04]  /*1f550*/  STS.U16 [R10+0x45800], R8 ;  /* 0x045800080a007388 */ /* 0x0005e80000000400 */
[----:B0-----:R-:W3:Y:S04]  /*1f560*/  LDL.LU R20, [R1+0x5ad8] ;  /* 0x005ad80001147983 */ /* 0x001ee80000300800 */
[----:B-1----:R-:W3:Y:S04]  /*1f570*/  LDL.LU R11, [R1+0x5ad4] ;  /* 0x005ad400010b7983 */ /* 0x002ee80000300800 */
[----:B--2---:R-:W2:Y:S04]  /*1f580*/  LDL.LU R8, [R1+0x5ad0] ;  /* 0x005ad00001087983 */ /* 0x004ea80000300800 */
[----:B------:R-:W-:Y:S04]  /*1f590*/  STS.U16 [R10+0x45a00], R19 ;  /* 0x045a00130a007388 */ /* 0x000fe80000000400 */
[----:B------:R-:W-:Y:S04]  /*1f5a0*/  STS.U16 [R10+0x47800], R17 ;  /* 0x047800110a007388 */ /* 0x000fe80000000400 */
[----:B------:R0:W-:Y:S04]  /*1f5b0*/  STS.U16 [R10+0x47a00], R3 ;  /* 0x047a00030a007388 */ /* 0x0001e80000000400 */
[----:B------:R-:W-:Y:S04]  /*1f5c0*/  STS.U16 [R10+0x49800], R16 ;  /* 0x049800100a007388 */ /* 0x000fe80000000400 */
[----:B------:R-:W-:Y:S01]  /*1f5d0*/  STS.U16 [R10+0x49a00], R13 ;  /* 0x049a000d0a007388 */ /* 0x000fe20000000400 */
[----:B0-----:R-:W-:-:S03]  /*1f5e0*/  LOP3.LUT R3, R21, 0x70, RZ, 0x3c, !PT ;  /* 0x0000007015037812 */ /* 0x001fc600078e3cff */
[----:B------:R-:W-:Y:S04]  /*1f5f0*/  STS.U16 [R10+0x4b800], R12 ;  /* 0x04b8000c0a007388 */ /* 0x000fe80000000400 */
[----:B------:R-:W-:Y:S04]  /*1f600*/  STS.U16 [R10+0x4ba00], R18 ;  /* 0x04ba00120a007388 */ /* 0x000fe80000000400 */
[----:B--2---:R-:W-:Y:S04]  /*1f610*/  STS.U16 [R10+0x4d800], R8 ;  /* 0x04d800080a007388 */ /* 0x004fe80000000400 */
[----:B---3--:R-:W-:Y:S04]  /*1f620*/  STS.U16 [R10+0x4da00], R11 ;  /* 0x04da000b0a007388 */ /* 0x008fe80000000400 */
[----:B----4-:R-:W-:Y:S04]  /*1f630*/  STS.U16 [R10+0x4f800], R22 ;  /* 0x04f800160a007388 */ /* 0x010fe80000000400 */
        /* <DEDUP_REMOVED lines=11> */
[----:B------:R-:W-:Y:S04]  /*1f6f0*/  STS.U16 [R3+0x4bc00], R2 ;  /* 0x04bc000203007388 */ /* 0x000fe80000000400 */
[----:B------:R1:W-:Y:S04]  /*1f700*/  STS.U16 [R3+0x4be00], R0 ;  /* 0x04be000003007388 */ /* 0x0003e80000000400 */
[----:B0-----:R-:W0:Y:S04]  /*1f710*/  S2R R15, SR_TID.X ;  /* 0x00000000000f7919 */ /* 0x001e280000002100 */
[----:B-1----:R-:W1:Y:S04]  /*1f720*/  S2R R0, SR_TID.X ;  /* 0x0000000000007919 */ /* 0x002e680000002100 */
[----:B------:R-:W-:Y:S04]  /*1f730*/  STS.U16 [R3+0x4dc00], R20 ;  /* 0x04dc001403007388 */ /* 0x000fe80000000400 */
[----:B------:R-:W-:Y:S04]  /*1f740*/  STS.U16 [R3+0x4de00], R26 ;  /* 0x04de001a03007388 */ /* 0x000fe80000000400 */
[----:B------:R-:W-:Y:S04]  /*1f750*/  STS.U16 [R3+0x4fc00], R28 ;  /* 0x04fc001c03007388 */ /* 0x000fe80000000400 */
[----:B------:R-:W-:Y:S01]  /*1f760*/  STS.U16 [R3+0x4fe00], R14 ;  /* 0x04fe000e03007388 */ /* 0x000fe20000000400 */
[----:B0-----:R-:W-:-:S02]  /*1f770*/  LOP3.LUT R27, R15, 0x7, RZ, 0xc0, !PT ;  /* 0x000000070f1b7812 */ /* 0x001fc400078ec0ff */
[----:B-1----:R-:W-:Y:S02]  /*1f780*/  LOP3.LUT R5, R0, 0x7, RZ, 0xc0, !PT ;  /* 0x0000000700057812 */ /* 0x002fe400078ec0ff */
[----:B------:R-:W-:Y:S02]  /*1f790*/  LOP3.LUT R0, R15, 0xe0, RZ, 0xc0, !PT ;  /* 0x000000e00f007812 */ /* 0x000fe400078ec0ff */
[----:B------:R-:W-:Y:S01]  /*1f7a0*/  SHF.L.U32 R5, R5, 0x4, RZ ;  /* 0x0000000405057819 */ /* 0x000fe200000006ff */
[----:B------:R-:W-:Y:S01]  /*1f7b0*/  IMAD R2, R27, 0x210, RZ ;  /* 0x000002101b027824 */ /* 0x000fe200078e02ff */
[C---:B------:R-:W-:Y:S02]  /*1f7c0*/  LOP3.LUT R29, R15.reuse, 0x10, RZ, 0xc0, !PT ;  /* 0x000000100f1d7812 */ /* 0x040fe400078ec0ff */
[C---:B------:R-:W-:Y:S01]  /*1f7d0*/  SHF.L.U32 R4, R15.reuse, 0x1, RZ ;  /* 0x000000010f047819 */ /* 0x040fe200000006ff */
[----:B------:R-:W-:Y:S01]  /*1f7e0*/  IMAD R0, R0, 0x100, R5 ;  /* 0x0000010000007824 */ /* 0x000fe200078e0205 */
[----:B------:R-:W-:Y:S01]  /*1f7f0*/  LOP3.LUT R15, R15, 0x7, RZ, 0xc0, !PT ;  /* 0x000000070f0f7812 */ /* 0x000fe200078ec0ff */
[----:B------:R-:W-:Y:S01]  /*1f800*/  IMAD.SHL.U32 R29, R29, 0x100, RZ ;  /* 0x000001001d1d7824 */ /* 0x000fe200078e00ff */
[----:B------:R-:W-:-:S02]  /*1f810*/  LOP3.LUT R2, R2, 0x10, R4, 0x78, !PT ;  /* 0x0000001002027812 */ /* 0x000fc400078e7804 */
[----:B------:R-:W-:Y:S02]  /*1f820*/  LOP3.LUT R0, R0, 0x30, R4, 0x78, !PT ;  /* 0x0000003000007812 */ /* 0x000fe400078e7804 */
[----:B------:R-:W-:Y:S01]  /*1f830*/  LOP3.LUT R2, R2, R29, RZ, 0xfc, !PT ;  /* 0x0000001d02027212 */ /* 0x000fe200078efcff */
[----:B------:R-:W-:Y:S01]  /*1f840*/  BAR.SYNC.DEFER_BLOCKING 0x0 ;  /* 0x0000000000007b1d */ /* 0x000fe20000010000 */
[----:B------:R-:W-:-:S05]  /*1f850*/  LEA R0, R15, R0, 0xa ;  /* 0x000000000f007211 */ /* 0x000fca00078e50ff */
[----:B------:R-:W-:Y:S04]  /*1f860*/  LDSM.16.MT88.4 R20, [R2] ;  /* 0x000000000214783b */ /* 0x000fe80000004200 */
[----:B------:R0:W1:Y:S04]  /*1f870*/  LDSM.16.M88.4 R4, [R0+0x40000] ;  /* 0x040000000004783b */ /* 0x0000680000000200 */
[----:B------:R-:W2:Y:S04]  /*1f880*/  LDSM.16.MT88.4 R12, [R2+0x80] ;  /* 0x00008000020c783b */ /* 0x000ea80000004200 */
[----:B------:R-:W3:Y:S04]  /*1f890*/  LDSM.16.MT88.4 R16, [R2+0x2000] ;  /* 0x002000000210783b */ /* 0x000ee80000004200 */
[----:B------:R-:W4:Y:S04]  /*1f8a0*/  LDSM.16.MT88.4 R8, [R2+0x2080] ;  /* 0x002080000208783b */ /* 0x000f280000004200 */
[----:B0-----:R-:W0:Y:S01]  /*1f8b0*/  S2R R0, SR_TID.X ;  /* 0x0000000000007919 */ /* 0x001e220000002100 */
[-C--:B-1----:R-:W-:Y:S08]  /*1f8c0*/  HMMA.16816.F32.BF16 R20, R20, R4.reuse, RZ ;  /* 0x000000041414723c */ /* 0x082ff000000418ff */
[----:B--2---:R-:W-:Y:S11]  /*1f8d0*/  HMMA.16816.F32.BF16 R12, R12, R4, RZ ;  /* 0x000000040c0c723c */ /* 0x004ff600000418ff */
[----:B------:R-:W-:Y:S05]  /*1f8e0*/  @!UPT UIADD3 URZ, URZ, URZ, URZ ;  /* 0x0000003f3f3ff290 */ /* 0x000fea000fffe03f */
[-C--:B---3--:R-:W-:Y:S01]  /*1f8f0*/  HMMA.16816.F32.BF16 R20, R16, R6.reuse, R20 ;  /* 0x000000061014723c */ /* 0x088fe20000041814 */
[----:B------:R-:W-:Y:S07]  /*1f900*/  STL [R1+0x5acc], R4 ;  /* 0x005acc0401007387 */ /* 0x000fee0000100800 */
[----:B----4-:R-:W-:Y:S01]  /*1f910*/  HMMA.16816.F32.BF16 R8, R8, R6, R12 ;  /* 0x000000060808723c */ /* 0x010fe2000004180c */
[----:B------:R-:W-:Y:S06]  /*1f920*/  LDSM.16.MT88.4 R16, [R2+0x100] ;  /* 0x000100000210783b */ /* 0x000fec0000004200 */
[----:B------:R-:W-:Y:S01]  /*1f930*/  IMAD R13, R27, 0x210, RZ ;  /* 0x000002101b0d7824 */ /* 0x000fe200078e02ff */
[----:B0-----:R-:W-:-:S04]  /*1f940*/  SHF.L.U32 R12, R0, 0x1, RZ ;  /* 0x00000001000c7819 */ /* 0x001fc800000006ff */
[----:B------:R-:W-:Y:S01]  /*1f950*/  LOP3.LUT R13, R13, 0x10, R12, 0x78, !PT ;  /* 0x000000100d0d7812 */ /* 0x000fe200078e780c */
[----:B------:R-:W-:Y:S03]  /*1f960*/  STL [R1+0x5ac8], R5 ;  /* 0x005ac80501007387 */ /* 0x000fe60000100800 */
[----:B------:R-:W-:Y:S01]  /*1f970*/  LOP3.LUT R13, R13, R29, RZ, 0xfc, !PT ;  /* 0x0000001d0d0d7212 */ /* 0x000fe200078efcff */
[----:B------:R-:W-:Y:S03]  /*1f980*/  STL.64 [R1+0x1a0], R20 ;  /* 0x0001a01401007387 */ /* 0x000fe60000100a00 */
[----:B------:R-:W-:Y:S01]  /*1f990*/  LOP3.LUT R13, R13, 0x20, RZ, 0x3c, !PT ;  /* 0x000000200d0d7812 */ /* 0x000fe200078e3cff */
[----:B------:R-:W-:Y:S04]  /*1f9a0*/  STL.64 [R1+0x1a8], R22 ;  /* 0x0001a81601007387 */ /* 0x000fe80000100a00 */
[----:B------:R-:W-:Y:S04]  /*1f9b0*/  STL.64 [R1+0x1c0], R8 ;  /* 0x0001c00801007387 */ /* 0x000fe80000100a00 */
[----:B------:R-:W-:Y:S04]  /*1f9c0*/  STL.64 [R1+0x1c8], R10 ;  /* 0x0001c80a01007387 */ /* 0x000fe80000100a00 */
[----:B------:R-:W-:Y:S04]  /*1f9d0*/  STL [R1+0x59b4], R6 ;  /* 0x0059b40601007387 */ /* 0x000fe80000100800 */
[----:B------:R-:W-:Y:S04]  /*1f9e0*/  STL [R1+0x59b0], R7 ;  /* 0x0059b00701007387 */ /* 0x000fe80000100800 */
[----:B------:R-:W0:Y:S04]  /*1f9f0*/  LDSM.16.MT88.4 R4, [R2+0x180] ;  /* 0x000180000204783b */ /* 0x000e280000004200 */
[----:B------:R-:W1:Y:S01]  /*1fa00*/  LDSM.16.MT88.4 R8, [R13] ;  /* 0x000000000d08783b */ /* 0x000e620000004200 */
[----:B0-----:R-:W-:Y:S01]  /*1fa10*/  IMAD.MOV.U32 R27, RZ, RZ, R4 ;  /* 0x000000ffff1b7224 */ /* 0x001fe200078e0004 */
[----:B------:R-:W-:Y:S01]  /*1fa20*/  MOV R26, R5 ;  /* 0x00000005001a7202 */ /* 0x000fe20000000f00 */
[----:B-1----:R-:W-:Y:S01]  /*1fa30*/  IMAD.MOV.U32 R4, RZ, RZ, R10 ;  /* 0x000000ffff047224 */ /* 0x002fe200078e000a */
[----:B------:R-:W-:Y:S01]  /*1fa40*/  STL.64 [R1+0x30], R8 ;  /* 0x0000300801007387 */ /* 0x000fe20000100a00 */
[----:B------:R-:W-:-:S03]  /*1fa50*/  MOV R5, R11 ;  /* 0x0000000b00057202 */ /* 0x000fc60000000f00 */
[----:B------:R-:W0:Y:S01]  /*1fa60*/  LDSM.16.MT88.4 R8, [R13+0x80] ;  /* 0x000080000d08783b */ /* 0x000e220000004200 */
[----:B------:R-:W-:Y:S01]  /*1fa70*/  IMAD.MOV.U32 R3, RZ, RZ, R16 ;  /* 0x000000ffff037224 */ /* 0x000fe200078e0010 */
[----:B------:R-:W-:Y:S01]  /*1fa80*/  MOV R23, R17 ;  /* 0x0000001100177202 */ /* 0x000fe20000000f00 */
[----:B------:R-:W-:Y:S01]  /*1fa90*/  IMAD.MOV.U32 R22, RZ, RZ, R18 ;  /* 0x000000ffff167224 */ /* 0x000fe200078e0012 */
[----:B------:R-:W-:Y:S01]  /*1faa0*/  MOV R21, R19 ;  /* 0x0000001300157202 */ /* 0x000fe20000000f00 */
[----:B0-----:R-:W-:Y:S01]  /*1fab0*/  IMAD.MOV.U32 R19, RZ, RZ, R10 ;  /* 0x000000ffff137224 */ /* 0x001fe200078e000a */
[----:B------:R-:W-:Y:S01]  /*1fac0*/  MOV R18, R11 ;  /* 0x0000000b00127202 */ /* 0x000fe20000000f00 */
[----:B------:R-:W-:Y:S01]  /*1fad0*/  IMAD.MOV.U32 R17, RZ, RZ, R8 ;  /* 0x000000ffff117224 */ /* 0x000fe200078e0008 */
[----:B------:R-:W-:Y:S02]  /*1fae0*/  MOV R16, R9 ;  /* 0x0000000900107202 */ /* 0x000fe40000000f00 */
[----:B------:R-:W0:Y:S01]  /*1faf0*/  LDSM.16.MT88.4 R8, [R13+0x100] ;  /* 0x000100000d08783b */ /* 0x000e220000004200 */
[----:B------:R-:W-:Y:S01]  /*1fb00*/  IMAD.MOV.U32 R15, RZ, RZ, R3 ;  /* 0x000000ffff0f7224 */ /* 0x000fe200078e0003 */
[----:B------:R-:W-:-:S02]  /*1fb10*/  LOP3.LUT R14, R0, 0x10, RZ, 0xc0, !PT ;  /* 0x00000010000e7812 */ /* 0x000fc400078ec0ff */
[----:B------:R-:W-:-:S05]  /*1fb20*/  LOP3.LUT R0, R0, 0x7, RZ, 0xc0, !PT ;  /* 0x0000000700007812 */ /* 0x000fca00078ec0ff */
[----:B------:R-:W-:Y:S02]  /*1fb30*/  IMAD R20, R0, 0x210, RZ ;  /* 0x0000021000147824 */ /* 0x000fe400078e02ff */
[----:B------:R-:W-:Y:S01]  /*1fb40*/  IMAD.SHL.U32 R14, R14, 0x100, RZ ;  /* 0x000001000e0e7824 */ /* 0x000fe200078e00ff */
[----:B0-----:R-:W-:Y:S01]  /*1fb50*/  MOV R29, R8 ;  /* 0x00000008001d7202 */ /* 0x001fe20000000f00 */
[----:B------:R-:W-:Y:S01]  /*1fb60*/  IMAD.MOV.U32 R28, RZ, RZ, R9 ;  /* 0x000000ffff1c7224 */ /* 0x000fe200078e0009 */
[----:B------:R-:W-:Y:S01]  /*1fb70*/  MOV R3, R10 ;  /* 0x0000000a00037202 */ /* 0x000fe20000000f00 */
[----:B------:R-:W-:Y:S02]  /*1fb80*/  IMAD.MOV.U32 R2, RZ, RZ, R11 ;  /* 0x000000ffff027224 */ /* 0x000fe400078e000b */
[----:B------:R-:W0:Y:S01]  /*1fb90*/  LDSM.16.MT88.4 R8, [R13+0x180] ;  /* 0x000180000d08783b */ /* 0x000e220000004200 */
[----:B------:R-:W-:-:S04]  /*1fba0*/  LOP3.LUT R20, R20, 0x10, R12, 0x78, !PT ;  /* 0x0000001014147812 */ /* 0x000fc800078e780c */
[----:B------:R-:W-:Y:S01]  /*1fbb0*/  LOP3.LUT R20, R20, R14, RZ, 0xfc, !PT ;  /* 0x0000000e14147212 */ /* 0x000fe200078efcff */
[----:B------:R-:W-:-:S03]  /*1fbc0*/  IMAD.MOV.U32 R25, RZ, RZ, R6 ;  /* 0x000000ffff197224 */ /* 0x000fc600078e0006 */
[----:B------:R-:W-:Y:S02]  /*1fbd0*/  LOP3.LUT R20, R20, 0x40, RZ, 0x3c, !PT ;  /* 0x0000004014147812 */ /* 0x000fe400078e3cff */
[----:B------:R-:W-:Y:S02]  /*1fbe0*/  MOV R24, R7 ;  /* 0x0000000700187202 */ /* 0x000fe40000000f00 */
[----:B0-----:R-:W-:Y:S01]  /*1fbf0*/  MOV R13, R9 ;  /* 0x00000009000d7202 */ /* 0x001fe20000000f00 */
[----:B------:R-:W-:Y:S01]  /*1fc00*/  IMAD.MOV.U32 R12, RZ, RZ, R8 ;  /* 0x000000ffff0c7224 */ /* 0x000fe200078e0008 */
[----:B------:R-:W-:Y:S01]  /*1fc10*/  MOV R7, R10 ;  /* 0x0000000a00077202 */ /* 0x000fe20000000f00 */
[----:B------:R-:W-:Y:S02]  /*1fc20*/  IMAD.MOV.U32 R6, RZ, RZ, R11 ;  /* 0x000000ffff067224 */ /* 0x000fe400078e000b */
[----:B------:R-:W0:Y:S01]  /*1fc30*/  LDSM.16.MT88.4 R8, [R20] ;  /* 0x000000001408783b */ /* 0x000e220000004200 */
[----:B------:R-:W-:-:S03]  /*1fc40*/  IMAD R0, R0, 0x210, RZ ;  /* 0x0000021000007824 */ /* 0x000fc600078e02ff */
[----:B0-----:R0:W-:Y:S04]  /*1fc50*/  STL.64 [R1+0x5a78], R10 ;  /* 0x005a780a01007387 */ /* 0x0011e80000100a00 */
[----:B0-----:R-:W0:Y:S01]  /*1fc60*/  S2R R11, SR_TID.X ;  /* 0x00000000000b7919 */ /* 0x001e220000002100 */
[----:B------:R-:W-:-:S03]  /*1fc70*/  MOV R10, R12 ;  /* 0x0000000c000a7202 */ /* 0x000fc60000000f00 */
[----:B------:R1:W-:Y:S02]  /*1fc80*/  STL.64 [R1+0x5a70], R8 ;  /* 0x005a700801007387 */ /* 0x0003e40000100a00 */
[----:B-1----:R-:W-:Y:S01]  /*1fc90*/  IMAD.MOV.U32 R8, RZ, RZ, R15 ;  /* 0x000000ffff087224 */ /* 0x002fe200078e000f */
[----:B0-----:R-:W-:-:S04]  /*1fca0*/  SHF.L.U32 R11, R11, 0x1, RZ ;  /* 0x000000010b0b7819 */ /* 0x001fc800000006ff */
[----:B------:R-:W-:Y:S01]  /*1fcb0*/  LOP3.LUT R0, R0, 0x10, R11, 0x78, !PT ;  /* 0x0000001000007812 */ /* 0x000fe200078e780b */
[----:B------:R-:W-:-:S03]  /*1fcc0*/  IMAD.MOV.U32 R11, RZ, RZ, R13 ;  /* 0x000000ffff0b7224 */ /* 0x000fc600078e000d */
[----:B------:R-:W-:Y:S02]  /*1fcd0*/  LOP3.LUT R0, R0, R14, RZ, 0xfc, !PT ;  /* 0x0000000e00007212 */ /* 0x000fe400078efcff */
[----:B------:R-:W0:Y:S04]  /*1fce0*/  LDSM.16.MT88.4 R12, [R20+0x80] ;  /* 0x00008000140c783b */ /* 0x000e280000004200 */
[----:B------:R1:W-:Y:S01]  /*1fcf0*/  STL.64 [R1+0x5ac0], R10 ;  /* 0x005ac00a01007387 */ /* 0x0003e20000100a00 */
[----:B------:R-:W-:Y:S01]  /*1fd00*/  MOV R9, R23 ;  /* 0x0000001700097202 */ /* 0x000fe20000000f00 */
[----:B-1----:R-:W-:Y:S01]  /*1fd10*/  IMAD.MOV.U32 R10, RZ, RZ, R22 ;  /* 0x000000ffff0a7224 */ /* 0x002fe200078e0016 */
[----:B------:R-:W-:Y:S01]  /*1fd20*/  MOV R11, R21 ;  /* 0x00000015000b7202 */ /* 0x000fe20000000f00 */
[----:B0-----:R0:W-:Y:S04]  /*1fd30*/  STL.64 [R1+0x5a88], R14 ;  /* 0x005a880e01007387 */ /* 0x0011e80000100a00 */
[----:B------:R1:W-:Y:S01]  /*1fd40*/  STL.64 [R1+0x5a80], R12 ;  /* 0x005a800c01007387 */ /* 0x0003e20000100a00 */
[----:B0-----:R-:W-:Y:S01]  /*1fd50*/  IMAD.MOV.U32 R14, RZ, RZ, R19 ;  /* 0x000000ffff0e7224 */ /* 0x001fe200078e0013 */
[----:B------:R-:W-:Y:S01]  /*1fd60*/  MOV R15, R18 ;  /* 0x00000012000f7202 */ /* 0x000fe20000000f00 */
[----:B-1----:R-:W-:Y:S01]  /*1fd70*/  IMAD.MOV.U32 R12, RZ, RZ, R17 ;  /* 0x000000ffff0c7224 */ /* 0x002fe200078e0011 */
[----:B------:R-:W-:-:S02]  /*1fd80*/  MOV R13, R16 ;  /* 0x00000010000d7202 */ /* 0x000fc40000000f00 */
[----:B------:R-:W0:Y:S04]  /*1fd90*/  LDSM.16.MT88.4 R16, [R20+0x100] ;  /* 0x000100001410783b */ /* 0x000e280000004200 */
[----:B------:R-:W1:Y:S04]  /*1fda0*/  LDSM.16.MT88.4 R20, [R20+0x180] ;  /* 0x000180001414783b */ /* 0x000e680000004200 */
[----:B0-----:R-:W-:Y:S04]  /*1fdb0*/  STL.64 [R1+0x5a98], R18 ;  /* 0x005a981201007387 */ /* 0x001fe80000100a00 */
[----:B------:R-:W-:Y:S04]  /*1fdc0*/  STL.64 [R1+0x5a90], R16 ;  /* 0x005a901001007387 */ /* 0x000fe80000100a00 */
[----:B-1----:R0:W-:Y:S04]  /*1fdd0*/  STL.64 [R1+0x5aa8], R22 ;  /* 0x005aa81601007387 */ /* 0x0021e80000100a00 */
[----:B------:R1:W-:Y:S01]  /*1fde0*/  STL.64 [R1+0x5aa0], R20 ;  /* 0x005aa01401007387 */ /* 0x0003e20000100a00 */
[----:B0-----:R-:W-:Y:S01]  /*1fdf0*/  IMAD.MOV.U32 R22, RZ, RZ, R4 ;  /* 0x000000ffff167224 */ /* 0x001fe200078e0004 */
[----:B------:R-:W-:-:S02]  /*1fe00*/  MOV R23, R5 ;  /* 0x0000000500177202 */ /* 0x000fc40000000f00 */
[----:B-1----:R-:W2:Y:S04]  /*1fe10*/  LDL.LU R20, [R1+0x30] ;  /* 0x0000300001147983 */ /* 0x002ea80000300800 */
[----:B------:R-:W2:Y:S04]  /*1fe20*/  LDL.LU R21, [R1+0x34] ;  /* 0x0000340001157983 */ /* 0x000ea80000300800 */
[----:B------:R-:W3:Y:S04]  /*1fe30*/  LDL.LU R4, [R1+0x5acc] ;  /* 0x005acc0001047983 */ /* 0x000ee80000300800 */
[----:B------:R-:W3:Y:S01]  /*1fe40*/  LDL.LU R5, [R1+0x5ac8] ;  /* 0x005ac80001057983 */ /* 0x000ee20000300800 */
[----:B------:R-:W-:-:S05]  /*1fe50*/  LOP3.LUT R0, R0, 0x60, RZ, 0x3c, !PT ;  /* 0x0000006000007812 */ /* 0x000fca00078e3cff */
[----:B------:R-:W0:Y:S04]  /*1fe60*/  LDSM.16.MT88.4 R16, [R0+0x80] ;  /* 0x000080000010783b */ /* 0x000e280000004200 */
[----:B------:R-:W-:Y:S01]  /*1fe70*/  STL.64 [R1+0x5ab8], R22 ;  /* 0x005ab81601007387 */ /* 0x000fe20000100a00 */
[----:B---3--:R-:W-:Y:S03]  /*1fe80*/  HMMA.16816.F32.BF16 R8, R8, R4, RZ ;  /* 0x000000040808723c */ /* 0x008fe600000418ff */
[----:B--2---:R-:W-:Y:S04]  /*1fe90*/  STL.64 [R1+0x5ab0], R20 ;  /* 0x005ab01401007387 */ /* 0x004fe80000100a00 */
[----:B0-----:R-:W-:Y:S04]  /*1fea0*/  STL.64 [R1+0x60], R16 ;  /* 0x0000601001007387 */ /* 0x001fe80000100a00 */
[----:B------:R0:W-:Y:S02]  /*1feb0*/  STL.64 [R1+0x68], R18 ;  /* 0x0000681201007387 */ /* 0x0001e40000100a00 */
[----:B0-----:R-:W-:Y:S01]  /*1fec0*/  IMAD.MOV.U32 R18, RZ, RZ, R14 ;  /* 0x000000ffff127224 */ /* 0x001fe200078e000e */
[----:B------:R-:W-:Y:S01]  /*1fed0*/  MOV R19, R15 ;  /* 0x0000000f00137202 */ /* 0x000fe20000000f00 */
[----:B------:R-:W-:Y:S01]  /*1fee0*/  IMAD.MOV.U32 R14, RZ, RZ, R3 ;  /* 0x000000ffff0e7224 */ /* 0x000fe200078e0003 */
[----:B------:R-:W-:-:S08]  /*1fef0*/  MOV R15, R2 ;  /* 0x00000002000f7202 */ /* 0x000fd00000000f00 */
[----:B------:R-:W-:Y:S01]  /*1ff00*/  IMAD.MOV.U32 R3, RZ, RZ, R10 ;  /* 0x000000ffff037224 */ /* 0x000fe200078e000a */
[----:B------:R-:W-:Y:S02]  /*1ff10*/  MOV R2, R11 ;  /* 0x0000000b00027202 */ /* 0x000fe40000000f00 */
[----:B------:R-:W2:Y:S01]  /*1ff20*/  LDL.LU.64 R10, [R1+0x5ac0] ;  /* 0x005ac000010a7983 */ /* 0x000ea20000300a00 */
[----:B------:R-:W-:Y:S01]  /*1ff30*/  IMAD.MOV.U32 R20, RZ, RZ, R27 ;  /* 0x000000ffff147224 */ /* 0x000fe200078e001b */
[----:B------:R-:W-:Y:S01]  /*1ff40*/  MOV R21, R26 ;  /* 0x0000001a00157202 */ /* 0x000fe20000000f00 */
[----:B------:R-:W-:Y:S01]  /*1ff50*/  IMAD.MOV.U32 R22, RZ, RZ, R25 ;  /* 0x000000ffff167224 */ /* 0x000fe200078e0019 */
[----:B------:R-:W-:Y:S01]  /*1ff60*/  MOV R23, R24 ;  /* 0x0000001800177202 */ /* 0x000fe20000000f00 */
[----:B------:R-:W-:Y:S01]  /*1ff70*/  IMAD.MOV.U32 R16, RZ, RZ, R12 ;  /* 0x000000ffff107224 */ /* 0x000fe200078e000c */
[----:B------:R-:W-:Y:S01]  /*1ff80*/  MOV R17, R13 ;  /* 0x0000000d00117202 */ /* 0x000fe20000000f00 */
[----:B------:R-:W-:Y:S04]  /*1ff90*/  STL [R1+0x59c4], R2 ;  /* 0x0059c40201007387 */ /* 0x000fe80000100800 */
[----:B------:R-:W-:Y:S01]  /*1ffa0*/  HMMA.16816.F32.BF16 R20, R20, R4, RZ ;  /* 0x000000041414723c */ /* 0x000fe200000418ff */
[----:B------:R-:W-:Y:S01]  /*1ffb0*/  MOV R13, R28 ;  /* 0x0000001c000d7202 */ /* 0x000fe20000000f00 */
[----:B------:R-:W-:Y:S01]  /*1ffc0*/  IMAD.MOV.U32 R12, RZ, RZ, R29 ;  /* 0x000000ffff0c7224 */ /* 0x000fe200078e001d */
[----:B------:R-:W-:Y:S01]  /*1ffd0*/  MOV R28, R9 ;  /* 0x00000009001c7202 */ /* 0x000fe20000000f00 */
[----:B------:R-:W-:Y:S01]  /*1ffe0*/  IMAD.MOV.U32 R29, RZ, RZ, R8 ;  /* 0x000000ffff1d7224 */ /* 0x000fe200078e0008 */
[----:B------:R-:W-:Y:S04]  /*1fff0*/  STL [R1+0x59c0], R3 ;  /* 0x0059c00301007387 */ /* 0x000fe80000100800 */
[----:B------:R-:W-:Y:S04]  /*20000*/  STL [R1+0x59bc], R28 ;  /* 0x0059bc1c01007387 */ /* 0x000fe80000100800 */
[----:B------:R-:W-:Y:S04]  /*20010*/  STL [R1+0x59b8], R29 ;  /* 0x0059b81d01007387 */ /* 0x000fe80000100800 */
[----:B------:R-:W0:Y:S06]  /*20020*/  LDSM.16.MT88.4 R24, [R0] ;  /* 0x000000000018783b */ /* 0x000e2c0000004200 */
[----:B------:R1:W-:Y:S01]  /*20030*/  STL.64 [R1+0x150], R20 ;  /* 0x0001501401007387 */ /* 0x0003e20000100a00 */
[----:B--2---:R-:W-:Y:S01]  /*20040*/  IMAD.MOV.U32 R8, RZ, RZ, R10 ;  /* 0x000000ffff087224 */ /* 0x004fe200078e000a */
[----:B------:R-:W-:Y:S01]  /*20050*/  MOV R9, R11 ;  /* 0x0000000b00097202 */ /* 0x000fe20000000f00 */
[----:B------:R-:W-:Y:S01]  /*20060*/  IMAD.MOV.U32 R10, RZ, RZ, R7 ;  /* 0x000000ffff0a7224 */ /* 0x000fe200078e0007 */
[----:B------:R-:W-:Y:S01]  /*20070*/  MOV R11, R6 ;  /* 0x00000006000b7202 */ /* 0x000fe20000000f00 */
[----:B------:R-:W-:Y:S01]  /*20080*/  IMAD.MOV.U32 R6, RZ, RZ, R22 ;  /* 0x000000ffff067224 */ /* 0x000fe200078e0016 */
[----:B------:R-:W-:-:S02]  /*20090*/  MOV R7, R23 ;  /* 0x0000001700077202 */ /* 0x000fc40000000f00 */
[----:B------:R-:W2:Y:S04]  /*200a0*/  LDL.LU.64 R22, [R1+0x5ab8] ;  /* 0x005ab80001167983 */ /* 0x000ea80000300a00 */
[----:B-1----:R-:W2:Y:S01]  /*200b0*/  LDL.LU.64 R20, [R1+0x5ab0] ;  /* 0x005ab00001147983 */ /* 0x002ea20000300a00 */
[-C--:B------:R-:W-:Y:S08]  /*200c0*/  HMMA.16816.F32.BF16 R16, R16, R4.reuse, RZ ;  /* 0x000000041010723c */ /* 0x080ff000000418ff */
[-C--:B------:R-:W-:Y:S01]  /*200d0*/  HMMA.16816.F32.BF16 R12, R12, R4.reuse, RZ ;  /* 0x000000040c0c723c */ /* 0x080fe200000418ff */
[----:B------:R1:W-:Y:S07]  /*200e0*/  STL [R1+0x59cc], R7 ;  /* 0x0059cc0701007387 */ /* 0x0003ee0000100800 */
[-C--:B------:R-:W-:Y:S01]  /*200f0*/  HMMA.16816.F32.BF16 R8, R8, R4.reuse, RZ ;  /* 0x000000040808723c */ /* 0x080fe200000418ff */
[----:B------:R3:W-:Y:S07]  /*20100*/  STL [R1+0x59c8], R6 ;  /* 0x0059c80601007387 */ /* 0x0007ee0000100800 */
[----:B-1----:R-:W-:Y:S01]  /*20110*/  IMAD.MOV.U32 R7, RZ, RZ, R18 ;  /* 0x000000ffff077224 */ /* 0x002fe200078e0012 */
[----:B---3--:R-:W-:Y:S01]  /*20120*/  MOV R6, R19 ;  /* 0x0000001300067202 */ /* 0x008fe20000000f00 */
[----:B--2---:R-:W-:Y:S11]  /*20130*/  HMMA.16816.F32.BF16 R20, R20, R4, RZ ;  /* 0x000000041414723c */ /* 0x004ff600000418ff */
[----:B------:R-:W-:Y:S11]  /*20140*/  @!UPT UIADD3 URZ, URZ, URZ, URZ ;  /* 0x0000003f3f3ff290 */ /* 0x000ff6000fffe03f */
[----:B------:R-:W-:Y:S02]  /*20150*/  @!UPT UIADD3 URZ, URZ, URZ, URZ ;  /* 0x0000003f3f3ff290 */ /* 0x000fe4000fffe03f */
[----:B------:R-:W-:Y:S01]  /*20160*/  MOV R29, R23 ;  /* 0x00000017001d7202 */ /* 0x000fe20000000f00 */
[----:B------:R-:W-:Y:S01]  /*20170*/  IMAD.MOV.U32 R28, RZ, RZ, R22 ;  /* 0x000000ffff1c7224 */ /* 0x000fe200078e0016 */
[----:B------:R-:W-:Y:S01]  /*20180*/  MOV R3, R21 ;  /* 0x0000001500037202 */ /* 0x000fe20000000f00 */
[----:B------:R-:W-:Y:S01]  /*20190*/  IMAD.MOV.U32 R2, RZ, RZ, R20 ;  /* 0x000000ffff027224 */ /* 0x000fe200078e0014 */
[----:B------:R-:W2:Y:S04]  /*201a0*/  LDL.LU.64 R22, [R1+0x5aa8] ;  /* 0x005aa80001167983 */ /* 0x000ea80000300a00 */
[----:B------:R-:W2:Y:S04]  /*201b0*/  LDL.LU.64 R20, [R1+0x5aa0] ;  /* 0x005aa00001147983 */ /* 0x000ea80000300a00 */
[----:B------:R-:W-:Y:S04]  /*201c0*/  STL [R1+0x59dc], R29 ;  /* 0x0059dc1d01007387 */ /* 0x000fe80000100800 */
[----:B------:R1:W-:Y:S04]  /*201d0*/  STL [R1+0x59d8], R28 ;  /* 0x0059d81c01007387 */ /* 0x0003e80000100800 */
[----:B------:R3:W-:Y:S04]  /*201e0*/  STL [R1+0x59d4], R3 ;  /* 0x0059d40301007387 */ /* 0x0007e80000100800 */
[----:B------:R4:W-:Y:S04]  /*201f0*/  STL [R1+0x59d0], R2 ;  /* 0x0059d00201007387 */ /* 0x0009e80000100800 */
[----:B------:R0:W-:Y:S01]  /*20200*/  STL.64 [R1+0x130], R16 ;  /* 0x0001301001007387 */ /* 0x0001e20000100a00 */
[----:B-1----:R-:W-:Y:S01]  /*20210*/  MOV R28, R13 ;  /* 0x0000000d001c7202 */ /* 0x002fe20000000f00 */
[----:B---3--:R-:W-:-:S02]  /*20220*/  IMAD.MOV.U32 R3, RZ, RZ, R14 ;  /* 0x000000ffff037224 */ /* 0x008fc400078e000e */
[----:B------:R-:W3:Y:S01]  /*20230*/  LDL.LU.64 R18, [R1+0x5a98] ;  /* 0x005a980001127983 */ /* 0x000ee20000300a00 */
[----:B----4-:R-:W-:Y:S01]  /*20240*/  MOV R2, R15 ;  /* 0x0000000f00027202 */ /* 0x010fe20000000f00 */
[----:B------:R-:W-:Y:S02]  /*20250*/  IMAD.MOV.U32 R29, RZ, RZ, R12 ;  /* 0x000000ffff1d7224 */ /* 0x000fe400078e000c */
[----:B0-----:R-:W3:Y:S04]  /*20260*/  LDL.LU.64 R16, [R1+0x5a90] ;  /* 0x005a900001107983 */ /* 0x001ee80000300a00 */
[----:B------:R0:W-:Y:S04]  /*20270*/  STL [R1+0x59e4], R6 ;  /* 0x0059e40601007387 */ /* 0x0001e80000100800 */
[----:B------:R1:W-:Y:S04]  /*20280*/  STL [R1+0x59e0], R7 ;  /* 0x0059e00701007387 */ /* 0x0003e80000100800 */
[----:B------:R-:W4:Y:S04]  /*20290*/  LDL.LU.64 R14, [R1+0x5a88] ;  /* 0x005a8800010e7983 */ /* 0x000f280000300a00 */
[----:B------:R-:W4:Y:S04]  /*202a0*/  LDL.LU.64 R12, [R1+0x5a80] ;  /* 0x005a8000010c7983 */ /* 0x000f280000300a00 */
[----:B------:R-:W-:Y:S01]  /*202b0*/  STL [R1+0x59f4], R2 ;  /* 0x0059f40201007387 */ /* 0x000fe20000100800 */
[----:B0-----:R-:W-:-:S03]  /*202c0*/  IMAD.MOV.U32 R6, RZ, RZ, R10 ;  /* 0x000000ffff067224 */ /* 0x001fc600078e000a */
[----:B------:R-:W-:Y:S01]  /*202d0*/  STL [R1+0x59f0], R3 ;  /* 0x0059f00301007387 */ /* 0x000fe20000100800 */
[----:B-1----:R-:W-:-:S03]  /*202e0*/  MOV R7, R11 ;  /* 0x0000000b00077202 */ /* 0x002fc60000000f00 */
[----:B------:R-:W-:Y:S04]  /*202f0*/  STL [R1+0x59ec], R28 ;  /* 0x0059ec1c01007387 */ /* 0x000fe80000100800 */
[----:B------:R-:W-:Y:S04]  /*20300*/  STL [R1+0x59e8], R29 ;  /* 0x0059e81d01007387 */ /* 0x000fe80000100800 */
[----:B------:R0:W-:Y:S04]  /*20310*/  STL.64 [R1+0x110], R8 ;  /* 0x0001100801007387 */ /* 0x0001e80000100a00 */
[----:B------:R-:W2:Y:S04]  /*20320*/  LDL.LU.64 R10, [R1+0x5a78] ;  /* 0x005a7800010a7983 */ /* 0x000ea80000300a00 */
[----:B0-----:R-:W2:Y:S04]  /*20330*/  LDL.LU.64 R8, [R1+0x5a70] ;  /* 0x005a700001087983 */ /* 0x001ea80000300a00 */
[----:B------:R-:W-:Y:S04]  /*20340*/  STL [R1+0x59fc], R7 ;  /* 0x0059fc0701007387 */ /* 0x000fe80000100800 */
[----:B------:R-:W-:Y:S01]  /*20350*/  STL [R1+0x59f8], R6 ;  /* 0x0059f80601007387 */ /* 0x000fe20000100800 */
[-C--:B--2---:R-:W-:Y:S11]  /*20360*/  HMMA.16816.F32.BF16 R8, R8, R4.reuse, RZ ;  /* 0x000000040808723c */ /* 0x084ff600000418ff */
[----:B------:R-:W-:Y:S11]  /*20370*/  @!UPT UIADD3 URZ, URZ, URZ, URZ ;  /* 0x0000003f3f3ff290 */ /* 0x000ff6000fffe03f */
[----:B------:R-:W-:Y:S02]  /*20380*/  @!UPT UIADD3 URZ, URZ, URZ, URZ ;  /* 0x0000003f3f3ff290 */ /* 0x000fe4000fffe03f */
[----:B------:R-:W-:Y:S01]  /*20390*/  IMAD.MOV.U32 R2, RZ, RZ, R8 ;  /* 0x000000ffff027224 */ /* 0x000fe200078e0008 */
[----:B------:R-:W-:Y:S01]  /*203a0*/  MOV R3, R9 ;  /* 0x0000000900037202 */ /* 0x000fe20000000f00 */
[----:B------:R-:W-:Y:S01]  /*203b0*/  IMAD.MOV.U32 R28, RZ, RZ, R10 ;  /* 0x000000ffff1c7224 */ /* 0x000fe200078e000a */
[----:B------:R-:W-:Y:S02]  /*203c0*/  MOV R29, R11 ;  /* 0x0000000b001d7202 */ /* 0x000fe40000000f00 */
[-C--:B----4-:R-:W-:Y:S03]  /*203d0*/  HMMA.16816.F32.BF16 R8, R12, R4.reuse, RZ ;  /* 0x000000040c08723c */ /* 0x090fe600000418ff */
[----:B------:R-:W-:Y:S04]  /*203e0*/  STL [R1+0x5a0c], R29 ;  /* 0x005a0c1d01007387 */ /* 0x000fe80000100800 */
[----:B------:R-:W-:Y:S04]  /*203f0*/  STL [R1+0x5a08], R28 ;  /* 0x005a081c01007387 */ /* 0x000fe80000100800 */
[----:B------:R-:W-:Y:S04]  /*20400*/  STL [R1+0x5a04], R2 ;  /* 0x005a040201007387 */ /* 0x000fe80000100800 */
[----:B------:R-:W-:Y:S04]  /*20410*/  STL [R1+0x5a00], R3 ;  /* 0x005a000301007387 */ /* 0x000fe80000100800 */
[----:B------:R-:W2:Y:S04]  /*20420*/  LDL.LU R12, [R1+0x60] ;  /* 0x00006000010c7983 */ /* 0x000ea80000300800 */
[----:B------:R-:W-:Y:S04]  /*20430*/  STL.64 [R1+0xf0], R8 ;  /* 0x0000f00801007387 */ /* 0x000fe80000100a00 */
[----:B------:R3:W-:Y:S04]  /*20440*/  STL.64 [R1+0xf8], R10 ;  /* 0x0000f80a01007387 */ /* 0x0007e80000100a00 */
[----:B------:R-:W2:Y:S04]  /*20450*/  LDL.LU R13, [R1+0x64] ;  /* 0x00006400010d7983 */ /* 0x000ea80000300800 */
[----:B------:R-:W2:Y:S04]  /*20460*/  LDL.LU R14, [R1+0x68] ;  /* 0x00006800010e7983 */ /* 0x000ea80000300800 */
[----:B------:R-:W2:Y:S01]  /*20470*/  LDL.LU R15, [R1+0x6c] ;  /* 0x00006c00010f7983 */ /* 0x000ea20000300800 */
[-C--:B---3--:R-:W-:Y:S11]  /*20480*/  HMMA.16816.F32.BF16 R8, R16, R4.reuse, RZ ;  /* 0x000000041008723c */ /* 0x088ff600000418ff */
[----:B------:R-:W-:Y:S11]  /*20490*/  @!UPT UIADD3 URZ, URZ, URZ, URZ ;  /* 0x0000003f3f3ff290 */ /* 0x000ff6000fffe03f */
[----:B------:R-:W-:Y:S01]  /*204a0*/  @!UPT UIADD3 URZ, URZ, URZ, URZ ;  /* 0x0000003f3f3ff290 */ /* 0x000fe2000fffe03f */
[----:B------:R-:W-:Y:S04]  /*204b0*/  STL.64 [R1+0xe0], R8 ;  /* 0x0000e00801007387 */ /* 0x000fe80000100a00 */
[----:B------:R0:W-:Y:S02]  /*204c0*/  STL.64 [R1+0xe8], R10 ;  /* 0x0000e80a01007387 */ /* 0x0001e40000100a00 */
[-C--:B0-----:R-:W-:Y:S02]  /*204d0*/  HMMA.16816.F32.BF16 R8, R24, R4.reuse, RZ ;  /* 0x000000041808723c */ /* 0x081fe400000418ff */
[----:B------:R-:W0:Y:S06]  /*204e0*/  LDSM.16.MT88.4 R24, [R0+0x100] ;  /* 0x000100000018783b */ /* 0x000e2c0000004200 */
[----:B------:R-:W-:Y:S01]  /*204f0*/  HMMA.16816.F32.BF16 R16, R20, R4, RZ ;  /* 0x000000041410723c */ /* 0x000fe200000418ff */
[----:B------:R-:W1:Y:S11]  /*20500*/  S2R R29, SR_TID.X ;  /* 0x00000000001d7919 */ /* 0x000e760000002100 */
[----:B------:R-:W-:Y:S11]  /*20510*/  @!UPT UIADD3 URZ, URZ, URZ, URZ ;  /* 0x0000003f3f3ff290 */ /* 0x000ff6000fffe03f */
[----:B------:R-:W-:Y:S04]  /*20520*/  STL.64 [R1+0xc0], R16 ;  /* 0x0000c01001007387 */ /* 0x000fe80000100a00 */
[----:B------:R-:W-:Y:S04]  /*20530*/  STL.64 [R1+0xc8], R18 ;  /* 0x0000c81201007387 */ /* 0x000fe80000100a00 */
[----:B0-----:R-:W-:Y:S04]  /*20540*/  STL.64 [R1+0x59a8], R26 ;  /* 0x0059a81a01007387 */ /* 0x001fe80000100a00 */
[----:B------:R-:W-:Y:S04]  /*20550*/  STL.64 [R1+0xb0], R8 ;  /* 0x0000b00801007387 */ /* 0x000fe80000100a00 */
[----:B------:R-:W-:Y:S04]  /*20560*/  STL.64 [R1+0xb8], R10 ;  /* 0x0000b80a01007387 */ /* 0x000fe80000100a00 */
[----:B------:R-:W0:Y:S01]  /*20570*/  LDSM.16.MT88.4 R8, [R0+0x180] ;  /* 0x000180000008783b */ /* 0x000e220000004200 */
[----:B-1----:R-:W-:-:S02]  /*20580*/  LOP3.LUT R6, R29, 0x7, RZ, 0xc0, !PT ;  /* 0x000000071d067812 */ /* 0x002fc400078ec0ff */
[C---:B------:R-:W-:Y:S01]  /*20590*/  LOP3.LUT R7, R29.reuse, 0x10, RZ, 0xc0, !PT ;  /* 0x000000101d077812 */ /* 0x040fe200078ec0ff */
[----:B------:R-:W-:Y:S02]  /*205a0*/  IMAD.SHL.U32 R29, R29, 0x2, RZ ;  /* 0x000000021d1d7824 */ /* 0x000fe400078e00ff */
[----:B------:R-:W-:Y:S01]  /*205b0*/  IMAD R6, R6, 0x210, RZ ;  /* 0x0000021006067824 */ /* 0x000fe200078e02ff */
[----:B------:R-:W-:-:S04]  /*205c0*/  SHF.L.U32 R7, R7, 0x8, RZ ;  /* 0x0000000807077819 */ /* 0x000fc800000006ff */
[----:B------:R-:W-:Y:S01]  /*205d0*/  LOP3.LUT R6, R6, 0x10, R29, 0x78, !PT ;  /* 0x0000001006067812 */ /* 0x000fe200078e781d */
[----:B------:R-:W-:Y:S03]  /*205e0*/  STL.64 [R1+0x59a0], R24 ;  /* 0x0059a01801007387 */ /* 0x000fe60000100a00 */
[----:B------:R-:W-:Y:S01]  /*205f0*/  LOP3.LUT R6, R6, R7, RZ, 0xfc, !PT ;  /* 0x0000000706067212 */ /* 0x000fe200078efcff */
[----:B0-----:R-:W-:Y:S04]  /*20600*/  STL [R1+0x5a1c], R8 ;  /* 0x005a1c0801007387 */ /* 0x001fe80000100800 */
[----:B------:R-:W-:Y:S04]  /*20610*/  STL [R1+0x5a18], R9 ;  /* 0x005a180901007387 */ /* 0x000fe80000100800 */
[----:B------:R-:W-:Y:S04]  /*20620*/  STL [R1+0x5a14], R10 ;  /* 0x005a140a01007387 */ /* 0x000fe80000100800 */
[----:B------:R-:W-:Y:S04]  /*20630*/  STL [R1+0x5a10], R11 ;  /* 0x005a100b01007387 */ /* 0x000fe80000100800 */
[----:B------:R-:W0:Y:S04]  /*20640*/  LDSM.16.MT88.4 R8, [R6+0x2100] ;  /* 0x002100000608783b */ /* 0x000e280000004200 */
[----:B------:R-:W1:Y:S01]  /*20650*/  S2R R7, SR_TID.X ;  /* 0x0000000000077919 */ /* 0x000e620000002100 */
[----:B0-----:R-:W-:Y:S01]  /*20660*/  IMAD.MOV.U32 R23, RZ, RZ, R8 ;  /* 0x000000ffff177224 */ /* 0x001fe200078e0008 */
[----:B------:R-:W-:Y:S01]  /*20670*/  MOV R22, R9 ;  /* 0x0000000900167202 */ /* 0x000fe20000000f00 */
[----:B------:R-:W-:Y:S01]  /*20680*/  IMAD.MOV.U32 R21, RZ, RZ, R10 ;  /* 0x000000ffff157224 */ /* 0x000fe200078e000a */
[----:B------:R-:W-:-:S02]  /*20690*/  MOV R20, R11 ;  /* 0x0000000b00147202 */ /* 0x000fc40000000f00 */
[----:B------:R-:W0:Y:S01]  /*206a0*/  LDSM.16.MT88.4 R8, [R6+0x2180] ;  /* 0x002180000608783b */ /* 0x000e220000004200 */
[C---:B-1----:R-:W-:Y:S01]  /*206b0*/  LOP3.LUT R16, R7.reuse, 0x7, RZ, 0xc0, !PT ;  /* 0x0000000707107812 */ /* 0x042fe200078ec0ff */
[C---:B------:R-:W-:Y:S01]  /*206c0*/  IMAD.SHL.U32 R17, R7.reuse, 0x2, RZ ;  /* 0x0000000207117824 */ /* 0x040fe200078e00ff */
[----:B------:R-:W-:-:S03]  /*206d0*/  LOP3.LUT R18, R7, 0x10, RZ, 0xc0, !PT ;  /* 0x0000001007127812 */ /* 0x000fc600078ec0ff */
[----:B------:R-:W-:Y:S01]  /*206e0*/  IMAD R19, R16, 0x210, RZ ;  /* 0x0000021010137824 */ /* 0x000fe200078e02ff */
[----:B------:R-:W-:-:S04]  /*206f0*/  SHF.L.U32 R18, R18, 0x8, RZ ;  /* 0x0000000812127819 */ /* 0x000fc800000006ff */
[----:B------:R-:W-:-:S04]  /*20700*/  LOP3.LUT R19, R19, 0x10, R17, 0x78, !PT ;  /* 0x0000001013137812 */ /* 0x000fc800078e7811 */
[----:B------:R-:W-:Y:S01]  /*20710*/  LOP3.LUT R19, R19, R18, RZ, 0xfc, !PT ;  /* 0x0000001213137212 */ /* 0x000fe200078efcff */
[----:B------:R-:W-:Y:S03]  /*20720*/  STL [R1+0x5a24], R4 ;  /* 0x005a240401007387 */ /* 0x000fe60000100800 */
[----:B------:R-:W-:Y:S01]  /*20730*/  LOP3.LUT R19, R19, 0x20, RZ, 0x3c, !PT ;  /* 0x0000002013137812 */ /* 0x000fe200078e3cff */
[----:B------:R-:W-:Y:S01]  /*20740*/  STL [R1+0x5a20], R5 ;  /* 0x005a200501007387 */ /* 0x000fe20000100800 */
[----:B0-----:R-:W-:Y:S01]  /*20750*/  IMAD.MOV.U32 R27, RZ, RZ, R8 ;  /* 0x000000ffff1b7224 */ /* 0x001fe200078e0008 */
[----:B------:R-:W-:Y:S01]  /*20760*/  MOV R26, R9 ;  /* 0x00000009001a7202 */ /* 0x000fe20000000f00 */
[----:B------:R-:W-:Y:S01]  /*20770*/  IMAD.MOV.U32 R25, RZ, RZ, R10 ;  /* 0x000000ffff197224 */ /* 0x000fe200078e000a */
[----:B------:R-:W-:Y:S02]  /*20780*/  MOV R24, R11 ;  /* 0x0000000b00187202 */ /* 0x000fe40000000f00 */
[----:B------:R-:W0:Y:S01]  /*20790*/  LDSM.16.MT88.4 R8, [R19+0x2000] ;  /* 0x002000001308783b */ /* 0x000e220000004200 */
[----:B--2---:R-:W-:Y:S11]  /*207a0*/  HMMA.16816.F32.BF16 R12, R12, R4, RZ ;  /* 0x000000040c0c723c */ /* 0x004ff600000418ff */
[----:B------:R-:W-:Y:S11]  /*207b0*/  @!UPT UIADD3 URZ, URZ, URZ, URZ ;  /* 0x0000003f3f3ff290 */ /* 0x000ff6000fffe03f */
[----:B------:R-:W-:Y:S01]  /*207c0*/  @!UPT UIADD3 URZ, URZ, URZ, URZ ;  /* 0x0000003f3f3ff290 */ /* 0x000fe2000fffe03f */
[----:B------:R-:W-:Y:S04]  /*207d0*/  STL.64 [R1+0x5848], R14 ;  /* 0x0058480e01007387 */ /* 0x000fe80000100a00 */
[----:B------:R-:W-:Y:S04]  /*207e0*/  STL.64 [R1+0x5840], R12 ;  /* 0x0058400c01007387 */ /* 0x000fe80000100a00 */
[----:B------:R-:W1:Y:S01]  /*207f0*/  LDSM.16.MT88.4 R12, [R19+0x2080] ;  /* 0x00208000130c783b */ /* 0x000e620000004200 */
[----:B0-----:R-:W-:Y:S01]  /*20800*/  IMAD.MOV.U32 R7, RZ, RZ, R10 ;  /* 0x000000ffff077224 */ /* 0x001fe200078e000a */
[----:B------:R-:W-:-:S02]  /*20810*/  MOV R6, R11 ;  /* 0x0000000b00067202 */ /* 0x000fc40000000f00 */
[----:B------:R-:W-:Y:S04]  /*20820*/  STL [R1+0x5a34], R20 ;  /* 0x005a341401007387 */ /* 0x000fe80000100800 */
[----:B------:R-:W-:Y:S01]  /*20830*/  STL [R1+0x5a30], R21 ;  /* 0x005a301501007387 */ /* 0x000fe20000100800 */
[----:B-1----:R-:W-:Y:S01]  /*20840*/  IMAD.MOV.U32 R10, RZ, RZ, R12 ;  /* 0x000000ffff0a7224 */ /* 0x002fe200078e000c */
[----:B------:R-:W-:Y:S01]  /*20850*/  MOV R11, R13 ;  /* 0x0000000d000b7202 */ /* 0x000fe20000000f00 */
[----:B------:R-:W-:Y:S01]  /*20860*/  IMAD.MOV.U32 R29, RZ, RZ, R14 ;  /* 0x000000ffff1d7224 */ /* 0x000fe200078e000e */
[----:B------:R-:W-:Y:S02]  /*20870*/  MOV R28, R15 ;  /* 0x0000000f001c7202 */ /* 0x000fe40000000f00 */
[----:B------:R-:W0:Y:S01]  /*20880*/  LDSM.16.MT88.4 R12, [R19+0x2100] ;  /* 0x00210000130c783b */ /* 0x000e220000004200 */
[----:B------:R-:W-:-:S03]  /*20890*/  MOV R3, R9 ;  /* 0x0000000900037202 */ /* 0x000fc60000000f00 */
[----:B------:R-:W-:Y:S01]  /*208a0*/  STL [R1+0x5a2c], R22 ;  /* 0x005a2c1601007387 */ /* 0x000fe20000100800 */
[----:B------:R-:W-:-:S03]  /*208b0*/  IMAD.MOV.U32 R2, RZ, RZ, R8 ;  /* 0x000000ffff027224 */ /* 0x000fc600078e0008 */
        /* <DEDUP_REMOVED lines=8> */
[----:B------:R-:W-:Y:S01]  /*20940*/  STL [R1+0x5a48], R2 ;  /* 0x005a480201007387 */ /* 0x000fe20000100800 */
[----:B0-----:R-:W-:Y:S01]  /*20950*/  IMAD.MOV.U32 R8, RZ, RZ, R14 ;  /* 0x000000ffff087224 */ /* 0x001fe200078e000e */
[----:B------:R-:W-:-:S02]  /*20960*/  MOV R9, R15 ;  /* 0x0000000f00097202 */ /* 0x000fc40000000f00 */
[----:B------:R-:W-:Y:S04]  /*20970*/  STL [R1+0x5a64], R28 ;  /* 0x005a641c01007387 */ /* 0x000fe80000100800 */
[----:B------:R-:W-:Y:S04]  /*20980*/  STL [R1+0x5a60], R29 ;  /* 0x005a601d01007387 */ /* 0x000fe80000100800 */
[----:B------:R-:W-:Y:S04]  /*20990*/  STL [R1+0x5a5c], R11 ;  /* 0x005a5c0b01007387 */ /* 0x000fe80000100800 */
[----:B------:R-:W-:Y:S04]  /*209a0*/  STL [R1+0x5a58], R10 ;  /* 0x005a580a01007387 */ /* 0x000fe80000100800 */
[----:B------:R-:W-:Y:S04]  /*209b0*/  STL.64 [R1+0x5a68], R8 ;  /* 0x005a680801007387 */ /* 0x000fe80000100a00 */
[----:B------:R-:W0:Y:S01]  /*209c0*/  LDSM.16.MT88.4 R8, [R19+0x2180] ;  /* 0x002180001308783b */ /* 0x000e220000004200 */
[----:B------:R-:W-:-:S05]  /*209d0*/  IMAD R15, R16, 0x210, RZ ;  /* 0x00000210100f7824 */ /* 0x000fca00078e02ff */
[----:B------:R-:W-:-:S04]  /*209e0*/  LOP3.LUT R15, R15, 0x10, R17, 0x78, !PT ;  /* 0x000000100f0f7812 */ /* 0x000fc800078e7811 */
[----:B------:R-:W-:-:S04]  /*209f0*/  LOP3.LUT R15, R15, R18, RZ, 0xfc, !PT ;  /* 0x000000120f0f7212 */ /* 0x000fc800078efcff */
[----:B------:R-:W-:Y:S01]  /*20a00*/  LOP3.LUT R15, R15, 0x40, RZ, 0x3c, !PT ;  /* 0x000000400f0f7812 */ /* 0x000fe200078e3cff */
[----:B0-----:R-:W-:Y:S01]  /*20a10*/  IMAD.MOV.U32 R20, RZ, RZ, R8 ;  /* 0x000000ffff147224 */ /* 0x001fe200078e0008 */
[----:B------:R-:W-:Y:S01]  /*20a20*/  MOV R21, R9 ;  /* 0x0000000900157202 */ /* 0x000fe20000000f00 */
[----:B------:R-:W-:Y:S01]  /*20a30*/  IMAD.MOV.U32 R22, RZ, RZ, R10 ;  /* 0x000000ffff167224 */ /* 0x000fe200078e000a */
[----:B------:R-:W-:Y:S02]  /*20a40*/  MOV R23, R11 ;  /* 0x0000000b00177202 */ /* 0x000fe40000000f00 */
[----:B------:R-:W0:Y:S02]  /*20a50*/  LDSM.16.MT88.4 R8, [R15+0x2000] ;  /* 0x002000000f08783b */ /* 0x000e240000004200 */
[----:B0-----:R-:W-:Y:S01]  /*20a60*/  IMAD.MOV.U32 R24, RZ, RZ, R8 ;  /* 0x000000ffff187224 */ /* 0x001fe200078e0008 */
[----:B------:R-:W-:Y:S01]  /*20a70*/  MOV R25, R9 ;  /* 0x0000000900197202 */ /* 0x000fe20000000f00 */
[----:B------:R-:W-:Y:S01]  /*20a80*/  IMAD.MOV.U32 R26, RZ, RZ, R10 ;  /* 0x000000ffff1a7224 */ /* 0x000fe200078e000a */
[----:B------:R-:W-:-:S02]  /*20a90*/  MOV R27, R11 ;  /* 0x0000000b001b7202 */ /* 0x000fc40000000f00 */
[----:B------:R-:W0:Y:S01]  /*20aa0*/  LDSM.16.MT88.4 R8, [R15+0x2080] ;  /* 0x002080000f08783b */ /* 0x000e220000004200 */
[----:B------:R-:W-:Y:S01]  /*20ab0*/  IMAD.MOV.U32 R4, RZ, RZ, R12 ;  /* 0x000000ffff047224 */ /* 0x000fe200078e000c */
[----:B------:R-:W-:Y:S01]  /*20ac0*/  MOV R5, R13 ;  /* 0x0000000d00057202 */ /* 0x000fe20000000f00 */
[----:B0-----:R-:W-:Y:S01]  /*20ad0*/  IMAD.MOV.U32 R19, RZ, RZ, R8 ;  /* 0x000000ffff137224 */ /* 0x001fe200078e0008 */
[----:B------:R-:W-:Y:S01]  /*20ae0*/  MOV R18, R9 ;  /* 0x0000000900127202 */ /* 0x000fe20000000f00 */
[----:B------:R-:W-:Y:S01]  /*20af0*/  IMAD.MOV.U32 R17, RZ, RZ, R10 ;  /* 0x000000ffff117224 */ /* 0x000fe200078e000a */
[----:B------:R-:W-:Y:S02]  /*20b00*/  MOV R16, R11 ;  /* 0x0000000b00107202 */ /* 0x000fe40000000f00 */
[----:B------:R-:W0:Y:S04]  /*20b10*/  LDSM.16.MT88.4 R8, [R15+0x2100] ;  /* 0x002100000f08783b */ /* 0x000e280000004200 */
[----:B------:R-:W1:Y:S01]  /*20b20*/  LDSM.16.MT88.4 R12, [R15+0x2180] ;  /* 0x002180000f0c783b */ /* 0x000e620000004200 */
[----:B0-----:R-:W-:Y:S01]  /*20b30*/  IMAD.MOV.U32 R3, RZ, RZ, R10 ;  /* 0x000000ffff037224 */ /* 0x001fe200078e000a */
[----:B------:R-:W-:Y:S01]  /*20b40*/  MOV R2, R11 ;  /* 0x0000000b00027202 */ /* 0x000fe20000000f00 */
[----:B-1----:R-:W-:Y:S01]  /*20b50*/  IMAD.MOV.U32 R28, RZ, RZ, R12 ;  /* 0x000000ffff1c7224 */ /* 0x002fe200078e000c */
[----:B------:R-:W-:Y:S01]  /*20b60*/  MOV R29, R13 ;  /* 0x0000000d001d7202 */ /* 0x000fe20000000f00 */
[----:B------:R-:W-:Y:S01]  /*20b70*/  IMAD.MOV.U32 R11, RZ, RZ, R14 ;  /* 0x000000ffff0b7224 */ /* 0x000fe200078e000e */
[----:B------:R-:W-:-:S02]  /*20b80*/  MOV R10, R15 ;  /* 0x0000000f000a7202 */ /* 0x000fc40000000f00 */
[----:B------:R-:W0:Y:S01]  /*20b90*/  LDSM.16.MT88.4 R12, [R0+0x2000] ;  /* 0x00200000000c783b */ /* 0x000e220000004200 */
[----:B------:R-:W-:Y:S01]  /*20ba0*/  IMAD.MOV.U32 R6, RZ, RZ, R8 ;  /* 0x000000ffff067224 */ /* 0x000fe200078e0008 */
[----:B------:R-:W-:Y:S02]  /*20bb0*/  MOV R7, R9 ;  /* 0x0000000900077202 */ /* 0x000fe40000000f00 */
[----:B------:R-:W2:Y:S04]  /*20bc0*/  LDL.LU.64 R8, [R1+0x5a68] ;  /* 0x005a680001087983 */ /* 0x000ea80000300a00 */
[----:B0-----:R0:W-:Y:S04]  /*20bd0*/  STL.64 [R1+0x5868], R14 ;  /* 0x0058680e01007387 */ /* 0x0011e80000100a00 */
[----:B------:R1:W-:Y:S01]  /*20be0*/  STL.64 [R1+0x5860], R12 ;  /* 0x0058600c01007387 */ /* 0x0003e20000100a00 */
[----:B0-----:R-:W-:Y:S01]  /*20bf0*/  IMAD.MOV.U32 R14, RZ, RZ, R11 ;  /* 0x000000ffff0e7224 */ /* 0x001fe200078e000b */
[----:B------:R-:W-:Y:S01]  /*20c00*/  MOV R15, R10 ;  /* 0x0000000a000f7202 */ /* 0x000fe20000000f00 */
[----:B-1----:R-:W-:Y:S01]  /*20c10*/  IMAD.MOV.U32 R12, RZ, RZ, R28 ;  /* 0x000000ffff0c7224 */ /* 0x002fe200078e001c */
[----:B------:R-:W-:Y:S01]  /*20c20*/  MOV R13, R29 ;  /* 0x0000001d000d7202 */ /* 0x000fe20000000f00 */
[----:B------:R-:W3:Y:S04]  /*20c30*/  LDL.LU R28, [R1+0x5a64] ;  /* 0x005a6400011c7983 */ /* 0x000ee80000300800 */
[----:B------:R-:W4:Y:S04]  /*20c40*/  LDL.LU R29, [R1+0x5a60] ;  /* 0x005a6000011d7983 */ /* 0x000f280000300800 */
[----:B------:R-:W2:Y:S04]  /*20c50*/  LDL.LU R11, [R1+0x5a5c] ;  /* 0x005a5c00010b7983 */ /* 0x000ea80000300800 */
[----:B------:R-:W2:Y:S04]  /*20c60*/  LDL.LU R10, [R1+0x5a58] ;  /* 0x005a5800010a7983 */ /* 0x000ea80000300800 */
[----:B------:R0:W-:Y:S04]  /*20c70*/  STL.64 [R1+0x5888], R14 ;  /* 0x0058880e01007387 */ /* 0x0001e80000100a00 */
[----:B------:R1:W-:Y:S01]  /*20c80*/  STL.64 [R1+0x5880], R12 ;  /* 0x0058800c01007387 */ /* 0x0003e20000100a00 */
[----:B0-----:R-:W-:Y:S01]  /*20c90*/  IMAD.MOV.U32 R14, RZ, RZ, R3 ;  /* 0x000000ffff0e7224 */ /* 0x001fe200078e0003 */
[----:B------:R-:W-:Y:S01]  /*20ca0*/  MOV R15, R2 ;  /* 0x00000002000f7202 */ /* 0x000fe20000000f00 */
[----:B-1----:R-:W-:Y:S01]  /*20cb0*/  IMAD.MOV.U32 R12, RZ, RZ, R6 ;  /* 0x000000ffff0c7224 */ /* 0x002fe200078e0006 */
[----:B------:R-:W-:Y:S01]  /*20cc0*/  MOV R13, R7 ;  /* 0x00000007000d7202 */ /* 0x000fe20000000f00 */
[----:B------:R-:W2:Y:S04]  /*20cd0*/  LDL.LU R6, [R1+0x5a54] ;  /* 0x005a540001067983 */ /* 0x000ea80000300800 */
[----:B------:R-:W2:Y:S04]  /*20ce0*/  LDL.LU R7, [R1+0x5a50] ;  /* 0x005a500001077983 */ /* 0x000ea80000300800 */
[----:B------:R-:W2:Y:S04]  /*20cf0*/  LDL.LU R3, [R1+0x5a4c] ;  /* 0x005a4c0001037983 */ /* 0x000ea80000300800 */
[----:B------:R-:W2:Y:S04]  /*20d00*/  LDL.LU R2, [R1+0x5a48] ;  /* 0x005a480001027983 */ /* 0x000ea80000300800 */
[----:B------:R0:W-:Y:S04]  /*20d10*/  STL.64 [R1+0x58a8], R14 ;  /* 0x0058a80e01007387 */ /* 0x0001e80000100a00 */
[----:B------:R1:W-:Y:S01]  /*20d20*/  STL.64 [R1+0x58a0], R12 ;  /* 0x0058a00c01007387 */ /* 0x0003e20000100a00 */
[----:B0-----:R-:W-:Y:S01]  /*20d30*/  IMAD.MOV.U32 R14, RZ, RZ, R17 ;  /* 0x000000ffff0e7224 */ /* 0x001fe200078e0011 */
[----:B------:R-:W-:Y:S01]  /*20d40*/  MOV R15, R16 ;  /* 0x00000010000f7202 */ /* 0x000fe20000000f00 */
[----:B-1----:R-:W-:Y:S01]  /*20d50*/  IMAD.MOV.U32 R12, RZ, RZ, R19 ;  /* 0x000000ffff0c7224 */ /* 0x002fe200078e0013 */
[----:B------:R-:W-:-:S02]  /*20d60*/  MOV R13, R18 ;  /* 0x00000012000d7202 */ /* 0x000fc40000000f00 */
[----:B------:R-:W0:Y:S04]  /*20d70*/  LDSM.16.MT88.4 R16, [R0+0x2080] ;  /* 0x002080000010783b */ /* 0x000e280000004200 */
[----:B------:R-:W-:Y:S04]  /*20d80*/  STL.64 [R1+0x58c8], R14 ;  /* 0x0058c80e01007387 */ /* 0x000fe80000100a00 */
[----:B------:R-:W-:Y:S04]  /*20d90*/  STL.64 [R1+0x58c0], R12 ;  /* 0x0058c00c01007387 */ /* 0x000fe80000100a00 */
[----:B0-----:R-:W-:Y:S04]  /*20da0*/  STL.64 [R1+0x5858], R18 ;  /* 0x0058581201007387 */ /* 0x001fe80000100a00 */
[----:B------:R0:W-:Y:S04]  /*20db0*/  STL.64 [R1+0x5850], R16 ;  /* 0x0058501001007387 */ /* 0x0001e80000100a00 */
[----:B0-----:R-:W2:Y:S04]  /*20dc0*/  LDL.LU R16, [R1+0xb0] ;  /* 0x0000b00001107983 */ /* 0x001ea80000300800 */
[----:B------:R-:W2:Y:S04]  /*20dd0*/  LDL.LU R17, [R1+0xb4] ;  /* 0x0000b40001117983 */ /* 0x000ea80000300800 */
[----:B------:R-:W2:Y:S04]  /*20de0*/  LDL.LU R18, [R1+0xb8] ;  /* 0x0000b80001127983 */ /* 0x000ea80000300800 */
[----:B------:R-:W2:Y:S01]  /*20df0*/  LDL.LU R19, [R1+0xbc] ;  /* 0x0000bc0001137983 */ /* 0x000ea20000300800 */
[----:B------:R-:W-:Y:S01]  /*20e00*/  IMAD.MOV.U32 R12, RZ, RZ, R24 ;  /* 0x000000ffff0c7224 */ /* 0x000fe200078e0018 */
[----:B------:R-:W-:Y:S01]  /*20e10*/  MOV R15, R27 ;  /* 0x0000001b000f7202 */ /* 0x000fe20000000f00 */
[----:B------:R-:W-:Y:S01]  /*20e20*/  IMAD.MOV.U32 R14, RZ, RZ, R26 ;  /* 0x000000ffff0e7224 */ /* 0x000fe200078e001a */
[----:B------:R-:W3:Y:S01]  /*20e30*/  LDL.LU R24, [R1+0x5a44] ;  /* 0x005a440001187983 */ /* 0x000ee20000300800 */
[----:B------:R-:W-:-:S03]  /*20e40*/  MOV R13, R25 ;  /* 0x00000019000d7202 */ /* 0x000fc60000000f00 */
[----:B------:R-:W3:Y:S04]  /*20e50*/  LDL.LU R25, [R1+0x5a40] ;  /* 0x005a400001197983 */ /* 0x000ee80000300800 */
[----:B------:R-:W3:Y:S04]  /*20e60*/  LDL.LU R26, [R1+0x5a3c] ;  /* 0x005a3c00011a7983 */ /* 0x000ee80000300800 */
[----:B------:R-:W3:Y:S04]  /*20e70*/  LDL.LU R27, [R1+0x5a38] ;  /* 0x005a3800011b7983 */ /* 0x000ee80000300800 */
[----:B------:R0:W-:Y:S04]  /*20e80*/  STL.64 [R1+0x58e8], R14 ;  /* 0x0058e80e01007387 */ /* 0x0001e80000100a00 */
[----:B------:R1:W-:Y:S01]  /*20e90*/  STL.64 [R1+0x58e0], R12 ;  /* 0x0058e00c01007387 */ /* 0x0003e20000100a00 */
[----:B0-----:R-:W-:Y:S01]  /*20ea0*/  IMAD.MOV.U32 R14, RZ, RZ, R22 ;  /* 0x000000ffff0e7224 */ /* 0x001fe200078e0016 */
[----:B------:R-:W-:Y:S01]  /*20eb0*/  MOV R15, R23 ;  /* 0x00000017000f7202 */ /* 0x000fe20000000f00 */
[----:B-1----:R-:W-:Y:S01]  /*20ec0*/  IMAD.MOV.U32 R12, RZ, RZ, R20 ;  /* 0x000000ffff0c7224 */ /* 0x002fe200078e0014 */
[----:B------:R-:W-:Y:S01]  /*20ed0*/  MOV R13, R21 ;  /* 0x00000015000d7202 */ /* 0x000fe20000000f00 */
[----:B------:R-:W3:Y:S04]  /*20ee0*/  LDL.LU R20, [R1+0x5a34] ;  /* 0x005a340001147983 */ /* 0x000ee80000300800 */
[----:B------:R-:W3:Y:S04]  /*20ef0*/  LDL.LU R21, [R1+0x5a30] ;  /* 0x005a300001157983 */ /* 0x000ee80000300800 */
[----:B------:R-:W3:Y:S04]  /*20f00*/  LDL.LU R22, [R1+0x5a2c] ;  /* 0x005a2c0001167983 */ /* 0x000ee80000300800 */
[----:B------:R-:W3:Y:S04]  /*20f10*/  LDL.LU R23, [R1+0x5a28] ;  /* 0x005a280001177983 */ /* 0x000ee80000300800 */
[----:B------:R-:W-:Y:S04]  /*20f20*/  STL.64 [R1+0x5908], R14 ;  /* 0x0059080e01007387 */ /* 0x000fe80000100a00 */
[----:B------:R-:W-:Y:S04]  /*20f30*/  STL.64 [R1+0x5900], R12 ;  /* 0x0059000c01007387 */ /* 0x000fe80000100a00 */
[----:B--2---:R-:W-:Y:S04]  /*20f40*/  STL.64 [R1+0x5878], R18 ;  /* 0x0058781201007387 */ /* 0x004fe80000100a00 */
        /* <DEDUP_REMOVED lines=22> */
[----:B---3--:R-:W-:Y:S01]  /*210b0*/  MOV R15, R28 ;  /* 0x0000001c000f7202 */ /* 0x008fe20000000f00 */
[----:B----4-:R-:W-:Y:S01]  /*210c0*/  IMAD.MOV.U32 R14, RZ, RZ, R29 ;  /* 0x000000ffff0e7224 */ /* 0x010fe200078e001d */
[----:B------:R-:W3:Y:S01]  /*210d0*/  LDL.LU R10, [R1+0x5a14] ;  /* 0x005a1400010a7983 */ /* 0x000ee20000300800 */
[----:B------:R-:W-:-:S03]  /*210e0*/  MOV R13, R11 ;  /* 0x0000000b000d7202 */ /* 0x000fc60000000f00 */
[----:B------:R-:W3:Y:S04]  /*210f0*/  LDL.LU R11, [R1+0x5a10] ;  /* 0x005a1000010b7983 */ /* 0x000ee80000300800 */
[----:B------:R-:W4:Y:S04]  /*21100*/  LDL.LU R29, [R1+0x5a0c] ;  /* 0x005a0c00011d7983 */ /* 0x000f280000300800 */
[----:B------:R-:W3:Y:S04]  /*21110*/  LDL.LU R28, [R1+0x5a08] ;  /* 0x005a0800011c7983 */ /* 0x000ee80000300800 */
[----:B------:R-:W-:Y:S04]  /*21120*/  STL.64 [R1+0x5948], R14 ;  /* 0x0059480e01007387 */ /* 0x000fe80000100a00 */
[----:B------:R0:W-:Y:S02]  /*21130*/  STL.64 [R1+0x5940], R12 ;  /* 0x0059400c01007387 */ /* 0x0001e40000100a00 */
[----:B0-----:R-:W-:Y:S01]  /*21140*/  IMAD.MOV.U32 R12, RZ, RZ, R2 ;  /* 0x000000ffff0c7224 */ /* 0x001fe200078e0002 */
[----:B------:R-:W-:Y:S01]  /*21150*/  MOV R13, R3 ;  /* 0x00000003000d7202 */ /* 0x000fe20000000f00 */
[----:B------:R-:W-:Y:S01]  /*21160*/  IMAD.MOV.U32 R14, RZ, RZ, R7 ;  /* 0x000000ffff0e7224 */ /* 0x000fe200078e0007 */
[----:B------:R-:W-:Y:S01]  /*21170*/  MOV R15, R6 ;  /* 0x00000006000f7202 */ /* 0x000fe20000000f00 */
[----:B--2---:R-:W-:Y:S04]  /*21180*/  STL.64 [R1+0x58b8], R18 ;  /* 0x0058b81201007387 */ /* 0x004fe80000100a00 */
[----:B------:R0:W-:Y:S04]  /*21190*/  STL.64 [R1+0x58b0], R16 ;  /* 0x0058b01001007387 */ /* 0x0001e80000100a00 */
[----:B0-----:R-:W2:Y:S04]  /*211a0*/  LDL.LU R16, [R1+0xf0] ;  /* 0x0000f00001107983 */ /* 0x001ea80000300800 */
[----:B------:R-:W2:Y:S04]  /*211b0*/  LDL.LU R17, [R1+0xf4] ;  /* 0x0000f40001117983 */ /* 0x000ea80000300800 */
[----:B------:R-:W2:Y:S04]  /*211c0*/  LDL.LU R18, [R1+0xf8] ;  /* 0x0000f80001127983 */ /* 0x000ea80000300800 */
[----:B------:R-:W2:Y:S04]  /*211d0*/  LDL.LU R19, [R1+0xfc] ;  /* 0x0000fc0001137983 */ /* 0x000ea80000300800 */
[----:B------:R-:W3:Y:S04]  /*211e0*/  LDL.LU R2, [R1+0x5a04] ;  /* 0x005a040001027983 */ /* 0x000ee80000300800 */
[----:B------:R-:W3:Y:S04]  /*211f0*/  LDL.LU R3, [R1+0x5a00] ;  /* 0x005a000001037983 */ /* 0x000ee80000300800 */
[----:B------:R-:W3:Y:S04]  /*21200*/  LDL.LU R7, [R1+0x59fc] ;  /* 0x0059fc0001077983 */ /* 0x000ee80000300800 */
[----:B------:R-:W4:Y:S04]  /*21210*/  LDL.LU R6, [R1+0x59f8] ;  /* 0x0059f80001067983 */ /* 0x000f280000300800 */
[----:B------:R0:W-:Y:S04]  /*21220*/  STL.64 [R1+0x5968], R14 ;  /* 0x0059680e01007387 */ /* 0x0001e80000100a00 */
[----:B------:R1:W-:Y:S01]  /*21230*/  STL.64 [R1+0x5960], R12 ;  /* 0x0059600c01007387 */ /* 0x0003e20000100a00 */
[----:B0-----:R-:W-:Y:S01]  /*21240*/  IMAD.MOV.U32 R14, RZ, RZ, R25 ;  /* 0x000000ffff0e7224 */ /* 0x001fe200078e0019 */
[----:B------:R-:W-:Y:S01]  /*21250*/  MOV R15, R24 ;  /* 0x00000018000f7202 */ /* 0x000fe20000000f00 */
[----:B-1----:R-:W-:Y:S01]  /*21260*/  IMAD.MOV.U32 R12, RZ, RZ, R27 ;  /* 0x000000ffff0c7224 */ /* 0x002fe200078e001b */
[----:B------:R-:W-:-:S02]  /*21270*/  MOV R13, R26 ;  /* 0x0000001a000d7202 */ /* 0x000fc40000000f00 */
[----:B------:R-:W0:Y:S04]  /*21280*/  LDSM.16.MT88.4 R24, [R0+0x2180] ;  /* 0x002180000018783b */ /* 0x000e280000004200 */
[----:B--2---:R3:W-:Y:S04]  /*21290*/  STL.64 [R1+0x58d8], R18 ;  /* 0x0058d81201007387 */ /* 0x0047e80000100a00 */
[----:B------:R1:W-:Y:S01]  /*212a0*/  STL.64 [R1+0x58d0], R16 ;  /* 0x0058d01001007387 */ /* 0x0003e20000100a00 */
[----:B---3--:R-:W-:Y:S01]  /*212b0*/  IMAD.MOV.U32 R18, RZ, RZ, R28 ;  /* 0x000000ffff127224 */ /* 0x008fe200078e001c */
[----:B----4-:R-:W-:Y:S01]  /*212c0*/  MOV R19, R29 ;  /* 0x0000001d00137202 */ /* 0x010fe20000000f00 */
[----:B-1----:R-:W-:Y:S01]  /*212d0*/  IMAD.MOV.U32 R16, RZ, RZ, R2 ;  /* 0x000000ffff107224 */ /* 0x002fe200078e0002 */
[----:B------:R-:W-:Y:S01]  /*212e0*/  MOV R17, R3 ;  /* 0x0000000300117202 */ /* 0x000fe20000000f00 */
[----:B------:R-:W2:Y:S04]  /*212f0*/  LDL.LU R2, [R1+0x59f4] ;  /* 0x0059f40001027983 */ /* 0x000ea80000300800 */
[----:B------:R-:W3:Y:S04]  /*21300*/  LDL.LU R3, [R1+0x59f0] ;  /* 0x0059f00001037983 */ /* 0x000ee80000300800 */
[----:B------:R-:W4:Y:S04]  /*21310*/  LDL.LU R28, [R1+0x59ec] ;  /* 0x0059ec00011c7983 */ /* 0x000f280000300800 */
[----:B------:R-:W4:Y:S04]  /*21320*/  LDL.LU R29, [R1+0x59e8] ;  /* 0x0059e800011d7983 */ /* 0x000f280000300800 */
[----:B------:R-:W-:Y:S04]  /*21330*/  STL.64 [R1+0x5988], R14 ;  /* 0x0059880e01007387 */ /* 0x000fe80000100a00 */
[----:B------:R-:W-:Y:S04]  /*21340*/  STL.64 [R1+0x5980], R12 ;  /* 0x0059800c01007387 */ /* 0x000fe80000100a00 */
[----:B------:R-:W-:Y:S04]  /*21350*/  STL.64 [R1+0x58f8], R18 ;  /* 0x0058f81201007387 */ /* 0x000fe80000100a00 */
[----:B------:R1:W-:Y:S04]  /*21360*/  STL.64 [R1+0x58f0], R16 ;  /* 0x0058f01001007387 */ /* 0x0003e80000100a00 */
[----:B-1----:R-:W4:Y:S04]  /*21370*/  LDL.LU R16, [R1+0x110] ;  /* 0x0001100001107983 */ /* 0x002f280000300800 */
[----:B------:R-:W4:Y:S01]  /*21380*/  LDL.LU R17, [R1+0x114] ;  /* 0x0001140001117983 */ /* 0x000f220000300800 */
[----:B------:R-:W-:Y:S01]  /*21390*/  IMAD.MOV.U32 R18, RZ, RZ, R6 ;  /* 0x000000ffff127224 */ /* 0x000fe200078e0006 */
[----:B------:R-:W-:-:S02]  /*213a0*/  MOV R19, R7 ;  /* 0x0000000700137202 */ /* 0x000fc40000000f00 */
[----:B------:R-:W4:Y:S04]  /*213b0*/  LDL.LU R6, [R1+0x59e4] ;  /* 0x0059e40001067983 */ /* 0x000f280000300800 */
[----:B------:R-:W4:Y:S04]  /*213c0*/  LDL.LU R7, [R1+0x59e0] ;  /* 0x0059e00001077983 */ /* 0x000f280000300800 */
[----:B------:R2:W-:Y:S02]  /*213d0*/  STL.64 [R1+0x5918], R18 ;  /* 0x0059181201007387 */ /* 0x0005e40000100a00 */
[----:B--2---:R-:W-:Y:S01]  /*213e0*/  MOV R19, R2 ;  /* 0x0000000200137202 */ /* 0x004fe20000000f00 */
[----:B---3--:R-:W-:Y:S01]  /*213f0*/  IMAD.MOV.U32 R18, RZ, RZ, R3 ;  /* 0x000000ffff127224 */ /* 0x008fe200078e0003 */
[----:B----4-:R1:W-:Y:S02]  /*21400*/  STL.64 [R1+0x5910], R16 ;  /* 0x0059101001007387 */ /* 0x0103e40000100a00 */
[----:B-1----:R-:W-:Y:S01]  /*21410*/  IMAD.MOV.U32 R16, RZ, RZ, R29 ;  /* 0x000000ffff107224 */ /* 0x002fe200078e001d */
[----:B------:R-:W-:Y:S01]  /*21420*/  MOV R17, R28 ;  /* 0x0000001c00117202 */ /* 0x000fe20000000f00 */
[----:B------:R-:W2:Y:S04]  /*21430*/  LDL.LU R29, [R1+0x59dc] ;  /* 0x0059dc00011d7983 */ /* 0x000ea80000300800 */
[----:B------:R-:W3:Y:S04]  /*21440*/  LDL.LU R28, [R1+0x59d8] ;  /* 0x0059d800011c7983 */ /* 0x000ee80000300800 */
[----:B------:R-:W4:Y:S04]  /*21450*/  LDL.LU R3, [R1+0x59d4] ;  /* 0x0059d40001037983 */ /* 0x000f280000300800 */
[----:B------:R-:W4:Y:S04]  /*21460*/  LDL.LU R2, [R1+0x59d0] ;  /* 0x0059d00001027983 */ /* 0x000f280000300800 */
        /* <DEDUP_REMOVED lines=25> */
[----:B------:R-:W4:Y:S01]  /*21600*/  LDL.LU R7, [R1+0x59b0] ;  /* 0x0059b00001077983 */ /* 0x000f220000300800 */
[----:B------:R-:W-:Y:S01]  /*21610*/  IMAD.MOV.U32 R12, RZ, RZ, R23 ;  /* 0x000000ffff0c7224 */ /* 0x000fe200078e0017 */
[----:B------:R-:W-:Y:S02]  /*21620*/  MOV R13, R22 ;  /* 0x00000016000d7202 */ /* 0x000fe40000000f00 */
[----:B------:R2:W-:Y:S01]  /*21630*/  STL.64 [R1+0x5998], R18 ;  /* 0x0059981201007387 */ /* 0x0005e20000100a00 */
[----:B------:R-:W-:Y:S01]  /*21640*/  IMAD.MOV.U32 R14, RZ, RZ, R21 ;  /* 0x000000ffff0e7224 */ /* 0x000fe200078e0015 */
[----:B------:R-:W-:-:S02]  /*21650*/  MOV R15, R20 ;  /* 0x00000014000f7202 */ /* 0x000fc40000000f00 */
[----:B------:R-:W1:Y:S01]  /*21660*/  LDSM.16.MT88.4 R20, [R0+0x2100] ;  /* 0x002100000014783b */ /* 0x000e620000004200 */
[----:B--2---:R-:W-:Y:S01]  /*21670*/  MOV R19, R2 ;  /* 0x0000000200137202 */ /* 0x004fe20000000f00 */
[----:B---3--:R-:W-:Y:S02]  /*21680*/  IMAD.MOV.U32 R18, RZ, RZ, R3 ;  /* 0x000000ffff127224 */ /* 0x008fe400078e0003 */
[----:B----4-:R2:W-:Y:S02]  /*21690*/  STL.64 [R1+0x5990], R16 ;  /* 0x0059901001007387 */ /* 0x0105e40000100a00 */
[----:B--2---:R-:W-:Y:S01]  /*216a0*/  IMAD.MOV.U32 R16, RZ, RZ, R29 ;  /* 0x000000ffff107224 */ /* 0x004fe200078e001d */
[----:B------:R-:W-:-:S07]  /*216b0*/  MOV R17, R28 ;  /* 0x0000001c00117202 */ /* 0x000fce0000000f00 */
[-C--:B------:R-:W-:Y:S01]  /*216c0*/  HMMA.16816.F32.BF16 R12, R12, R6.reuse, R16 ;  /* 0x000000060c0c723c */ /* 0x080fe20000041810 */
[----:B0-----:R-:W-:Y:S04]  /*216d0*/  STL.64 [R1+0xd0], R24 ;  /* 0x0000d01801007387 */ /* 0x001fe80000100a00 */
[----:B------:R0:W-:Y:S04]  /*216e0*/  STL.64 [R1+0xd8], R26 ;  /* 0x0000d81a01007387 */ /* 0x0001e80000100a00 */
[----:B0-----:R-:W2:Y:S04]  /*216f0*/  LDL.LU.64 R26, [R1+0x59a8] ;  /* 0x0059a800011a7983 */ /* 0x001ea80000300a00 */
[----:B------:R-:W2:Y:S04]  /*21700*/  LDL.LU.64 R24, [R1+0x59a0] ;  /* 0x0059a00001187983 */ /* 0x000ea80000300a00 */
[----:B------:R-:W3:Y:S07]  /*21710*/  LDL.LU.64 R18, [R1+0x5998] ;  /* 0x0059980001127983 */ /* 0x000eee0000300a00 */
[----:B------:R-:W-:Y:S01]  /*21720*/  IMAD.MOV.U32 R29, RZ, RZ, R14 ;  /* 0x000000ffff1d7224 */ /* 0x000fe200078e000e */
[----:B------:R-:W-:Y:S01]  /*21730*/  MOV R2, R15 ;  /* 0x0000000f00027202 */ /* 0x000fe20000000f00 */
[----:B------:R-:W3:Y:S04]  /*21740*/  LDL.LU.64 R16, [R1+0x5990] ;  /* 0x0059900001107983 */ /* 0x000ee80000300a00 */
[----:B------:R0:W-:Y:S04]  /*21750*/  STL.64 [R1+0x190], R12 ;  /* 0x0001900c01007387 */ /* 0x0001e80000100a00 */
[----:B------:R-:W3:Y:S04]  /*21760*/  LDL.LU.64 R14, [R1+0x5988] ;  /* 0x00598800010e7983 */ /* 0x000ee80000300a00 */
[----:B0-----:R-:W3:Y:S02]  /*21770*/  LDL.LU.64 R12, [R1+0x5980] ;  /* 0x00598000010c7983 */ /* 0x001ee40000300a00 */
[-C--:B---3--:R-:W-:Y:S02]  /*21780*/  HMMA.16816.F32.BF16 R12, R12, R6.reuse, R16 ;  /* 0x000000060c0c723c */ /* 0x088fe40000041810 */
[----:B------:R-:W3:Y:S04]  /*21790*/  LDL.LU.64 R18, [R1+0x5978] ;  /* 0x0059780001127983 */ /* 0x000ee80000300a00 */
[----:B------:R-:W3:Y:S11]  /*217a0*/  LDL.LU.64 R16, [R1+0x5970] ;  /* 0x0059700001107983 */ /* 0x000ef60000300a00 */
[----:B------:R-:W-:Y:S06]  /*217b0*/  @!UPT UIADD3 URZ, URZ, URZ, URZ ;  /* 0x0000003f3f3ff290 */ /* 0x000fec000fffe03f */
[----:B------:R-:W-:Y:S04]  /*217c0*/  STL.64 [R1+0x180], R12 ;  /* 0x0001800c01007387 */ /* 0x000fe80000100a00 */
[----:B------:R0:W-:Y:S04]  /*217d0*/  STL.64 [R1+0x188], R14 ;  /* 0x0001880e01007387 */ /* 0x0001e80000100a00 */
[----:B0-----:R-:W3:Y:S04]  /*217e0*/  LDL.LU.64 R14, [R1+0x5968] ;  /* 0x00596800010e7983 */ /* 0x001ee80000300a00 */
[----:B------:R-:W3:Y:S02]  /*217f0*/  LDL.LU.64 R12, [R1+0x5960] ;  /* 0x00596000010c7983 */ /* 0x000ee40000300a00 */
        /* <DEDUP_REMOVED lines=64> */
[----:B---3--:R-:W-:Y:S02]  /*21c00*/  HMMA.16816.F32.BF16 R12, R12, R6, R16 ;  /* 0x000000060c0c723c */ /* 0x008fe40000041810 */
[----:B------:R-:W3:Y:S04]  /*21c10*/  LDL.LU.64 R18, [R1+0x5858] ;  /* 0x0058580001127983 */ /* 0x000ee80000300a00 */
[----:B------:R-:W3:Y:S11]  /*21c20*/  LDL.LU.64 R16, [R1+0x5850] ;  /* 0x0058500001107983 */ /* 0x000ef60000300a00 */
[----:B------:R-:W-:Y:S06]  /*21c30*/  @!UPT UIADD3 URZ, URZ, URZ, URZ ;  /* 0x0000003f3f3ff290 */ /* 0x000fec000fffe03f */
[----:B------:R-:W-:Y:S04]  /*21c40*/  STL.64 [R1+0xf0], R12 ;  /* 0x0000f00c01007387 */ /* 0x000fe80000100a00 */
[----:B------:R0:W-:Y:S04]  /*21c50*/  STL.64 [R1+0xf8], R14 ;  /* 0x0000f80e01007387 */ /* 0x0001e80000100a00 */
[----:B0-----:R-:W3:Y:S04]  /*21c60*/  LDL.LU.64 R14, [R1+0x5848] ;  /* 0x00584800010e7983 */ /* 0x001ee80000300a00 */
[----:B------:R-:W3:Y:S01]  /*21c70*/  LDL.LU.64 R12, [R1+0x5840] ;  /* 0x00584000010c7983 */ /* 0x000ee20000300a00 */
[----:B--2---:R-:W-:Y:S11]  /*21c80*/  HMMA.16816.F32.BF16 R24, R24, R4, RZ ;  /* 0x000000041818723c */ /* 0x004ff600000418ff */
[----:B------:R-:W-:Y:S11]  /*21c90*/  @!UPT UIADD3 URZ, URZ, URZ, URZ ;  /* 0x0000003f3f3ff290 */ /* 0x000ff6000fffe03f */
[----:B------:R-:W-:Y:S02]  /*21ca0*/  @!UPT UIADD3 URZ, URZ, URZ, URZ ;  /* 0x0000003f3f3ff290 */ /* 0x000fe4000fffe03f */
[-C--:B-1----:R-:W-:Y:S08]  /*21cb0*/  HMMA.16816.F32.BF16 R20, R20, R6.reuse, R24 ;  /* 0x000000061414723c */ /* 0x082ff00000041818 */
[----:B---3--:R-:W-:Y:S11]  /*21cc0*/  HMMA.16816.F32.BF16 R16, R16, R6, R12 ;  /* 0x000000061010723c */ /* 0x008ff6000004180c */
[----:B------:R-:W-:Y:S11]  /*21cd0*/  @!UPT UIADD3 URZ, URZ, URZ, URZ ;  /* 0x0000003f3f3ff290 */ /* 0x000ff6000fffe03f */
[----:B------:R-:W-:Y:S01]  /*21ce0*/  @!UPT UIADD3 URZ, URZ, URZ, URZ ;  /* 0x0000003f3f3ff290 */ /* 0x000fe2000fffe03f */
[----:B------:R-:W-:Y:S04]  /*21cf0*/  STL.64 [R1+0xe0], R16 ;  /* 0x0000e01001007387 */ /* 0x000fe80000100a00 */
[----:B------:R0:W-:Y:S04]  /*21d00*/  STL.64 [R1+0xe8], R18 ;  /* 0x0000e81201007387 */ /* 0x0001e80000100a00 */
[----:B------:R-:W-:Y:S04]  /*21d10*/  STL.64 [R1+0xc0], R20 ;  /* 0x0000c01401007387 */ /* 0x000fe80000100a00 */
[----:B------:R-:W2:Y:S04]  /*21d20*/  LDL.LU R24, [R1+0xd0] ;  /* 0x0000d00001187983 */ /* 0x000ea80000300800 */
[----:B------:R-:W2:Y:S04]  /*21d30*/  LDL.LU R25, [R1+0xd4] ;  /* 0x0000d40001197983 */ /* 0x000ea80000300800 */
[----:B------:R-:W2:Y:S04]  /*21d40*/  LDL.LU R26, [R1+0xd8] ;  /* 0x0000d800011a7983 */ /* 0x000ea80000300800 */
[----:B------:R-:W2:Y:S01]  /*21d50*/  LDL.LU R27, [R1+0xdc] ;  /* 0x0000dc00011b7983 */ /* 0x000ea20000300800 */
[----:B------:R-:W-:Y:S03]  /*21d60*/  HMMA.16816.F32.BF16 R8, R8, R4, RZ ;  /* 0x000000040808723c */ /* 0x000fe600000418ff */
[----:B------:R-:W1:Y:S04]  /*21d70*/  S2R R4, SR_TID.X ;  /* 0x0000000000047919 */ /* 0x000e680000002100 */
[----:B------:R-:W3:Y:S01]  /*21d80*/  S2R R5, SR_TID.X ;  /* 0x0000000000057919 */ /* 0x000ee20000002100 */
[C---:B-1----:R-:W-:Y:S01]  /*21d90*/  LOP3.LUT R15, R4.reuse, 0x7, RZ, 0xc0, !PT ;  /* 0x00000007040f7812 */ /* 0x042fe200078ec0ff */
[----:B------:R-:W-:Y:S01]  /*21da0*/  IMAD.SHL.U32 R14, R4, 0x2, RZ ;  /* 0x00000002040e7824 */ /* 0x000fe200078e00ff */
[----:B---3--:R-:W-:-:S03]  /*21db0*/  LOP3.LUT R13, R5, 0x10, RZ, 0xc0, !PT ;  /* 0x00000010050d7812 */ /* 0x008fc600078ec0ff */
[----:B0-----:R-:W-:Y:S01]  /*21dc0*/  IMAD R19, R15, 0x210, RZ ;  /* 0x000002100f137824 */ /* 0x001fe200078e02ff */
[----:B------:R-:W-:Y:S02]  /*21dd0*/  LOP3.LUT R5, R4, 0x7, RZ, 0xc0, !PT ;  /* 0x0000000704057812 */ /* 0x000fe400078ec0ff */
[----:B------:R-:W-:Y:S02]  /*21de0*/  SHF.L.U32 R13, R13, 0x8, RZ ;  /* 0x000000080d0d7819 */ /* 0x000fe400000006ff */
[----:B------:R-:W-:Y:S01]  /*21df0*/  LOP3.LUT R19, R19, 0x10, R14, 0x78, !PT ;  /* 0x0000001013137812 */ /* 0x000fe200078e780e */
[----:B------:R-:W-:-:S03]  /*21e00*/  IMAD.SHL.U32 R12, R5, 0x10, RZ ;  /* 0x00000010050c7824 */ /* 0x000fc600078e00ff */
[----:B------:R-:W-:Y:S02]  /*21e10*/  LOP3.LUT R19, R19, R13, RZ, 0xfc, !PT ;  /* 0x0000000d13137212 */ /* 0x000fe400078efcff */
[----:B------:R-:W-:Y:S01]  /*21e20*/  LOP3.LUT R13, R4, 0xe0, RZ, 0xc0, !PT ;  /* 0x000000e0040d7812 */ /* 0x000fe200078ec0ff */
[----:B------:R-:W-:Y:S01]  /*21e30*/  IMAD.MOV.U32 R28, RZ, RZ, R22 ;  /* 0x000000ffff1c7224 */ /* 0x000fe200078e0016 */
[----:B------:R-:W-:-:S05]  /*21e40*/  MOV R3, R23 ;  /* 0x0000001700037202 */ /* 0x000fca0000000f00 */
[----:B------:R-:W-:Y:S04]  /*21e50*/  STL [R1+0x579c], R3 ;  /* 0x00579c0301007387 */ /* 0x000fe80000100800 */
[----:B------:R-:W-:Y:S01]  /*21e60*/  STL [R1+0x5798], R28 ;  /* 0x0057981c01007387 */ /* 0x000fe20000100800 */
[----:B------:R-:W-:-:S04]  /*21e70*/  LEA R18, R13, R12, 0x8 ;  /* 0x0000000c0d127211 */ /* 0x000fc800078e40ff */
[----:B------:R-:W-:-:S05]  /*21e80*/  LOP3.LUT R18, R18, 0x30, R14, 0x78, !PT ;  /* 0x0000003012127812 */ /* 0x000fca00078e780e */
[----:B------:R-:W-:-:S05]  /*21e90*/  IMAD R18, R15, 0x400, R18 ;  /* 0x000004000f127824 */ /* 0x000fca00078e0212 */
[----:B------:R-:W-:Y:S01]  /*21ea0*/  LOP3.LUT R18, R18, 0x40, RZ, 0x3c, !PT ;  /* 0x0000004012127812 */ /* 0x000fe200078e3cff */
[----:B--2---:R-:W-:Y:S04]  /*21eb0*/  HMMA.16816.F32.BF16 R4, R24, R6, R8 ;  /* 0x000000061804723c */ /* 0x004fe80000041808 */
[----:B------:R-:W-:Y:S11]  /*21ec0*/  LDSM.16.M88.4 R8, [R18+0x40000] ;  /* 0x040000001208783b */ /* 0x000ff60000000200 */
[----:B------:R-:W-:Y:S08]  /*21ed0*/  @!UPT UIADD3 URZ, URZ, URZ, URZ ;  /* 0x0000003f3f3ff290 */ /* 0x000ff0000fffe03f */
[----:B------:R-:W-:Y:S04]  /*21ee0*/  STL.64 [R1+0x5680], R6 ;  /* 0x0056800601007387 */ /* 0x000fe80000100a00 */
[----:B------:R-:W-:Y:S04]  /*21ef0*/  STL.64 [R1+0x5678], R4 ;  /* 0x0056780401007387 */ /* 0x000fe80000100a00 */
[----:B------:R-:W0:Y:S02]  /*21f00*/  LDSM.16.MT88.4 R4, [R19+0x4000] ;  /* 0x004000001304783b */ /* 0x000e240000004200 */
[----:B0-----:R-:W-:Y:S01]  /*21f10*/  MOV R15, R4 ;  /* 0x00000004000f7202 */ /* 0x001fe20000000f00 */
[----:B------:R-:W-:Y:S01]  /*21f20*/  IMAD.MOV.U32 R14, RZ, RZ, R5 ;  /* 0x000000ffff0e7224 */ /* 0x000fe200078e0005 */
[----:B------:R-:W-:Y:S01]  /*21f30*/  MOV R13, R6 ;  /* 0x00000006000d7202 */ /* 0x000fe20000000f00 */
[----:B------:R-:W-:-:S02]  /*21f40*/  IMAD.MOV.U32 R12, RZ, RZ, R7 ;  /* 0x000000ffff0c7224 */ /* 0x000fc400078e0007 */
[----:B------:R-:W0:Y:S04]  /*21f50*/  LDSM.16.MT88.4 R4, [R19+0x4080] ;  /* 0x004080001304783b */ /* 0x000e280000004200 */
[----:B------:R-:W1:Y:S04]  /*21f60*/  S2R R18, SR_TID.X ;  /* 0x0000000000127919 */ /* 0x000e680000002100 */
[----:B------:R2:W-:Y:S01]  /*21f70*/  STL.64 [R1+0x5828], R14 ;  /* 0x0058280e01007387 */ /* 0x0005e20000100a00 */
[----:B0-----:R-:W-:Y:S01]  /*21f80*/  MOV R23, R4 ;  /* 0x0000000400177202 */ /* 0x001fe20000000f00 */
[----:B------:R-:W-:Y:S01]  /*21f90*/  IMAD.MOV.U32 R22, RZ, RZ, R5 ;  /* 0x000000ffff167224 */ /* 0x000fe200078e0005 */
[----:B------:R-:W-:Y:S01]  /*21fa0*/  MOV R21, R6 ;  /* 0x0000000600157202 */ /* 0x000fe20000000f00 */
[----:B------:R-:W-:-:S02]  /*21fb0*/  IMAD.MOV.U32 R20, RZ, RZ, R7 ;  /* 0x000000ffff147224 */ /* 0x000fc400078e0007 */
[----:B------:R-:W0:Y:S01]  /*21fc0*/  LDSM.16.MT88.4 R4, [R19+0x4100] ;  /* 0x004100001304783b */ /* 0x000e220000004200 */
[C---:B-1----:R-:W-:Y:S01]  /*21fd0*/  LOP3.LUT R27, R18.reuse, 0x7, RZ, 0xc0, !PT ;  /* 0x00000007121b7812 */ /* 0x042fe200078ec0ff */
[C---:B--2---:R-:W-:Y:S01]  /*21fe0*/  IMAD.SHL.U32 R14, R18.reuse, 0x2, RZ ;  /* 0x00000002120e7824 */ /* 0x044fe200078e00ff */
[----:B------:R-:W-:-:S03]  /*21ff0*/  LOP3.LUT R15, R18, 0x10, RZ, 0xc0, !PT ;  /* 0x00000010120f7812 */ /* 0x000fc600078ec0ff */
[----:B------:R-:W-:Y:S01]  /*22000*/  IMAD R26, R27, 0x210, RZ ;  /* 0x000002101b1a7824 */ /* 0x000fe200078e02ff */
[----:B------:R-:W-:-:S04]  /*22010*/  SHF.L.U32 R15, R15, 0x8, RZ ;  /* 0x000000080f0f7819 */ /* 0x000fc800000006ff */
[----:B------:R-:W-:-:S04]  /*22020*/  LOP3.LUT R26, R26, 0x10, R14, 0x78, !PT ;  /* 0x000000101a1a7812 */ /* 0x000fc800078e780e */
[----:B------:R-:W-:Y:S01]  /*22030*/  LOP3.LUT R26, R26, R15, RZ, 0xfc, !PT ;  /* 0x0000000f1a1a7212 */ /* 0x000fe200078efcff */
[----:B------:R-:W-:Y:S03]  /*22040*/  STL.64 [R1+0x5820], R12 ;  /* 0x0058200c01007387 */ /* 0x000fe60000100a00 */
[----:B------:R-:W-:Y:S01]  /*22050*/  LOP3.LUT R26, R26, 0x20, RZ, 0x3c, !PT ;  /* 0x000000201a1a7812 */ /* 0x000fe200078e3cff */
[----:B------:R-:W-:Y:S04]  /*22060*/  STL [R1+0x55cc], R10 ;  /* 0x0055cc0a01007387 */ /* 0x000fe80000100800 */
[----:B------:R1:W-:Y:S04]  /*22070*/  STL [R1+0x55c8], R11 ;  /* 0x0055c80b01007387 */ /* 0x0003e80000100800 */
[----:B------:R-:W-:Y:S04]  /*22080*/  STL.64 [R1+0x5838], R22 ;  /* 0x0058381601007387 */ /* 0x000fe80000100a00 */
[----:B------:R-:W-:Y:S04]  /*22090*/  STL.64 [R1+0x5830], R20 ;  /* 0x0058301401007387 */ /* 0x000fe80000100a00 */
[----:B------:R-:W-:Y:S01]  /*220a0*/  LDSM.16.MT88.4 R20, [R26+0x4000] ;  /* 0x004000001a14783b */ /* 0x000fe20000004200 */
[----:B0-----:R-:W-:Y:S01]  /*220b0*/  MOV R25, R4 ;  /* 0x0000000400197202 */ /* 0x001fe20000000f00 */
[----:B------:R-:W-:Y:S01]  /*220c0*/  IMAD.MOV.U32 R24, RZ, RZ, R5 ;  /* 0x000000ffff187224 */ /* 0x000fe200078e0005 */
[----:B-1----:R-:W-:Y:S01]  /*220d0*/  MOV R11, R6 ;  /* 0x00000006000b7202 */ /* 0x002fe20000000f00 */
[----:B------:R-:W-:-:S02]  /*220e0*/  IMAD.MOV.U32 R10, RZ, RZ, R7 ;  /* 0x000000ffff0a7224 */ /* 0x000fc400078e0007 */
[----:B------:R-:W0:Y:S02]  /*220f0*/  LDSM.16.MT88.4 R4, [R19+0x4180] ;  /* 0x004180001304783b */ /* 0x000e240000004200 */
[----:B0-----:R-:W-:Y:S01]  /*22100*/  MOV R19, R4 ;  /* 0x0000000400137202 */ /* 0x001fe20000000f00 */
[----:B------:R-:W-:Y:S01]  /*22110*/  IMAD.MOV.U32 R18, RZ, RZ, R5 ;  /* 0x000000ffff127224 */ /* 0x000fe200078e0005 */
[----:B------:R-:W-:Y:S01]  /*22120*/  MOV R17, R6 ;  /* 0x0000000600117202 */ /* 0x000fe20000000f00 */
[----:B------:R-:W-:Y:S01]  /*22130*/  IMAD.MOV.U32 R16, RZ, RZ, R7 ;  /* 0x000000ffff107224 */ /* 0x000fe200078e0007 */
[----:B------:R-:W-:Y:S01]  /*22140*/  MOV R7, R20 ;  /* 0x0000001400077202 */ /* 0x000fe20000000f00 */
[----:B------:R-:W-:Y:S01]  /*22150*/  IMAD.MOV.U32 R6, RZ, RZ, R21 ;  /* 0x000000ffff067224 */ /* 0x000fe200078e0015 */
[----:B------:R-:W-:Y:S01]  /*22160*/  MOV R5, R22 ;  /* 0x0000001600057202 */ /* 0x000fe20000000f00 */
[----:B------:R-:W-:Y:S02]  /*22170*/  IMAD.MOV.U32 R4, RZ, RZ, R23 ;  /* 0x000000ffff047224 */ /* 0x000fe400078e0017 */
[----:B------:R-:W0:Y:S04]  /*22180*/  LDSM.16.MT88.4 R20, [R26+0x4080] ;  /* 0x004080001a14783b */ /* 0x000e280000004200 */
[----:B------:R-:W-:Y:S04]  /*22190*/  STL [R1+0x57ac], R4 ;  /* 0x0057ac0401007387 */ /* 0x000fe80000100800 */
[----:B------:R-:W-:Y:S04]  /*221a0*/  STL [R1+0x57a8], R5 ;  /* 0x0057a80501007387 */ /* 0x000fe80000100800 */
[----:B------:R-:W-:Y:S04]  /*221b0*/  STL [R1+0x57a4], R6 ;  /* 0x0057a40601007387 */ /* 0x000fe80000100800 */
[----:B------:R-:W-:Y:S01]  /*221c0*/  STL [R1+0x57a0], R7 ;  /* 0x0057a00701007387 */ /* 0x000fe20000100800 */
[----:B0-----:R-:W-:-:S03]  /*221d0*/  MOV R3, R22 ;  /* 0x0000001600037202 */ /* 0x001fc60000000f00 */
[----:B------:R-:W-:Y:S01]  /*221e0*/  STL.64 [R1+0x60], R20 ;  /* 0x0000601401007387 */ /* 0x000fe20000100a00 */
[----:B------:R-:W-:-:S03]  /*221f0*/  IMAD.MOV.U32 R28, RZ, RZ, R23 ;  /* 0x000000ffff1c7224 */ /* 0x000fc600078e0017 */
[----:B------:R-:W0:Y:S01]  /*22200*/  LDSM.16.MT88.4 R20, [R26+0x4100] ;  /* 0x004100001a14783b */ /* 0x000e220000004200 */
[----:B------:R-:W-:-:S05]  /*22210*/  IMAD R27, R27, 0x210, RZ ;  /* 0x000002101b1b7824 */ /* 0x000fca00078e02ff */
[----:B------:R-:W-:Y:S01]  /*22220*/  LOP3.LUT R27, R27, 0x10, R14, 0x78, !PT ;  /* 0x000000101b1b7812 */ /* 0x000fe200078e780e */
[----:B------:R-:W-:Y:S03]  /*22230*/  STL [R1+0x57b4], R28 ;  /* 0x0057b41c01007387 */ /* 0x000fe60000100800 */
[----:B------:R-:W-:Y:S01]  /*22240*/  LOP3.LUT R27, R27, R15, RZ, 0xfc, !PT ;  /* 0x0000000f1b1b7212 */ /* 0x000fe200078efcff */
[----:B------:R-:W-:Y:S03]  /*22250*/  STL [R1+0x57b0], R3 ;  /* 0x0057b00301007387 */ /* 0x000fe60000100800 */
[----:B------:R-:W-:-:S05]  /*22260*/  LOP3.LUT R27, R27, 0x40, RZ, 0x3c, !PT ;  /* 0x000000401b1b7812 */ /* 0x000fca00078e3cff */
[----:B------:R-:W1:Y:S01]  /*22270*/  LDSM.16.MT88.4 R12, [R27+0x4000] ;  /* 0x004000001b0c783b */ /* 0x000e620000004200 */
[----:B0-----:R-:W-:Y:S01]  /*22280*/  IMAD.MOV.U32 R5, RZ, RZ, R21 ;  /* 0x000000ffff057224 */ /* 0x001fe200078e0015 */
[----:B------:R-:W-:Y:S01]  /*22290*/  MOV R4, R20 ;  /* 0x0000001400047202 */ /* 0x000fe20000000f00 */
[----:B------:R-:W-:Y:S01]  /*222a0*/  IMAD.MOV.U32 R7, RZ, RZ, R23 ;  /* 0x000000ffff077224 */ /* 0x000fe200078e0017 */
[----:B------:R-:W-:Y:S02]  /*222b0*/  MOV R6, R22 ;  /* 0x0000001600067202 */ /* 0x000fe40000000f00 */
[----:B------:R-:W2:Y:S04]  /*222c0*/  LDL.LU.64 R22, [R1+0x5838] ;  /* 0x0058380001167983 */ /* 0x000ea80000300a00 */
[----:B------:R-:W3:Y:S04]  /*222d0*/  LDL.LU.64 R20, [R1+0x5830] ;  /* 0x0058300001147983 */ /* 0x000ee80000300a00 */
[----:B------:R-:W-:Y:S04]  /*222e0*/  STL [R1+0x57c4], R5 ;  /* 0x0057c40501007387 */ /* 0x000fe80000100800 */
[----:B------:R-:W-:Y:S04]  /*222f0*/  STL [R1+0x57c0], R4 ;  /* 0x0057c00401007387 */ /* 0x000fe80000100800 */
[----:B------:R-:W-:Y:S04]  /*22300*/  STL [R1+0x57bc], R6 ;  /* 0x0057bc0601007387 */ /* 0x000fe80000100800 */
[----:B------:R-:W-:Y:S04]  /*22310*/  STL [R1+0x57b8], R7 ;  /* 0x0057b80701007387 */ /* 0x000fe80000100800 */
[----:B------:R-:W0:Y:S01]  /*22320*/  LDSM.16.MT88.4 R4, [R26+0x4180] ;  /* 0x004180001a04783b */ /* 0x000e220000004200 */
[----:B-1----:R-:W-:Y:S01]  /*22330*/  MOV R28, R14 ;  /* 0x0000000e001c7202 */ /* 0x002fe20000000f00 */
[----:B------:R-:W-:-:S02]  /*22340*/  IMAD.MOV.U32 R3, RZ, RZ, R15 ;  /* 0x000000ffff037224 */ /* 0x000fc400078e000f */
[----:B0-----:R-:W-:Y:S04]  /*22350*/  STL.64 [R1+0x40], R4 ;  /* 0x0000400401007387 */ /* 0x001fe80000100a00 */
[----:B------:R0:W-:Y:S02]  /*22360*/  STL.64 [R1+0x48], R6 ;  /* 0x0000480601007387 */ /* 0x0001e40000100a00 */
[----:B0-----:R-:W-:Y:S01]  /*22370*/  MOV R6, R12 ;  /* 0x0000000c00067202 */ /* 0x001fe20000000f00 */
        /* <DEDUP_REMOVED lines=9> */
[----:B------:R-:W0:Y:S02]  /*22410*/  LDSM.16.MT88.4 R12, [R27+0x4100] ;  /* 0x004100001b0c783b */ /* 0x000e240000004200 */
[----:B0-----:R-:W-:Y:S01]  /*22420*/  MOV R3, R12 ;  /* 0x0000000c00037202 */ /* 0x001fe20000000f00 */
[----:B------:R-:W-:Y:S01]  /*22430*/  IMAD.MOV.U32 R28, RZ, RZ, R13 ;  /* 0x000000ffff1c7224 */ /* 0x000fe200078e000d */
[----:B------:R-:W-:Y:S01]  /*22440*/  MOV R7, R14 ;  /* 0x0000000e00077202 */ /* 0x000fe20000000f00 */
[----:B------:R-:W-:Y:S02]  /*22450*/  IMAD.MOV.U32 R6, RZ, RZ, R15 ;  /* 0x000000ffff067224 */ /* 0x000fe400078e000f */
[----:B------:R-:W0:Y:S04]  /*22460*/  LDSM.16.MT88.4 R12, [R27+0x4180] ;  /* 0x004180001b0c783b */ /* 0x000e280000004200 */
[----:B------:R0:W-:Y:S04]  /*22470*/  STL [R1+0x57dc], R4 ;  /* 0x0057dc0401007387 */ /* 0x0001e80000100800 */
[----:B------:R1:W-:Y:S01]  /*22480*/  STL [R1+0x57d8], R5 ;  /* 0x0057d80501007387 */ /* 0x0003e20000100800 */
[----:B0-----:R-:W-:-:S03]  /*22490*/  MOV R4, R14 ;  /* 0x0000000e00047202 */ /* 0x001fc60000000f00 */
[----:B------:R0:W-:Y:S01]  /*224a0*/  STL.64 [R1], R12 ;  /* 0x0000000c01007387 */ /* 0x0001e20000100a00 */
[----:B-1----:R-:W-:-:S03]  /*224b0*/  IMAD.MOV.U32 R5, RZ, RZ, R15 ;  /* 0x000000ffff057224 */ /* 0x002fc600078e000f */
[----:B------:R-:W4:Y:S04]  /*224c0*/  LDL.LU.64 R14, [R1+0x5828] ;  /* 0x00582800010e7983 */ /* 0x000f280000300a00 */
[----:B0-----:R-:W4:Y:S04]  /*224d0*/  LDL.LU.64 R12, [R1+0x5820] ;  /* 0x00582000010c7983 */ /* 0x001f280000300a00 */
[----:B------:R-:W-:Y:S04]  /*224e0*/  STL.64 [R1+0x57e8], R6 ;  /* 0x0057e80601007387 */ /* 0x000fe80000100a00 */
[----:B------:R2:W-:Y:S02]  /*224f0*/  STL.64 [R1+0x57e0], R4 ;  /* 0x0057e00401007387 */ /* 0x0005e40000100a00 */
[----:B--2---:R-:W-:Y:S01]  /*22500*/  MOV R4, R23 ;  /* 0x0000001700047202 */ /* 0x004fe20000000f00 */
[----:B------:R-:W-:Y:S01]  /*22510*/  IMAD.MOV.U32 R5, RZ, RZ, R22 ;  /* 0x000000ffff057224 */ /* 0x000fe200078e0016 */
[----:B---3--:R-:W-:Y:S01]  /*22520*/  MOV R6, R21 ;  /* 0x0000001500067202 */ /* 0x008fe20000000f00 */
[----:B------:R-:W-:-:S02]  /*22530*/  IMAD.MOV.U32 R7, RZ, RZ, R20 ;  /* 0x000000ffff077224 */ /* 0x000fc400078e0014 */
[----:B------:R-:W-:Y:S04]  /*22540*/  LDSM.16.MT88.4 R20, [R0+0x4100] ;  /* 0x004100000014783b */ /* 0x000fe80000004200 */
[----:B------:R-:W-:Y:S04]  /*22550*/  STL.64 [R1+0x5808], R6 ;  /* 0x0058080601007387 */ /* 0x000fe80000100a00 */
[----:B------:R4:W-:Y:S02]  /*22560*/  STL.64 [R1+0x5800], R4 ;  /* 0x0058000401007387 */ /* 0x0009e40000100a00 */
[----:B----4-:R-:W-:Y:S01]  /*22570*/  MOV R4, R15 ;  /* 0x0000000f00047202 */ /* 0x010fe20000000f00 */
[----:B------:R-:W-:Y:S01]  /*22580*/  IMAD.MOV.U32 R5, RZ, RZ, R14 ;  /* 0x000000ffff057224 */ /* 0x000fe200078e000e */
[----:B------:R-:W-:Y:S01]  /*22590*/  MOV R6, R13 ;  /* 0x0000000d00067202 */ /* 0x000fe20000000f00 */
[----:B------:R-:W-:-:S02]  /*225a0*/  IMAD.MOV.U32 R7, RZ, RZ, R12 ;  /* 0x000000ffff077224 */ /* 0x000fc400078e000c */
[----:B------:R-:W0:Y:S04]  /*225b0*/  LDSM.16.MT88.4 R12, [R0+0x4000] ;  /* 0x00400000000c783b */ /* 0x000e280000004200 */
[----:B0-----:R0:W-:Y:S04]  /*225c0*/  STL.64 [R1+0x56a0], R14 ;  /* 0x0056a00e01007387 */ /* 0x0011e80000100a00 */
[----:B------:R1:W-:Y:S01]  /*225d0*/  STL.64 [R1+0x5698], R12 ;  /* 0x0056980c01007387 */ /* 0x0003e20000100a00 */
[----:B0-----:R-:W-:Y:S01]  /*225e0*/  MOV R14, R17 ;  /* 0x00000011000e7202 */ /* 0x001fe20000000f00 */
[----:B------:R-:W-:Y:S01]  /*225f0*/  IMAD.MOV.U32 R15, RZ, RZ, R16 ;  /* 0x000000ffff0f7224 */ /* 0x000fe200078e0010 */
[----:B-1----:R-:W-:Y:S01]  /*22600*/  MOV R12, R19 ;  /* 0x00000013000c7202 */ /* 0x002fe20000000f00 */
[----:B------:R-:W-:-:S03]  /*22610*/  IMAD.MOV.U32 R13, RZ, RZ, R18 ;  /* 0x000000ffff0d7224 */ /* 0x000fc600078e0012 */
[----:B------:R-:W-:Y:S04]  /*22620*/  STL.64 [R1+0x57f8], R14 ;  /* 0x0057f80e01007387 */ /* 0x000fe80000100a00 */
[----:B------:R0:W-:Y:S04]  /*22630*/  STL.64 [R1+0x57f0], R12 ;  /* 0x0057f00c01007387 */ /* 0x0001e80000100a00 */
[----:B------:R-:W1:Y:S04]  /*22640*/  LDSM.16.MT88.4 R16, [R0+0x4080] ;  /* 0x004080000010783b */ /* 0x000e680000004200 */
[----:B0-----:R-:W2:Y:S04]  /*22650*/  LDL.LU R12, [R1+0x1c0] ;  /* 0x0001c000010c7983 */ /* 0x001ea80000300800 */
[----:B------:R-:W2:Y:S04]  /*22660*/  LDL.LU R13, [R1+0x1c4] ;  /* 0x0001c400010d7983 */ /* 0x000ea80000300800 */
[----:B------:R-:W3:Y:S04]  /*22670*/  LDL.LU R14, [R1+0x1c8] ;  /* 0x0001c800010e7983 */ /* 0x000ee80000300800 */
[----:B------:R-:W3:Y:S04]  /*22680*/  LDL.LU R15, [R1+0x1cc] ;  /* 0x0001cc00010f7983 */ /* 0x000ee80000300800 */
[----:B---3--:R-:W-:Y:S04]  /*22690*/  STL.64 [R1+0x5818], R14 ;  /* 0x0058180e01007387 */ /* 0x008fe80000100a00 */
[----:B--2---:R0:W-:Y:S04]  /*226a0*/  STL.64 [R1+0x5810], R12 ;  /* 0x0058100c01007387 */ /* 0x0041e80000100a00 */
[----:B0-----:R-:W2:Y:S04]  /*226b0*/  LDL.LU R12, [R1+0x1a0] ;  /* 0x0001a000010c7983 */ /* 0x001ea80000300800 */
[----:B------:R-:W2:Y:S04]  /*226c0*/  LDL.LU R13, [R1+0x1a4] ;  /* 0x0001a400010d7983 */ /* 0x000ea80000300800 */
[----:B------:R-:W2:Y:S04]  /*226d0*/  LDL.LU R14, [R1+0x1a8] ;  /* 0x0001a800010e7983 */ /* 0x000ea80000300800 */
[----:B------:R-:W2:Y:S04]  /*226e0*/  LDL.LU R15, [R1+0x1ac] ;  /* 0x0001ac00010f7983 */ /* 0x000ea80000300800 */
[----:B-1----:R-:W-:Y:S04]  /*226f0*/  STL.64 [R1+0x5690], R18 ;  /* 0x0056901201007387 */ /* 0x002fe80000100a00 */
[----:B------:R0:W-:Y:S04]  /*22700*/  STL.64 [R1+0x5688], R16 ;  /* 0x0056881001007387 */ /* 0x0001e80000100a00 */
[----:B0-----:R-:W3:Y:S04]  /*22710*/  LDL.LU R16, [R1+0x180] ;  /* 0x0001800001107983 */ /* 0x001ee80000300800 */
[----:B------:R-:W3:Y:S04]  /*22720*/  LDL.LU R17, [R1+0x184] ;  /* 0x0001840001117983 */ /* 0x000ee80000300800 */
[----:B------:R-:W3:Y:S04]  /*22730*/  LDL.LU R18, [R1+0x188] ;  /* 0x0001880001127983 */ /* 0x000ee80000300800 */
[----:B------:R-:W3:Y:S04]  /*22740*/  LDL.LU R19, [R1+0x18c] ;  /* 0x00018c0001137983 */ /* 0x000ee80000300800 */
[----:B------:R-:W-:Y:S04]  /*22750*/  STL.64 [R1+0x56b0], R22 ;  /* 0x0056b01601007387 */ /* 0x000fe80000100a00 */
[----:B------:R0:W-:Y:S02]  /*22760*/  STL.64 [R1+0x56a8], R20 ;  /* 0x0056a81401007387 */ /* 0x0001e40000100a00 */
[----:B0-----:R-:W-:Y:S01]  /*22770*/  MOV R20, R25 ;  /* 0x0000001900147202 */ /* 0x001fe20000000f00 */
[----:B------:R-:W-:-:S02]  /*22780*/  IMAD.MOV.U32 R21, RZ, RZ, R24 ;  /* 0x000000ffff157224 */ /* 0x000fc400078e0018 */
[----:B------:R-:W0:Y:S04]  /*22790*/  LDSM.16.MT88.4 R24, [R0+0x4180] ;  /* 0x004180000018783b */ /* 0x000e280000004200 */
[----:B0-----:R0:W-:Y:S04]  /*227a0*/  STL.64 [R1+0x56c0], R26 ;  /* 0x0056c01a01007387 */ /* 0x0011e80000100a00 */
[----:B------:R1:W-:Y:S01]  /*227b0*/  STL.64 [R1+0x56b8], R24 ;  /* 0x0056b81801007387 */ /* 0x0003e20000100a00 */
[----:B0-----:R-:W-:-:S03]  /*227c0*/  MOV R26, R29 ;  /* 0x0000001d001a7202 */ /* 0x001fc60000000f00 */
[----:B-1----:R-:W4:Y:S01]  /*227d0*/  LDL.LU R24, [R1+0x190] ;  /* 0x0001900001187983 */ /* 0x002f220000300800 */
[----:B------:R-:W-:-:S03]  /*227e0*/  IMAD.MOV.U32 R27, RZ, RZ, R2 ;  /* 0x000000ffff1b7224 */ /* 0x000fc600078e0002 */
[----:B------:R-:W4:Y:S04]  /*227f0*/  LDL.LU R25, [R1+0x194] ;  /* 0x0001940001197983 */ /* 0x000f280000300800 */
[----:B------:R-:W-:Y:S01]  /*22800*/  STL [R1+0x564c], R0 ;  /* 0x00564c0001007387 */ /* 0x000fe20000100800 */
[-C--:B--2---:R-:W-:Y:S03]  /*22810*/  HMMA.16816.F32.BF16 R4, R4, R8.reuse, R12 ;  /* 0x000000080404723c */ /* 0x084fe6000004180c */
[----:B------:R-:W2:Y:S04]  /*22820*/  LDL.LU.64 R14, [R1+0x5818] ;  /* 0x00581800010e7983 */ /* 0x000ea80000300a00 */
[----:B------:R-:W2:Y:S11]  /*22830*/  LDL.LU.64 R12, [R1+0x5810] ;  /* 0x00581000010c7983 */ /* 0x000eb60000300a00 */
[----:B------:R-:W-:Y:S05]  /*22840*/  @!UPT UIADD3 URZ, URZ, URZ, URZ ;  /* 0x0000003f3f3ff290 */ /* 0x000fea000fffe03f */
[----:B------:R0:W-:Y:S01]  /*22850*/  STL.64 [R1+0x1b0], R4 ;  /* 0x0001b00401007387 */ /* 0x0001e20000100a00 */
[----:B------:R-:W-:Y:S01]  /*22860*/  MOV R29, R6 ;  /* 0x00000006001d7202 */ /* 0x000fe20000000f00 */
[----:B------:R-:W-:Y:S02]  /*22870*/  IMAD.MOV.U32 R2, RZ, RZ, R7 ;  /* 0x000000ffff027224 */ /* 0x000fe400078e0007 */
[----:B------:R-:W2:Y:S04]  /*22880*/  LDL.LU.64 R6, [R1+0x5808] ;  /* 0x0058080001067983 */ /* 0x000ea80000300a00 */
[----:B0-----:R-:W2:Y:S04]  /*22890*/  LDL.LU.64 R4, [R1+0x5800] ;  /* 0x0058000001047983 */ /* 0x001ea80000300a00 */
[----:B------:R-:W-:Y:S04]  /*228a0*/  STL [R1+0x55d4], R2 ;  /* 0x0055d40201007387 */ /* 0x000fe80000100800 */
[----:B------:R0:W-:Y:S01]  /*228b0*/  STL [R1+0x55d0], R29 ;  /* 0x0055d01d01007387 */ /* 0x0001e20000100800 */
[----:B------:R-:W-:Y:S01]  /*228c0*/  MOV R22, R11 ;  /* 0x0000000b00167202 */ /* 0x000fe20000000f00 */
[----:B------:R-:W-:Y:S01]  /*228d0*/  IMAD.MOV.U32 R23, RZ, RZ, R10 ;  /* 0x000000ffff177224 */ /* 0x000fe200078e000a */
[-C--:B--2---:R-:W-:Y:S01]  /*228e0*/  HMMA.16816.F32.BF16 R4, R4, R8.reuse, R12 ;  /* 0x000000080404723c */ /* 0x084fe2000004180c */
[----:B------:R-:W3:Y:S04]  /*228f0*/  LDL.LU.64 R14, [R1+0x57f8] ;  /* 0x0057f800010e7983 */ /* 0x000ee80000300a00 */
[----:B------:R-:W3:Y:S03]  /*22900*/  LDL.LU.64 R12, [R1+0x57f0] ;  /* 0x0057f000010c7983 */ /* 0x000ee60000300a00 */
[-C--:B----4-:R-:W-:Y:S11]  /*22910*/  HMMA.16816.F32.BF16 R20, R20, R8.reuse, R24 ;  /* 0x000000081414723c */ /* 0x090ff60000041818 */
[----:B------:R-:W-:Y:S05]  /*22920*/  @!UPT UIADD3 URZ, URZ, URZ, URZ ;  /* 0x0000003f3f3ff290 */ /* 0x000fea000fffe03f */
[----:B------:R-:W-:Y:S01]  /*22930*/  IMAD.MOV.U32 R11, RZ, RZ, R7 ;  /* 0x000000ffff0b7224 */ /* 0x000fe200078e0007 */
[----:B------:R-:W-:Y:S01]  /*22940*/  MOV R10, R6 ;  /* 0x00000006000a7202 */ /* 0x000fe20000000f00 */
[----:B------:R1:W-:Y:S04]  /*22950*/  STL.64 [R1+0x1a0], R4 ;  /* 0x0001a00401007387 */ /* 0x0003e80000100a00 */
[----:B------:R-:W2:Y:S02]  /*22960*/  LDL.LU.64 R6, [R1+0x57e8] ;  /* 0x0057e80001067983 */ /* 0x000ea40000300a00 */
[----:B0-----:R-:W-:Y:S01]  /*22970*/  IMAD.MOV.U32 R29, RZ, RZ, R23 ;  /* 0x000000ffff1d7224 */ /* 0x001fe200078e0017 */
[----:B------:R-:W-:Y:S01]  /*22980*/  MOV R2, R22 ;  /* 0x0000001600027202 */ /* 0x000fe20000000f00 */
[----:B-1----:R-:W4:Y:S04]  /*22990*/  LDL.LU.64 R4, [R1+0x57e0] ;  /* 0x0057e00001047983 */ /* 0x002f280000300a00 */
[----:B------:R-:W-:Y:S04]  /*229a0*/  STL [R1+0x55dc], R11 ;  /* 0x0055dc0b01007387 */ /* 0x000fe80000100800 */
[----:B------:R-:W-:Y:S04]  /*229b0*/  STL [R1+0x55d8], R10 ;  /* 0x0055d80a01007387 */ /* 0x000fe80000100800 */
[----:B------:R-:W-:Y:S04]  /*229c0*/  STL.64 [R1+0x190], R20 ;  /* 0x0001901401007387 */ /* 0x000fe80000100a00 */
[----:B------:R-:W-:Y:S04]  /*229d0*/  STL [R1+0x55e4], R29 ;  /* 0x0055e41d01007387 */ /* 0x000fe80000100800 */
[----:B------:R-:W-:Y:S01]  /*229e0*/  STL [R1+0x55e0], R2 ;  /* 0x0055e00201007387 */ /* 0x000fe20000100800 */
[----:B---3--:R-:W-:Y:S11]  /*229f0*/  HMMA.16816.F32.BF16 R12, R12, R8, R16 ;  /* 0x000000080c0c723c */ /* 0x008ff60000041810 */
[----:B------:R-:W-:Y:S11]  /*22a00*/  @!UPT UIADD3 URZ, URZ, URZ, URZ ;  /* 0x0000003f3f3ff290 */ /* 0x000ff6000fffe03f */
[----:B------:R-:W-:Y:S01]  /*22a10*/  @!UPT UIADD3 URZ, URZ, URZ, URZ ;  /* 0x0000003f3f3ff290 */ /* 0x000fe2000fffe03f */
[----:B------:R0:W-:Y:S04]  /*22a20*/  STL.64 [R1+0x180], R12 ;  /* 0x0001800c01007387 */ /* 0x0001e80000100a00 */
[----:B0-----:R-:W3:Y:S04]  /*22a30*/  LDL.LU R12, [R1] ;  /* 0x00000000010c7983 */ /* 0x001ee80000300800 */
[----:B------:R-:W3:Y:S01]  /*22a40*/  LDL.LU R13, [R1+0x4] ;  /* 0x00000400010d7983 */ /* 0x000ee20000300800 */
[----:B------:R-:W-:Y:S01]  /*22a50*/  MOV R11, R14 ;  /* 0x0000000e000b7202 */ /* 0x000fe20000000f00 */
[----:B------:R-:W-:Y:S01]  /*22a60*/  IMAD.MOV.U32 R10, RZ, RZ, R15 ;  /* 0x000000ffff0a7224 */ /* 0x000fe200078e000f */
[----:B----4-:R-:W-:Y:S01]  /*22a70*/  MOV R14, R4 ;  /* 0x00000004000e7202 */ /* 0x010fe20000000f00 */
[----:B------:R-:W-:Y:S01]  /*22a80*/  IMAD.MOV.U32 R15, RZ, RZ, R5 ;  /* 0x000000ffff0f7224 */ /* 0x000fe200078e0005 */
[----:B------:R-:W4:Y:S04]  /*22a90*/  LDL.LU R4, [R1+0x57dc] ;  /* 0x0057dc0001047983 */ /* 0x000f280000300800 */
[----:B------:R-:W2:Y:S04]  /*22aa0*/  LDL.LU R5, [R1+0x57d8] ;  /* 0x0057d80001057983 */ /* 0x000ea80000300800 */
[----:B------:R-:W-:Y:S04]  /*22ab0*/  STL.64 [R1+0x56d0], R14 ;  /* 0x0056d00e01007387 */ /* 0x000fe80000100a00 */
[----:B---3--:R0:W-:Y:S04]  /*22ac0*/  STL.64 [R1+0x56c8], R12 ;  /* 0x0056c80c01007387 */ /* 0x0081e80000100a00 */
[----:B------:R-:W3:Y:S04]  /*22ad0*/  LDL.LU R20, [R1+0x100] ;  /* 0x0001000001147983 */ /* 0x000ee80000300800 */
[----:B------:R-:W3:Y:S04]  /*22ae0*/  LDL.LU R21, [R1+0x104] ;  /* 0x0001040001157983 */ /* 0x000ee80000300800 */
[----:B------:R-:W3:Y:S04]  /*22af0*/  LDL.LU R22, [R1+0x108] ;  /* 0x0001080001167983 */ /* 0x000ee80000300800 */
[----:B------:R-:W3:Y:S01]  /*22b00*/  LDL.LU R23, [R1+0x10c] ;  /* 0x00010c0001177983 */ /* 0x000ee20000300800 */
[----:B------:R-:W-:Y:S01]  /*22b10*/  MOV R24, R3 ;  /* 0x0000000300187202 */ /* 0x000fe20000000f00 */
[----:B--2---:R-:W-:Y:S01]  /*22b20*/  IMAD.MOV.U32 R27, RZ, RZ, R6 ;  /* 0x000000ffff1b7224 */ /* 0x004fe200078e0006 */
[----:B------:R-:W-:Y:S01]  /*22b30*/  MOV R26, R7 ;  /* 0x00000007001a7202 */ /* 0x000fe20000000f00 */
[----:B------:R-:W-:Y:S01]  /*22b40*/  IMAD.MOV.U32 R25, RZ, RZ, R28 ;  /* 0x000000ffff197224 */ /* 0x000fe200078e001c */
[----:B---3--:R1:W-:Y:S04]  /*22b50*/  STL.64 [R1+0x56e0], R22 ;  /* 0x0056e01601007387 */ /* 0x0083e80000100a00 */
[----:B------:R2:W-:Y:S04]  /*22b60*/  STL.64 [R1+0x56d8], R20 ;  /* 0x0056d81401007387 */ /* 0x0005e80000100a00 */
[----:B------:R-:W3:Y:S04]  /*22b70*/  LDL.LU R3, [R1+0x57d4] ;  /* 0x0057d40001037983 */ /* 0x000ee80000300800 */
[----:B------:R-:W2:Y:S04]  /*22b80*/  LDL.LU R28, [R1+0x57d0] ;  /* 0x0057d000011c7983 */ /* 0x000ea80000300800 */
[----:B------:R-:W2:Y:S04]  /*22b90*/  LDL.LU R7, [R1+0x57cc] ;  /* 0x0057cc0001077983 */ /* 0x000ea80000300800 */
[----:B------:R-:W2:Y:S04]  /*22ba0*/  LDL.LU R6, [R1+0x57c8] ;  /* 0x0057c80001067983 */ /* 0x000ea80000300800 */
[----:B------:R-:W-:Y:S04]  /*22bb0*/  STL.64 [R1+0x56f0], R26 ;  /* 0x0056f01a01007387 */ /* 0x000fe80000100a00 */
[----:B------:R1:W-:Y:S04]  /*22bc0*/  STL.64 [R1+0x56e8], R24 ;  /* 0x0056e81801007387 */ /* 0x0003e80000100a00 */
[----:B0-----:R-:W2:Y:S04]  /*22bd0*/  LDL.LU R12, [R1+0x110] ;  /* 0x00011000010c7983 */ /* 0x001ea80000300800 */
[----:B------:R-:W2:Y:S04]  /*22be0*/  LDL.LU R13, [R1+0x114] ;  /* 0x00011400010d7983 */ /* 0x000ea80000300800 */
[----:B------:R-:W2:Y:S04]  /*22bf0*/  LDL.LU R14, [R1+0x118] ;  /* 0x00011800010e7983 */ /* 0x000ea80000300800 */
[----:B------:R-:W2:Y:S01]  /*22c00*/  LDL.LU R15, [R1+0x11c] ;  /* 0x00011c00010f7983 */ /* 0x000ea20000300800 */
[----:B-1----:R-:W-:Y:S01]  /*22c10*/  MOV R22, R5 ;  /* 0x0000000500167202 */ /* 0x002fe20000000f00 */
[----:B----4-:R-:W-:-:S02]  /*22c20*/  IMAD.MOV.U32 R23, RZ, RZ, R4 ;  /* 0x000000ffff177224 */ /* 0x010fc400078e0004 */
[----:B--2---:R-:W-:Y:S04]  /*22c30*/  STL.64 [R1+0x5700], R14 ;  /* 0x0057000e01007387 */ /* 0x004fe80000100a00 */
[----:B------:R-:W-:Y:S04]  /*22c40*/  STL.64 [R1+0x56f8], R12 ;  /* 0x0056f80c01007387 */ /* 0x000fe80000100a00 */
[----:B------:R-:W2:Y:S04]  /*22c50*/  LDL.LU R20, [R1+0x20] ;  /* 0x0000200001147983 */ /* 0x000ea80000300800 */
[----:B------:R-:W2:Y:S04]  /*22c60*/  LDL.LU R21, [R1+0x24] ;  /* 0x0000240001157983 */ /* 0x000ea80000300800 */
[----:B------:R-:W4:Y:S04]  /*22c70*/  LDL.LU R5, [R1+0x57c4] ;  /* 0x0057c40001057983 */ /* 0x000f280000300800 */
[----:B------:R-:W3:Y:S04]  /*22c80*/  LDL.LU R4, [R1+0x57c0] ;  /* 0x0057c00001047983 */ /* 0x000ee80000300800 */
[----:B------:R-:W-:Y:S04]  /*22c90*/  STL.64 [R1+0x5710], R22 ;  /* 0x0057101601007387 */ /* 0x000fe80000100a00 */
[----:B--2---:R-:W-:Y:S04]  /*22ca0*/  STL.64 [R1+0x5708], R20 ;  /* 0x0057081401007387 */ /* 0x004fe80000100a00 */
[----:B------:R-:W2:Y:S04]  /*22cb0*/  LDL.LU R24, [R1+0x120] ;  /* 0x0001200001187983 */ /* 0x000ea80000300800 */
[----:B------:R-:W2:Y:S04]  /*22cc0*/  LDL.LU R25, [R1+0x124] ;  /* 0x0001240001197983 */ /* 0x000ea80000300800 */
[----:B------:R-:W2:Y:S04]  /*22cd0*/  LDL.LU R26, [R1+0x128] ;  /* 0x00012800011a7983 */ /* 0x000ea80000300800 */
[----:B------:R-:W2:Y:S04]  /*22ce0*/  LDL.LU R27, [R1+0x12c] ;  /* 0x00012c00011b7983 */ /* 0x000ea80000300800 */
[----:B--2---:R-:W-:Y:S04]  /*22cf0*/  STL.64 [R1+0x5720], R26 ;  /* 0x0057201a01007387 */ /* 0x004fe80000100a00 */
[----:B------:R0:W-:Y:S04]  /*22d00*/  STL.64 [R1+0x5718], R24 ;  /* 0x0057181801007387 */ /* 0x0001e80000100a00 */
[----:B0-----:R-:W2:Y:S04]  /*22d10*/  LDL.LU R24, [R1+0x40] ;  /* 0x0000400001187983 */ /* 0x001ea80000300800 */
[----:B------:R-:W2:Y:S04]  /*22d20*/  LDL.LU R25, [R1+0x44] ;  /* 0x0000440001197983 */ /* 0x000ea80000300800 */
[----:B------:R-:W2:Y:S04]  /*22d30*/  LDL.LU R26, [R1+0x48] ;  /* 0x00004800011a7983 */ /* 0x000ea80000300800 */
[----:B------:R-:W2:Y:S01]  /*22d40*/  LDL.LU R27, [R1+0x4c] ;  /* 0x00004c00011b7983 */ /* 0x000ea20000300800 */
[----:B------:R-:W-:Y:S01]  /*22d50*/  MOV R12, R6 ;  /* 0x00000006000c7202 */ /* 0x000fe20000000f00 */
[----:B------:R-:W-:-:S02]  /*22d60*/  IMAD.MOV.U32 R13, RZ, RZ, R7 ;  /* 0x000000ffff0d7224 */ /* 0x000fc400078e0007 */
[----:B--2---:R-:W-:Y:S04]  /*22d70*/  STL.64 [R1+0x5740], R26 ;  /* 0x0057401a01007387 */ /* 0x004fe80000100a00 */
[----:B------:R0:W-:Y:S04]  /*22d80*/  STL.64 [R1+0x5738], R24 ;  /* 0x0057381801007387 */ /* 0x0001e80000100a00 */
[----:B------:R-:W2:Y:S04]  /*22d90*/  LDL.LU R6, [R1+0x57bc] ;  /* 0x0057bc0001067983 */ /* 0x000ea80000300800 */
[----:B------:R-:W2:Y:S01]  /*22da0*/  LDL.LU R7, [R1+0x57b8] ;  /* 0x0057b80001077983 */ /* 0x000ea20000300800 */
[----:B------:R-:W-:Y:S01]  /*22db0*/  MOV R14, R28 ;  /* 0x0000001c000e7202 */ /* 0x000fe20000000f00 */
[----:B---3--:R-:W-:-:S02]  /*22dc0*/  IMAD.MOV.U32 R15, RZ, RZ, R3 ;  /* 0x000000ffff0f7224 */ /* 0x008fc400078e0003 */
[----:B------:R-:W3:Y:S01]  /*22dd0*/  LDL.LU R28, [R1+0x57b4] ;  /* 0x0057b400011c7983 */ /* 0x000ee20000300800 */
[----:B0-----:R-:W-:Y:S01]  /*22de0*/  MOV R24, R4 ;  /* 0x0000000400187202 */ /* 0x001fe20000000f00 */
[----:B----4-:R-:W-:Y:S02]  /*22df0*/  IMAD.MOV.U32 R25, RZ, RZ, R5 ;  /* 0x000000ffff197224 */ /* 0x010fe400078e0005 */
[----:B------:R-:W4:Y:S04]  /*22e00*/  LDL.LU R3, [R1+0x57b0] ;  /* 0x0057b00001037983 */ /* 0x000f280000300800 */
[----:B------:R-:W3:Y:S04]  /*22e10*/  LDL.LU R4, [R1+0x57ac] ;  /* 0x0057ac0001047983 */ /* 0x000ee80000300800 */
[----:B------:R-:W3:Y:S01]  /*22e20*/  LDL.LU R5, [R1+0x57a8] ;  /* 0x0057a80001057983 */ /* 0x000ee20000300800 */
[----:B--2---:R-:W-:-:S03]  /*22e30*/  MOV R26, R6 ;  /* 0x00000006001a7202 */ /* 0x004fc60000000f00 */
[----:B------:R-:W2:Y:S01]  /*22e40*/  LDL.LU R6, [R1+0x57a4] ;  /* 0x0057a40001067983 */ /* 0x000ea20000300800 */
[----:B------:R-:W-:-:S03]  /*22e50*/  IMAD.MOV.U32 R27, RZ, RZ, R7 ;  /* 0x000000ffff1b7224 */ /* 0x000fc600078e0007 */
[----:B------:R-:W2:Y:S04]  /*22e60*/  LDL.LU R7, [R1+0x57a0] ;  /* 0x0057a00001077983 */ /* 0x000ea80000300800 */
[----:B------:R-:W-:Y:S04]  /*22e70*/  STL.64 [R1+0x5760], R26 ;  /* 0x0057601a01007387 */ /* 0x000fe80000100a00 */
[----:B------:R0:W-:Y:S04]  /*22e80*/  STL.64 [R1+0x5758], R24 ;  /* 0x0057581801007387 */ /* 0x0001e80000100a00 */
[----:B0-----:R-:W2:Y:S04]  /*22e90*/  LDL.LU R24, [R1+0x60] ;  /* 0x0000600001187983 */ /* 0x001ea80000300800 */
[----:B------:R-:W2:Y:S01]  /*22ea0*/  LDL.LU R25, [R1+0x64] ;  /* 0x0000640001197983 */ /* 0x000ea20000300800 */
[----:B----4-:R-:W-:Y:S01]  /*22eb0*/  MOV R26, R3 ;  /* 0x00000003001a7202 */ /* 0x010fe20000000f00 */
[----:B---3--:R-:W-:-:S02]  /*22ec0*/  IMAD.MOV.U32 R27, RZ, RZ, R28 ;  /* 0x000000ffff1b7224 */ /* 0x008fc400078e001c */
[----:B------:R-:W3:Y:S04]  /*22ed0*/  LDL.LU R3, [R1+0x579c] ;  /* 0x00579c0001037983 */ /* 0x000ee80000300800 */
[----:B------:R-:W4:Y:S04]  /*22ee0*/  LDL.LU R28, [R1+0x5798] ;  /* 0x00579800011c7983 */ /* 0x000f280000300800 */
[----:B------:R-:W-:Y:S04]  /*22ef0*/  STL.64 [R1+0x5780], R26 ;  /* 0x0057801a01007387 */ /* 0x000fe80000100a00 */
[----:B--2---:R-:W-:Y:S04]  /*22f00*/  STL.64 [R1+0x5778], R24 ;  /* 0x0057781801007387 */ /* 0x004fe80000100a00 */
[----:B------:R-:W-:Y:S04]  /*22f10*/  STL.64 [R1+0x5730], R14 ;  /* 0x0057300e01007387 */ /* 0x000fe80000100a00 */
[----:B------:R0:W-:Y:S04]  /*22f20*/  STL.64 [R1+0x5728], R12 ;  /* 0x0057280c01007387 */ /* 0x0001e80000100a00 */
[----:B0-----:R-:W2:Y:S04]  /*22f30*/  LDL.LU R12, [R1+0x140] ;  /* 0x00014000010c7983 */ /* 0x001ea80000300800 */
        /* <DEDUP_REMOVED lines=25> */
[----:B------:R-:W3:Y:S04]  /*230d0*/  LDL.LU R20, [R1+0x130] ;  /* 0x0001300001147983 */ /* 0x000ee80000300800 */
        /* <DEDUP_REMOVED lines=11> */
[----:B------:R-:W-:Y:S04]  /*23190*/  STL [R1+0x55ec], R10 ;  /* 0x0055ec0a01007387 */ /* 0x000fe80000100800 */
        /* <DEDUP_REMOVED lines=35> */
[----:B------:R-:W3:Y:S04]  /*233d0*/  LDL.LU.64 R14, [R1+0x5730] ;  /* 0x00573000010e7983 */ /* 0x000ee80000300a00 */
[----:B------:R-:W3:Y:S11]  /*233e0*/  LDL.LU.64 R12, [R1+0x5728] ;  /* 0x00572800010c7983 */ /* 0x000ef60000300a00 */
[----:B------:R-:W-:Y:S06]  /*233f0*/  @!UPT UIADD3 URZ, URZ, URZ, URZ ;  /* 0x0000003f3f3ff290 */ /* 0x000fec000fffe03f */
[----:B------:R-:W-:Y:S01]  /*23400*/  IMAD.MOV.U32 R10, RZ, RZ, R27 ;  /* 0x000000ffff0a7224 */ /* 0x000fe200078e001b */
[----:B------:R-:W-:Y:S01]  /*23410*/  MOV R11, R26 ;  /* 0x0000001a000b7202 */ /* 0x000fe20000000f00 */
[----:B------:R0:W-:Y:S04]  /*23420*/  STL.64 [R1+0x140], R24 ;  /* 0x0001401801007387 */ /* 0x0001e80000100a00 */
[----:B------:R-:W2:Y:S04]  /*23430*/  LDL.LU.64 R26, [R1+0x5720] ;  /* 0x00572000011a7983 */ /* 0x000ea80000300a00 */
[----:B0-----:R-:W2:Y:S04]  /*23440*/  LDL.LU.64 R24, [R1+0x5718] ;  /* 0x0057180001187983 */ /* 0x001ea80000300a00 */
[----:B------:R-:W-:Y:S04]  /*23450*/  STL [R1+0x560c], R10 ;  /* 0x00560c0a01007387 */ /* 0x000fe80000100800 */
[----:B------:R-:W-:Y:S01]  /*23460*/  STL [R1+0x5608], R11 ;  /* 0x0056080b01007387 */ /* 0x000fe20000100800 */
[-C--:B---3--:R-:W-:Y:S03]  /*23470*/  HMMA.16816.F32.BF16 R12, R12, R8.reuse, R20 ;  /* 0x000000080c0c723c */ /* 0x088fe60000041814 */
[----:B------:R-:W2:Y:S04]  /*23480*/  LDL.LU.64 R22, [R1+0x5710] ;  /* 0x0057100001167983 */ /* 0x000ea80000300a00 */
[----:B------:R-:W2:Y:S11]  /*23490*/  LDL.LU.64 R20, [R1+0x5708] ;  /* 0x0057080001147983 */ /* 0x000eb60000300a00 */
[----:B------:R-:W-:Y:S05]  /*234a0*/  @!UPT UIADD3 URZ, URZ, URZ, URZ ;  /* 0x0000003f3f3ff290 */ /* 0x000fea000fffe03f */
[----:B------:R-:W-:Y:S04]  /*234b0*/  STL.64 [R1+0x130], R12 ;  /* 0x0001300c01007387 */ /* 0x000fe80000100a00 */
[----:B------:R0:W-:Y:S04]  /*234c0*/  STL.64 [R1+0x138], R14 ;  /* 0x0001380e01007387 */ /* 0x0001e80000100a00 */
[----:B0-----:R-:W3:Y:S04]  /*234d0*/  LDL.LU.64 R14, [R1+0x5700] ;  /* 0x00570000010e7983 */ /* 0x001ee80000300a00 */
[----:B------:R-:W3:Y:S01]  /*234e0*/  LDL.LU.64 R12, [R1+0x56f8] ;  /* 0x0056f800010c7983 */ /* 0x000ee20000300a00 */
[-C--:B--2---:R-:W-:Y:S03]  /*234f0*/  HMMA.16816.F32.BF16 R20, R20, R8.reuse, R24 ;  /* 0x000000081414723c */ /* 0x084fe60000041818 */
[----:B------:R-:W3:Y:S04]  /*23500*/  LDL.LU.64 R26, [R1+0x56f0] ;  /* 0x0056f000011a7983 */ /* 0x000ee80000300a00 */
[----:B------:R-:W3:Y:S11]  /*23510*/  LDL.LU.64 R24, [R1+0x56e8] ;  /* 0x0056e80001187983 */ /* 0x000ef60000300a00 */
[----:B------:R-:W-:Y:S05]  /*23520*/  @!UPT UIADD3 URZ, URZ, URZ, URZ ;  /* 0x0000003f3f3ff290 */ /* 0x000fea000fffe03f */
[----:B------:R-:W-:Y:S04]  /*23530*/  STL.64 [R1+0x120], R20 ;  /* 0x0001201401007387 */ /* 0x000fe80000100a00 */
[----:B------:R0:W-:Y:S04]  /*23540*/  STL.64 [R1+0x128], R22 ;  /* 0x0001281601007387 */ /* 0x0001e80000100a00 */
[----:B0-----:R-:W2:Y:S04]  /*23550*/  LDL.LU.64 R22, [R1+0x56e0] ;  /* 0x0056e00001167983 */ /* 0x001ea80000300a00 */
[----:B------:R-:W2:Y:S01]  /*23560*/  LDL.LU.64 R20, [R1+0x56d8] ;  /* 0x0056d80001147983 */ /* 0x000ea20000300a00 */
        /* <DEDUP_REMOVED lines=9> */
[----:B------:R-:W2:Y:S04]  /*23600*/  LDL.LU.64 R22, [R1+0x56b0] ;  /* 0x0056b00001167983 */ /* 0x000ea80000300a00 */
[----:B------:R-:W2:Y:S11]  /*23610*/  LDL.LU.64 R20, [R1+0x56a8] ;  /* 0x0056a80001147983 */ /* 0x000eb60000300a00 */
[----:B------:R-:W-:Y:S05]  /*23620*/  @!UPT UIADD3 URZ, URZ, URZ, URZ ;  /* 0x0000003f3f3ff290 */ /* 0x000fea000fffe03f */
[----:B------:R-:W-:Y:S04]  /*23630*/  STL.64 [R1+0x100], R12 ;  /* 0x0001000c01007387 */ /* 0x000fe80000100a00 */
[----:B------:R0:W-:Y:S04]  /*23640*/  STL.64 [R1+0x108], R14 ;  /* 0x0001080e01007387 */ /* 0x0001e80000100a00 */
[----:B0-----:R-:W2:Y:S04]  /*23650*/  LDL.LU.64 R14, [R1+0x56a0] ;  /* 0x0056a000010e7983 */ /* 0x001ea80000300a00 */
[----:B------:R-:W2:Y:S02]  /*23660*/  LDL.LU.64 R12, [R1+0x5698] ;  /* 0x00569800010c7983 */ /* 0x000ea40000300a00 */
[-C--:B--2---:R-:W-:Y:S11]  /*23670*/  HMMA.16816.F32.BF16 R16, R12, R8.reuse, R16 ;  /* 0x000000080c10723c */ /* 0x084ff60000041810 */
[----:B------:R-:W-:Y:S11]  /*23680*/  @!UPT UIADD3 URZ, URZ, URZ, URZ ;  /* 0x0000003f3f3ff290 */ /* 0x000ff6000fffe03f */
[----:B------:R-:W-:Y:S02]  /*23690*/  @!UPT UIADD3 URZ, URZ, URZ, URZ ;  /* 0x0000003f3f3ff290 */ /* 0x000fe4000fffe03f */
[----:B------:R-:W-:Y:S01]  /*236a0*/  MOV R11, R18 ;  /* 0x00000012000b7202 */ /* 0x000fe20000000f00 */
[----:B------:R-:W-:Y:S01]  /*236b0*/  IMAD.MOV.U32 R0, RZ, RZ, R19 ;  /* 0x000000ffff007224 */ /* 0x000fe200078e0013 */
[----:B------:R-:W-:Y:S01]  /*236c0*/  MOV R12, R16 ;  /* 0x00000010000c7202 */ /* 0x000fe20000000f00 */
[----:B------:R-:W-:Y:S01]  /*236d0*/  IMAD.MOV.U32 R2, RZ, RZ, R17 ;  /* 0x000000ffff027224 */ /* 0x000fe200078e0011 */
[----:B------:R-:W2:Y:S04]  /*236e0*/  LDL.LU.64 R18, [R1+0x5690] ;  /* 0x0056900001127983 */ /* 0x000ea80000300a00 */
[----:B------:R-:W2:Y:S02]  /*236f0*/  LDL.LU.64 R16, [R1+0x5688] ;  /* 0x0056880001107983 */ /* 0x000ea40000300a00 */
[----:B--2---:R-:W-:Y:S02]  /*23700*/  HMMA.16816.F32.BF16 R16, R16, R8, R4 ;  /* 0x000000081010723c */ /* 0x004fe40000041804 */
[----:B------:R-:W3:Y:S04]  /*23710*/  LDL.LU.64 R6, [R1+0x5680] ;  /* 0x0056800001067983 */ /* 0x000ee80000300a00 */
[----:B------:R-:W3:Y:S11]  /*23720*/  LDL.LU.64 R4, [R1+0x5678] ;  /* 0x0056780001047983 */ /* 0x000ef60000300a00 */
[----:B------:R-:W-:Y:S06]  /*23730*/  @!UPT UIADD3 URZ, URZ, URZ, URZ ;  /* 0x0000003f3f3ff290 */ /* 0x000fec000fffe03f */
[----:B------:R0:W-:Y:S04]  /*23740*/  STL.64 [R1+0xd0], R16 ;  /* 0x0000d01001007387 */ /* 0x0001e80000100a00 */
[----:B------:R4:W-:Y:S04]  /*23750*/  STL.64 [R1+0xd8], R18 ;  /* 0x0000d81201007387 */ /* 0x0009e80000100a00 */
[----:B0-----:R-:W2:Y:S04]  /*23760*/  LDL.LU R16, [R1+0xc0] ;  /* 0x0000c00001107983 */ /* 0x001ea80000300800 */
[----:B------:R-:W2:Y:S01]  /*23770*/  LDL.LU R17, [R1+0xc4] ;  /* 0x0000c40001117983 */ /* 0x000ea20000300800 */
[----:B----4-:R-:W-:Y:S01]  /*23780*/  MOV R18, R28 ;  /* 0x0000001c00127202 */ /* 0x010fe20000000f00 */
[----:B------:R-:W-:-:S02]  /*23790*/  IMAD.MOV.U32 R19, RZ, RZ, R3 ;  /* 0x000000ffff137224 */ /* 0x000fc400078e0003 */
[----:B------:R-:W0:Y:S02]  /*237a0*/  S2R R10, SR_TID.X ;  /* 0x00000000000a7919 */ /* 0x000e240000002100 */
[----:B0-----:R-:W-:-:S05]  /*237b0*/  LOP3.LUT R29, R10, 0x7, RZ, 0xc0, !PT ;  /* 0x000000070a1d7812 */ /* 0x001fca00078ec0ff */
[----:B------:R-:W-:Y:S01]  /*237c0*/  IMAD R29, R29, 0x210, RZ ;  /* 0x000002101d1d7824 */ /* 0x000fe200078e02ff */
[-C--:B---3--:R-:W-:Y:S08]  /*237d0*/  HMMA.16816.F32.BF16 R4, R24, R8.reuse, R4 ;  /* 0x000000081804723c */ /* 0x088ff00000041804 */
[----:B--2---:R-:W-:Y:S11]  /*237e0*/  HMMA.16816.F32.BF16 R20, R20, R8, R16 ;  /* 0x000000081414723c */ /* 0x004ff60000041810 */
[----:B------:R-:W-:Y:S11]  /*237f0*/  @!UPT UIADD3 URZ, URZ, URZ, URZ ;  /* 0x0000003f3f3ff290 */ /* 0x000ff6000fffe03f */
[----:B------:R-:W-:Y:S02]  /*23800*/  @!UPT UIADD3 URZ, URZ, URZ, URZ ;  /* 0x0000003f3f3ff290 */ /* 0x000fe4000fffe03f */
[----:B------:R-:W-:Y:S01]  /*23810*/  IMAD.MOV.U32 R3, RZ, RZ, R23 ;  /* 0x000000ffff037224 */ /* 0x000fe200078e0017 */
[----:B------:R-:W-:Y:S01]  /*23820*/  MOV R28, R22 ;  /* 0x00000016001c7202 */ /* 0x000fe20000000f00 */
[----:B------:R-:W-:Y:S04]  /*23830*/  STL.64 [R1+0xc0], R20 ;  /* 0x0000c01401007387 */ /* 0x000fe80000100a00 */
[----:B------:R-:W-:Y:S04]  /*23840*/  STL [R1+0x5614], R3 ;  /* 0x0056140301007387 */ /* 0x000fe80000100800 */
[----:B------:R-:W-:Y:S04]  /*23850*/  STL [R1+0x5610], R28 ;  /* 0x0056101c01007387 */ /* 0x000fe80000100800 */
[----:B------:R-:W-:Y:S04]  /*23860*/  STL.64 [R1+0x5440], R6 ;  /* 0x0054400601007387 */ /* 0x000fe80000100a00 */
[----:B------:R0:W-:Y:S02]  /*23870*/  STL.64 [R1+0x5438], R4 ;  /* 0x0054380401007387 */ /* 0x0001e40000100a00 */
[----:B0-----:R-:W-:Y:S01]  /*23880*/  IMAD.MOV.U32 R5, RZ, RZ, R2 ;  /* 0x000000ffff057224 */ /* 0x001fe200078e0002 */
[----:B------:R-:W-:-:S02]  /*23890*/  LOP3.LUT R2, R10, 0x10, RZ, 0xc0, !PT ;  /* 0x000000100a027812 */ /* 0x000fc400078ec0ff */
[----:B------:R-:W-:-:S03]  /*238a0*/  SHF.L.U32 R10, R10, 0x1, RZ ;  /* 0x000000010a0a7819 */ /* 0x000fc600000006ff */
[----:B------:R-:W-:Y:S01]  /*238b0*/  IMAD.SHL.U32 R2, R2, 0x100, RZ ;  /* 0x0000010002027824 */ /* 0x000fe200078e00ff */
[----:B------:R-:W-:Y:S01]  /*238c0*/  LOP3.LUT R29, R29, 0x10, R10, 0x78, !PT ;  /* 0x000000101d1d7812 */ /* 0x000fe200078e780a */
[----:B------:R-:W-:Y:S01]  /*238d0*/  IMAD.MOV.U32 R7, RZ, RZ, R0 ;  /* 0x000000ffff077224 */ /* 0x000fe200078e0000 */
[----:B------:R-:W-:Y:S02]  /*238e0*/  MOV R6, R11 ;  /* 0x0000000b00067202 */ /* 0x000fe40000000f00 */
[----:B------:R-:W-:Y:S02]  /*238f0*/  MOV R4, R12 ;  /* 0x0000000c00047202 */ /* 0x000fe40000000f00 */
[----:B------:R-:W-:Y:S01]  /*23900*/  LOP3.LUT R29, R29, R2, RZ, 0xfc, !PT ;  /* 0x000000021d1d7212 */ /* 0x000fe200078efcff */
[----:B------:R-:W-:Y:S04]  /*23910*/  STL.64 [R1+0x5450], R6 ;  /* 0x0054500601007387 */ /* 0x000fe80000100a00 */
[----:B------:R-:W-:Y:S04]  /*23920*/  STL.64 [R1+0x5448], R4 ;  /* 0x0054480401007387 */ /* 0x000fe80000100a00 */
[----:B------:R-:W0:Y:S04]  /*23930*/  LDSM.16.MT88.4 R4, [R29+0x6080] ;  /* 0x006080001d04783b */ /* 0x000e280000004200 */
[----:B------:R-:W1:Y:S01]  /*23940*/  LDSM.16.MT88.4 R12, [R29+0x6000] ;  /* 0x006000001d0c783b */ /* 0x000e620000004200 */
[----:B0-----:R-:W-:Y:S01]  /*23950*/  MOV R21, R4 ;  /* 0x0000000400157202 */ /* 0x001fe20000000f00 */
[----:B------:R-:W-:Y:S01]  /*23960*/  IMAD.MOV.U32 R20, RZ, RZ, R5 ;  /* 0x000000ffff147224 */ /* 0x000fe200078e0005 */
[----:B------:R-:W-:Y:S01]  /*23970*/  MOV R19, R6 ;  /* 0x0000000600137202 */ /* 0x000fe20000000f00 */
[----:B------:R-:W-:-:S02]  /*23980*/  IMAD.MOV.U32 R18, RZ, RZ, R7 ;  /* 0x000000ffff127224 */ /* 0x000fc400078e0007 */
[----:B------:R-:W0:Y:S04]  /*23990*/  LDSM.16.MT88.4 R4, [R29+0x6100] ;  /* 0x006100001d04783b */ /* 0x000e280000004200 */
[----:B------:R-:W2:Y:S01]  /*239a0*/  S2R R0, SR_TID.X ;  /* 0x0000000000007919 */ /* 0x000ea20000002100 */
[----:B-1----:R-:W-:Y:S01]  /*239b0*/  IMAD.MOV.U32 R16, RZ, RZ, R13 ;  /* 0x000000ffff107224 */ /* 0x002fe200078e000d */
[----:B------:R-:W-:Y:S01]  /*239c0*/  MOV R9, R14 ;  /* 0x0000000e00097202 */ /* 0x000fe20000000f00 */
[----:B------:R-:W-:Y:S01]  /*239d0*/  IMAD.MOV.U32 R8, RZ, RZ, R15 ;  /* 0x000000ffff087224 */ /* 0x000fe200078e000f */
[----:B0-----:R-:W-:Y:S01]  /*239e0*/  MOV R25, R4 ;  /* 0x0000000400197202 */ /* 0x001fe20000000f00 */
[----:B------:R-:W-:Y:S01]  /*239f0*/  IMAD.MOV.U32 R24, RZ, RZ, R5 ;  /* 0x000000ffff187224 */ /* 0x000fe200078e0005 */
[----:B------:R-:W-:Y:S01]  /*23a00*/  MOV R23, R6 ;  /* 0x0000000600177202 */ /* 0x000fe20000000f00 */
[----:B------:R-:W-:-:S02]  /*23a10*/  IMAD.MOV.U32 R22, RZ, RZ, R7 ;  /* 0x000000ffff167224 */ /* 0x000fc400078e0007 */
[----:B------:R-:W0:Y:S01]  /*23a20*/  LDSM.16.MT88.4 R4, [R29+0x6180] ;  /* 0x006180001d04783b */ /* 0x000e220000004200 */
[C---:B--2---:R-:W-:Y:S02]  /*23a30*/  LOP3.LUT R13, R0.reuse, 0x7, RZ, 0xc0, !PT ;  /* 0x00000007000d7812 */ /* 0x044fe400078ec0ff */
[C---:B------:R-:W-:Y:S02]  /*23a40*/  LOP3.LUT R15, R0.reuse, 0x10, RZ, 0xc0, !PT ;  /* 0x00000010000f7812 */ /* 0x040fe400078ec0ff */
[----:B------:R-:W-:Y:S01]  /*23a50*/  SHF.L.U32 R14, R0, 0x1, RZ ;  /* 0x00000001000e7819 */ /* 0x000fe200000006ff */
[----:B------:R-:W-:Y:S02]  /*23a60*/  IMAD R0, R13, 0x210, RZ ;  /* 0x000002100d007824 */ /* 0x000fe400078e02ff */
[----:B------:R-:W-:-:S03]  /*23a70*/  IMAD.SHL.U32 R15, R15, 0x100, RZ ;  /* 0x000001000f0f7824 */ /* 0x000fc600078e00ff */
[----:B------:R-:W-:-:S04]  /*23a80*/  LOP3.LUT R0, R0, 0x10, R14, 0x78, !PT ;  /* 0x0000001000007812 */ /* 0x000fc800078e780e */
[----:B------:R-:W-:-:S04]  /*23a90*/  LOP3.LUT R0, R0, R15, RZ, 0xfc, !PT ;  /* 0x0000000f00007212 */ /* 0x000fc800078efcff */
[----:B------:R-:W-:Y:S02]  /*23aa0*/  LOP3.LUT R0, R0, 0x20, RZ, 0x3c, !PT ;  /* 0x0000002000007812 */ /* 0x000fe400078e3cff */
[----:B0-----:R-:W-:Y:S01]  /*23ab0*/  MOV R29, R4 ;  /* 0x00000004001d7202 */ /* 0x001fe20000000f00 */
[----:B------:R-:W-:Y:S01]  /*23ac0*/  IMAD.MOV.U32 R2, RZ, RZ, R5 ;  /* 0x000000ffff027224 */ /* 0x000fe200078e0005 */
[----:B------:R-:W-:Y:S01]  /*23ad0*/  MOV R27, R6 ;  /* 0x00000006001b7202 */ /* 0x000fe20000000f00 */
[----:B------:R-:W-:Y:S02]  /*23ae0*/  IMAD.MOV.U32 R26, RZ, RZ, R7 ;  /* 0x000000ffff1a7224 */ /* 0x000fe400078e0007 */
[----:B------:R-:W0:Y:S01]  /*23af0*/  LDSM.16.MT88.4 R4, [R0+0x6000] ;  /* 0x006000000004783b */ /* 0x000e220000004200 */
[----:B------:R-:W-:Y:S02]  /*23b00*/  MOV R17, R12 ;  /* 0x0000000c00117202 */ /* 0x000fe40000000f00 */
[----:B0-----:R-:W-:Y:S01]  /*23b10*/  MOV R3, R4 ;  /* 0x0000000400037202 */ /* 0x001fe20000000f00 */
[----:B------:R-:W-:Y:S01]  /*23b20*/  IMAD.MOV.U32 R28, RZ, RZ, R5 ;  /* 0x000000ffff1c7224 */ /* 0x000fe200078e0005 */
[----:B------:R-:W-:Y:S01]  /*23b30*/  MOV R10, R6 ;  /* 0x00000006000a7202 */ /* 0x000fe20000000f00 */
[----:B------:R-:W-:-:S02]  /*23b40*/  IMAD.MOV.U32 R11, RZ, RZ, R7 ;  /* 0x000000ffff0b7224 */ /* 0x000fc400078e0007 */
[----:B------:R-:W0:Y:S04]  /*23b50*/  LDSM.16.MT88.4 R4, [R0+0x6080] ;  /* 0x006080000004783b */ /* 0x000e280000004200 */
[----:B------:R0:W-:Y:S04]  /*23b60*/  STL [R1+0x5624], R8 ;  /* 0x0056240801007387 */ /* 0x0001e80000100800 */
[----:B------:R1:W-:Y:S04]  /*23b70*/  STL [R1+0x5620], R9 ;  /* 0x0056200901007387 */ /* 0x0003e80000100800 */
[----:B------:R2:W-:Y:S04]  /*23b80*/  STL [R1+0x561c], R16 ;  /* 0x00561c1001007387 */ /* 0x0005e80000100800 */
[----:B------:R3:W-:Y:S01]  /*23b90*/  STL [R1+0x5618], R17 ;  /* 0x0056181101007387 */ /* 0x0007e20000100800 */
[----:B0-----:R-:W-:Y:S01]  /*23ba0*/  MOV R8, R4 ;  /* 0x0000000400087202 */ /* 0x001fe20000000f00 */
[----:B-1----:R-:W-:Y:S01]  /*23bb0*/  IMAD.MOV.U32 R9, RZ, RZ, R5 ;  /* 0x000000ffff097224 */ /* 0x002fe200078e0005 */
[----:B--2---:R-:W-:Y:S01]  /*23bc0*/  MOV R16, R6 ;  /* 0x0000000600107202 */ /* 0x004fe20000000f00 */
[----:B---3--:R-:W-:-:S02]  /*23bd0*/  IMAD.MOV.U32 R17, RZ, RZ, R7 ;  /* 0x000000ffff117224 */ /* 0x008fc400078e0007 */
[----:B------:R-:W0:Y:S04]  /*23be0*/  LDSM.16.MT88.4 R4, [R0+0x6100] ;  /* 0x006100000004783b */ /* 0x000e280000004200 */
[----:B------:R-:W-:Y:S04]  /*23bf0*/  STL [R1+0x5634], R18 ;  /* 0x0056341201007387 */ /* 0x000fe80000100800 */
[----:B------:R-:W-:Y:S04]  /*23c00*/  STL [R1+0x5630], R19 ;  /* 0x0056301301007387 */ /* 0x000fe80000100800 */
[----:B------:R-:W-:Y:S04]  /*23c10*/  STL [R1+0x562c], R20 ;  /* 0x00562c1401007387 */ /* 0x000fe80000100800 */
[----:B------:R0:W-:Y:S04]  /*23c20*/  STL [R1+0x5628], R21 ;  /* 0x0056281501007387 */ /* 0x0001e80000100800 */
[----:B------:R-:W-:Y:S04]  /*23c30*/  STL [R1+0x5644], R22 ;  /* 0x0056441601007387 */ /* 0x000fe80000100800 */
[----:B------:R-:W-:Y:S04]  /*23c40*/  STL [R1+0x5640], R23 ;  /* 0x0056401701007387 */ /* 0x000fe80000100800 */
[----:B------:R-:W-:Y:S01]  /*23c50*/  STL [R1+0x563c], R24 ;  /* 0x00563c1801007387 */ /* 0x000fe20000100800 */
[----:B0-----:R-:W-:-:S02]  /*23c60*/  IMAD.MOV.U32 R21, RZ, RZ, R7 ;  /* 0x000000ffff157224 */ /* 0x001fc400078e0007 */
[----:B------:R-:W-:Y:S01]  /*23c70*/  IMAD R7, R13, 0x210, RZ ;  /* 0x000002100d077824 */ /* 0x000fe200078e02ff */
[----:B------:R-:W-:Y:S04]  /*23c80*/  STL [R1+0x5638], R25 ;  /* 0x0056381901007387 */ /* 0x000fe80000100800 */
[----:B------:R-:W-:Y:S01]  /*23c90*/  LOP3.LUT R7, R7, 0x10, R14, 0x78, !PT ;  /* 0x0000001007077812 */ /* 0x000fe200078e780e */
[----:B------:R-:W-:Y:S01]  /*23ca0*/  STL [R1+0x5658], R26 ;  /* 0x0056581a01007387 */ /* 0x000fe20000100800 */
[----:B------:R-:W-:Y:S02]  /*23cb0*/  MOV R18, R4 ;  /* 0x0000000400127202 */ /* 0x000fe40000000f00 */
[----:B------:R-:W-:Y:S01]  /*23cc0*/  LOP3.LUT R7, R7, R15, RZ, 0xfc, !PT ;  /* 0x0000000f07077212 */ /* 0x000fe200078efcff */
[----:B------:R-:W-:Y:S01]  /*23cd0*/  STL [R1+0x5654], R27 ;  /* 0x0056541b01007387 */ /* 0x000fe20000100800 */
[----:B------:R-:W-:-:S03]  /*23ce0*/  IMAD.MOV.U32 R19, RZ, RZ, R5 ;  /* 0x000000ffff137224 */ /* 0x000fc600078e0005 */
[----:B------:R-:W-:Y:S01]  /*23cf0*/  STL [R1+0x5650], R2 ;  /* 0x0056500201007387 */ /* 0x000fe20000100800 */
[----:B------:R-:W-:-:S03]  /*23d00*/  LOP3.LUT R7, R7, 0x40, RZ, 0x3c, !PT ;  /* 0x0000004007077812 */ /* 0x000fc600078e3cff */
[----:B------:R-:W-:Y:S04]  /*23d10*/  STL [R1+0x5648], R29 ;  /* 0x0056481d01007387 */ /* 0x000fe80000100800 */
[----:B------:R-:W-:Y:S04]  /*23d20*/  STL [R1+0x5664], R10 ;  /* 0x0056640a01007387 */ /* 0x000fe80000100800 */
[----:B------:R-:W-:Y:S04]  /*23d30*/  STL [R1+0x5660], R28 ;  /* 0x0056601c01007387 */ /* 0x000fe80000100800 */
[----:B------:R-:W-:Y:S04]  /*23d40*/  STL [R1+0x565c], R3 ;  /* 0x00565c0301007387 */ /* 0x000fe80000100800 */
[----:B------:R-:W-:Y:S04]  /*23d50*/  STL.64 [R1+0x5670], R18 ;  /* 0x0056701201007387 */ /* 0x000fe80000100a00 */
[----:B------:R-:W-:Y:S04]  /*23d60*/  STL.64 [R1+0x5668], R16 ;  /* 0x0056681001007387 */ /* 0x000fe80000100a00 */
[----:B------:R-:W0:Y:S04]  /*23d70*/  LDSM.16.MT88.4 R12, [R0+0x6180] ;  /* 0x00618000000c783b */ /* 0x000e280000004200 */
[----:B------:R-:W1:Y:S01]  /*23d80*/  LDSM.16.MT88.4 R16, [R7+0x6000] ;  /* 0x006000000710783b */ /* 0x000e620000004200 */
[----:B0-----:R-:W-:Y:S01]  /*23d90*/  MOV R22, R12 ;  /* 0x0000000c00167202 */ /* 0x001fe20000000f00 */
[----:B------:R-:W-:Y:S01]  /*23da0*/  IMAD.MOV.U32 R23, RZ, RZ, R13 ;  /* 0x000000ffff177224 */ /* 0x000fe200078e000d */
[----:B------:R-:W-:Y:S01]  /*23db0*/  MOV R24, R14 ;  /* 0x0000000e00187202 */ /* 0x000fe20000000f00 */
[----:B------:R-:W-:Y:S01]  /*23dc0*/  IMAD.MOV.U32 R25, RZ, RZ, R15 ;  /* 0x000000ffff197224 */ /* 0x000fe200078e000f */
[----:B-1----:R-:W-:Y:S01]  /*23dd0*/  MOV R15, R16 ;  /* 0x00000010000f7202 */ /* 0x002fe20000000f00 */
[----:B------:R-:W-:Y:S01]  /*23de0*/  IMAD.MOV.U32 R14, RZ, RZ, R17 ;  /* 0x000000ffff0e7224 */ /* 0x000fe200078e0011 */
[----:B------:R-:W-:Y:S01]  /*23df0*/  MOV R13, R18 ;  /* 0x00000012000d7202 */ /* 0x000fe20000000f00 */
[----:B------:R-:W-:-:S02]  /*23e00*/  IMAD.MOV.U32 R12, RZ, RZ, R19 ;  /* 0x000000ffff0c7224 */ /* 0x000fc400078e0013 */
[----:B------:R-:W0:Y:S01]  /*23e10*/  LDSM.16.MT88.4 R16, [R7+0x6080] ;  /* 0x006080000710783b */ /* 0x000e220000004200 */
[----:B------:R-:W-:Y:S02]  /*23e20*/  MOV R20, R6 ;  /* 0x0000000600147202 */ /* 0x000fe40000000f00 */
[----:B0-----:R-:W-:Y:S01]  /*23e30*/  MOV R27, R16 ;  /* 0x00000010001b7202 */ /* 0x001fe20000000f00 */
[----:B------:R-:W-:Y:S01]  /*23e40*/  IMAD.MOV.U32 R2, RZ, RZ, R17 ;  /* 0x000000ffff027224 */ /* 0x000fe200078e0011 */
[----:B------:R-:W-:Y:S01]  /*23e50*/  MOV R0, R18 ;  /* 0x0000001200007202 */ /* 0x000fe20000000f00 */
[----:B------:R-:W-:Y:S02]  /*23e60*/  IMAD.MOV.U32 R29, RZ, RZ, R19 ;  /* 0x000000ffff1d7224 */ /* 0x000fe400078e0013 */
[----:B------:R-:W0:Y:S04]  /*23e70*/  LDSM.16.MT88.4 R16, [R7+0x6100] ;  /* 0x006100000710783b */ /* 0x000e280000004200 */
[----:B------:R-:W1:Y:S01]  /*23e80*/  LDSM.16.MT88.4 R4, [R7+0x6180] ;  /* 0x006180000704783b */ /* 0x000e620000004200 */
[----:B0-----:R-:W-:Y:S01]  /*23e90*/  MOV R10, R16 ;  /* 0x00000010000a7202 */ /* 0x001fe20000000f00 */
[----:B------:R-:W-:Y:S01]  /*23ea0*/  IMAD.MOV.U32 R26, RZ, RZ, R19 ;  /* 0x000000ffff1a7224 */ /* 0x000fe200078e0013 */
[----:B------:R-:W-:Y:S01]  /*23eb0*/  MOV R3, R18 ;  /* 0x0000001200037202 */ /* 0x000fe20000000f00 */
[----:B------:R-:W-:Y:S01]  /*23ec0*/  IMAD.MOV.U32 R28, RZ, RZ, R17 ;  /* 0x000000ffff1c7224 */ /* 0x000fe200078e0011 */
[----:B------:R-:W2:Y:S04]  /*23ed0*/  LDL.LU.64 R18, [R1+0x5670] ;  /* 0x0056700001127983 */ /* 0x000ea80000300a00 */
[----:B------:R-:W3:Y:S04]  /*23ee0*/  LDL.LU.64 R16, [R1+0x5668] ;  /* 0x0056680001107983 */ /* 0x000ee80000300a00 */
[----:B-1----:R0:W-:Y:S04]  /*23ef0*/  STL.64 [R1+0x5470], R6 ;  /* 0x0054700601007387 */ /* 0x0021e80000100a00 */
[----:B------:R1:W-:Y:S01]  /*23f00*/  STL.64 [R1+0x5468], R4 ;  /* 0x0054680401007387 */ /* 0x0003e20000100a00 */
[----:B0-----:R-:W-:Y:S01]  /*23f10*/  MOV R6, R3 ;  /* 0x0000000300067202 */ /* 0x001fe20000000f00 */
[----:B------:R-:W-:Y:S01]  /*23f20*/  IMAD.MOV.U32 R7, RZ, RZ, R26 ;  /* 0x000000ffff077224 */ /* 0x000fe200078e001a */
[----:B-1----:R-:W-:Y:S01]  /*23f30*/  MOV R4, R10 ;  /* 0x0000000a00047202 */ /* 0x002fe20000000f00 */
[----:B------:R-:W-:Y:S01]  /*23f40*/  IMAD.MOV.U32 R5, RZ, RZ, R28 ;  /* 0x000000ffff057224 */ /* 0x000fe200078e001c */
[----:B------:R-:W4:Y:S04]  /*23f50*/  LDL.LU R10, [R1+0x5664] ;  /* 0x00566400010a7983 */ /* 0x000f280000300800 */
[----:B------:R-:W2:Y:S04]  /*23f60*/  LDL.LU R28, [R1+0x5660] ;  /* 0x00566000011c7983 */ /* 0x000ea80000300800 */
[----:B------:R-:W2:Y:S04]  /*23f70*/  LDL.LU R3, [R1+0x565c] ;  /* 0x00565c0001037983 */ /* 0x000ea80000300800 */
[----:B------:R-:W2:Y:S04]  /*23f80*/  LDL.LU R26, [R1+0x5658] ;  /* 0x00565800011a7983 */ /* 0x000ea80000300800 */
[----:B------:R0:W-:Y:S04]  /*23f90*/  STL.64 [R1+0x5490], R6 ;  /* 0x0054900601007387 */ /* 0x0001e80000100a00 */
[----:B------:R1:W-:Y:S01]  /*23fa0*/  STL.64 [R1+0x5488], R4 ;  /* 0x0054880401007387 */ /* 0x0003e20000100a00 */
[----:B0-----:R-:W-:-:S02]  /*23fb0*/  MOV R6, R0 ;  /* 0x0000000000067202 */ /* 0x001fc40000000f00 */
[----:B-1----:R-:W-:Y:S01]  /*23fc0*/  MOV R4, R27 ;  /* 0x0000001b00047202 */ /* 0x002fe20000000f00 */
[----:B------:R-:W-:Y:S01]  /*23fd0*/  IMAD.MOV.U32 R5, RZ, RZ, R2 ;  /* 0x000000ffff057224 */ /* 0x000fe200078e0002 */
[----:B------:R-:W2:Y:S04]  /*23fe0*/  LDL.LU R27, [R1+0x5654] ;  /* 0x00565400011b7983 */ /* 0x000ea80000300800 */
[----:B------:R-:W2:Y:S04]  /*23ff0*/  LDL.LU R2, [R1+0x5650] ;  /* 0x0056500001027983 */ /* 0x000ea80000300800 */
[----:B------:R-:W2:Y:S01]  /*24000*/  LDL.LU R0, [R1+0x564c] ;  /* 0x00564c0001007983 */ /* 0x000ea20000300800 */
[----:B------:R-:W-:-:S03]  /*24010*/  IMAD.MOV.U32 R7, RZ, RZ, R29 ;  /* 0x000000ffff077224 */ /* 0x000fc600078e001d */
[----:B------:R-:W3:Y:S04]  /*24020*/  LDL.LU R29, [R1+0x5648] ;  /* 0x00564800011d7983 */ /* 0x000ee80000300800 */
[----:B------:R0:W-:Y:S04]  /*24030*/  STL.64 [R1+0x54b0], R6 ;  /* 0x0054b00601007387 */ /* 0x0001e80000100a00 */
[----:B------:R1:W-:Y:S01]  /*24040*/  STL.64 [R1+0x54a8], R4 ;  /* 0x0054a80401007387 */ /* 0x0003e20000100a00 */
[----:B0-----:R-:W-:Y:S01]  /*24050*/  MOV R6, R13 ;  /* 0x0000000d00067202 */ /* 0x001fe20000000f00 */
[----:B------:R-:W-:Y:S01]  /*24060*/  IMAD.MOV.U32 R7, RZ, RZ, R12 ;  /* 0x000000ffff077224 */ /* 0x000fe200078e000c */
[----:B-1----:R-:W-:Y:S01]  /*24070*/  MOV R4, R15 ;  /* 0x0000000f00047202 */ /* 0x002fe20000000f00 */
[----:B------:R-:W-:-:S03]  /*24080*/  IMAD.MOV.U32 R5, RZ, RZ, R14 ;  /* 0x000000ffff057224 */ /* 0x000fc600078e000e */
[----:B------:R-:W-:Y:S04]  /*24090*/  STL.64 [R1+0x54d0], R6 ;  /* 0x0054d00601007387 */ /* 0x000fe80000100a00 */
[----:B------:R-:W-:Y:S04]  /*240a0*/  STL.64 [R1+0x54c8], R4 ;  /* 0x0054c80401007387 */ /* 0x000fe80000100a00 */
[----:B--2---:R-:W0:Y:S04]  /*240b0*/  LDSM.16.MT88.4 R12, [R0+0x6000] ;  /* 0x00600000000c783b */ /* 0x004e280000004200 */
[----:B0-----:R-:W-:Y:S04]  /*240c0*/  STL.64 [R1+0x5460], R14 ;  /* 0x0054600e01007387 */ /* 0x001fe80000100a00 */
[----:B------:R0:W-:Y:S04]  /*240d0*/  STL.64 [R1+0x5458], R12 ;  /* 0x0054580c01007387 */ /* 0x0001e80000100a00 */
[----:B0-----:R-:W2:Y:S04]  /*240e0*/  LDL.LU R12, [R1+0x100] ;  /* 0x00010000010c7983 */ /* 0x001ea80000300800 */
[----:B------:R-:W2:Y:S04]  /*240f0*/  LDL.LU R13, [R1+0x104] ;  /* 0x00010400010d7983 */ /* 0x000ea80000300800 */
[----:B------:R-:W2:Y:S04]  /*24100*/  LDL.LU R14, [R1+0x108] ;  /* 0x00010800010e7983 */ /* 0x000ea80000300800 */
[----:B------:R-:W2:Y:S01]  /*24110*/  LDL.LU R15, [R1+0x10c] ;  /* 0x00010c00010f7983 */ /* 0x000ea20000300800 */
[----:B------:R-:W-:Y:S01]  /*24120*/  MOV R4, R22 ;  /* 0x0000001600047202 */ /* 0x000fe20000000f00 */
[----:B------:R-:W-:Y:S01]  /*24130*/  IMAD.MOV.U32 R7, RZ, RZ, R25 ;  /* 0x000000ffff077224 */ /* 0x000fe200078e0019 */
[----:B------:R-:W-:Y:S01]  /*24140*/  MOV R6, R24 ;  /* 0x0000001800067202 */ /* 0x000fe20000000f00 */
[----:B------:R-:W3:Y:S01]  /*24150*/  LDL.LU R22, [R1+0x5644] ;  /* 0x0056440001167983 */ /* 0x000ee20000300800 */
[----:B------:R-:W-:-:S03]  /*24160*/  IMAD.MOV.U32 R5, RZ, RZ, R23 ;  /* 0x000000ffff057224 */ /* 0x000fc600078e0017 */
[----:B------:R-:W3:Y:S04]  /*24170*/  LDL.LU R23, [R1+0x5640] ;  /* 0x0056400001177983 */ /* 0x000ee80000300800 */
[----:B------:R-:W3:Y:S04]  /*24180*/  LDL.LU R24, [R1+0x563c] ;  /* 0x00563c0001187983 */ /* 0x000ee80000300800 */
[----:B------:R-:W3:Y:S04]  /*24190*/  LDL.LU R25, [R1+0x5638] ;  /* 0x0056380001197983 */ /* 0x000ee80000300800 */
[----:B------:R0:W-:Y:S04]  /*241a0*/  STL.64 [R1+0x54f0], R6 ;  /* 0x0054f00601007387 */ /* 0x0001e80000100a00 */
[----:B------:R1:W-:Y:S01]  /*241b0*/  STL.64 [R1+0x54e8], R4 ;  /* 0x0054e80401007387 */ /* 0x0003e20000100a00 */
[----:B0-----:R-:W-:Y:S01]  /*241c0*/  MOV R6, R20 ;  /* 0x0000001400067202 */ /* 0x001fe20000000f00 */
[----:B------:R-:W-:Y:S01]  /*241d0*/  IMAD.MOV.U32 R7, RZ, RZ, R21 ;  /* 0x000000ffff077224 */ /* 0x000fe200078e0015 */
[----:B-1----:R-:W-:Y:S01]  /*241e0*/  MOV R4, R18 ;  /* 0x0000001200047202 */ /* 0x002fe20000000f00 */
[----:B------:R-:W-:Y:S01]  /*241f0*/  IMAD.MOV.U32 R5, RZ, RZ, R19 ;  /* 0x000000ffff057224 */ /* 0x000fe200078e0013 */
[----:B------:R-:W4:Y:S04]  /*24200*/  LDL.LU R18, [R1+0x5634] ;  /* 0x0056340001127983 */ /* 0x000f280000300800 */
[----:B------:R-:W4:Y:S04]  /*24210*/  LDL.LU R19, [R1+0x5630] ;  /* 0x0056300001137983 */ /* 0x000f280000300800 */
[----:B------:R-:W4:Y:S04]  /*24220*/  LDL.LU R20, [R1+0x562c] ;  /* 0x00562c0001147983 */ /* 0x000f280000300800 */
[----:B------:R-:W4:Y:S04]  /*24230*/  LDL.LU R21, [R1+0x5628] ;  /* 0x0056280001157983 */ /* 0x000f280000300800 */
        /* <DEDUP_REMOVED lines=8> */
[----:B------:R-:W-:Y:S01]  /*242c0*/  MOV R4, R8 ;  /* 0x0000000800047202 */ /* 0x000fe20000000f00 */
[----:B---3--:R-:W-:Y:S01]  /*242d0*/  IMAD.MOV.U32 R7, RZ, RZ, R17 ;  /* 0x000000ffff077224 */ /* 0x008fe200078e0011 */
[----:B------:R-:W-:Y:S01]  /*242e0*/  MOV R6, R16 ;  /* 0x0000001000067202 */ /* 0x000fe20000000f00 */
[----:B------:R-:W3:Y:S01]  /*242f0*/  LDL.LU R8, [R1+0x5624] ;  /* 0x0056240001087983 */ /* 0x000ee20000300800 */
[----:B------:R-:W-:-:S03]  /*24300*/  IMAD.MOV.U32 R5, RZ, RZ, R9 ;  /* 0x000000ffff057224 */ /* 0x000fc600078e0009 */
        /* <DEDUP_REMOVED lines=12> */
[----:B------:R-:W-:Y:S01]  /*243d0*/  IMAD.MOV.U32 R7, RZ, RZ, R11 ;  /* 0x000000ffff077224 */ /* 0x000fe200078e000b */
[----:B----4-:R-:W-:Y:S01]  /*243e0*/  MOV R6, R10 ;  /* 0x0000000a00067202 */ /* 0x010fe20000000f00 */
[----:B------:R-:W4:Y:S01]  /*243f0*/  LDL.LU R3, [R1+0x5614] ;  /* 0x0056140001037983 */ /* 0x000f220000300800 */
        /* <DEDUP_REMOVED lines=15> */
[----:B------:R-:W-:Y:S01]  /*244f0*/  IMAD.MOV.U32 R5, RZ, RZ, R2 ;  /* 0x000000ffff057224 */ /* 0x000fe200078e0002 */
[----:B------:R-:W3:Y:S04]  /*24500*/  LDL.LU R29, [R1+0x5604] ;  /* 0x00560400011d7983 */ /* 0x000ee80000300800 */
        /* <DEDUP_REMOVED lines=9> */
[----:B------:R-:W-:Y:S04]  /*245a0*/  LDSM.16.MT88.4 R24, [R0+0x6180] ;  /* 0x006180000018783b */ /* 0x000fe80000004200 */
[----:B--2---:R-:W-:Y:S04]  /*245b0*/  STL.64 [R1+0x54e0], R14 ;  /* 0x0054e00e01007387 */ /* 0x004fe80000100a00 */
[----:B------:R0:W-:Y:S04]  /*245c0*/  STL.64 [R1+0x54d8], R12 ;  /* 0x0054d80c01007387 */ /* 0x0001e80000100a00 */
[----:B0-----:R-:W2:Y:S04]  /*245d0*/  LDL.LU R12, [R1+0x140] ;  /* 0x00014000010c7983 */ /* 0x001ea80000300800 */
[----:B------:R-:W2:Y:S01]  /*245e0*/  LDL.LU R13, [R1+0x144] ;  /* 0x00014400010d7983 */ /* 0x000ea20000300800 */
[----:B------:R-:W-:Y:S01]  /*245f0*/  MOV R6, R19 ;  /* 0x0000001300067202 */ /* 0x000fe20000000f00 */
[----:B------:R-:W-:Y:S01]  /*24600*/  IMAD.MOV.U32 R7, RZ, RZ, R18 ;  /* 0x000000ffff077224 */ /* 0x000fe200078e0012 */
[----:B------:R-:W-:Y:S01]  /*24610*/  MOV R4, R21 ;  /* 0x0000001500047202 */ /* 0x000fe20000000f00 */
[----:B------:R-:W-:Y:S01]  /*24620*/  IMAD.MOV.U32 R5, RZ, RZ, R20 ;  /* 0x000000ffff057224 */ /* 0x000fe200078e0014 */
[----:B---3--:R-:W-:Y:S01]  /*24630*/  MOV R14, R11 ;  /* 0x0000000b000e7202 */ /* 0x008fe20000000f00 */
[----:B------:R-:W-:Y:S01]  /*24640*/  IMAD.MOV.U32 R15, RZ, RZ, R10 ;  /* 0x000000ffff0f7224 */ /* 0x000fe200078e000a */
[----:B------:R-:W3:Y:S04]  /*24650*/  LDL.LU R11, [R1+0x55fc] ;  /* 0x0055fc00010b7983 */ /* 0x000ee80000300800 */
[----:B------:R-:W3:Y:S04]  /*24660*/  LDL.LU R10, [R1+0x55f8] ;  /* 0x0055f800010a7983 */ /* 0x000ee80000300800 */
[----:B------:R-:W-:Y:S04]  /*24670*/  STL.64 [R1+0x55b0], R6 ;  /* 0x0055b00601007387 */ /* 0x000fe80000100a00 */
[----:B------:R-:W-:Y:S04]  /*24680*/  STL.64 [R1+0x55a8], R4 ;  /* 0x0055a80401007387 */ /* 0x000fe80000100a00 */
[----:B------:R-:W-:Y:S04]  /*24690*/  STL.64 [R1+0x5500], R14 ;  /* 0x0055000e01007387 */ /* 0x000fe80000100a00 */
[----:B------:R-:W-:Y:S04]  /*246a0*/  LDSM.16.MT88.4 R20, [R0+0x6100] ;  /* 0x006100000014783b */ /* 0x000fe80000004200 */
[----:B--2---:R0:W-:Y:S04]  /*246b0*/  STL.64 [R1+0x54f8], R12 ;  /* 0x0054f80c01007387 */ /* 0x0041e80000100a00 */
[----:B0-----:R-:W2:Y:S04]  /*246c0*/  LDL.LU R12, [R1+0x150] ;  /* 0x00015000010c7983 */ /* 0x001ea80000300800 */
[----:B------:R-:W2:Y:S01]  /*246d0*/  LDL.LU R13, [R1+0x154] ;  /* 0x00015400010d7983 */ /* 0x000ea20000300800 */
[----:B------:R-:W-:Y:S01]  /*246e0*/  MOV R14, R2 ;  /* 0x00000002000e7202 */ /* 0x000fe20000000f00 */
[----:B------:R-:W-:-:S02]  /*246f0*/  IMAD.MOV.U32 R15, RZ, RZ, R29 ;  /* 0x000000ffff0f7224 */ /* 0x000fc400078e001d */
[----:B------:R-:W3:Y:S04]  /*24700*/  LDL.LU R2, [R1+0x55f4] ;  /* 0x0055f40001027983 */ /* 0x000ee80000300800 */
[----:B------:R-:W3:Y:S04]  /*24710*/  LDL.LU R29, [R1+0x55f0] ;  /* 0x0055f000011d7983 */ /* 0x000ee80000300800 */
[----:B------:R-:W-:Y:S04]  /*24720*/  STL.64 [R1+0x5520], R14 ;  /* 0x0055200e01007387 */ /* 0x000fe80000100a00 */
[----:B--2---:R0:W-:Y:S04]  /*24730*/  STL.64 [R1+0x5518], R12 ;  /* 0x0055180c01007387 */ /* 0x0041e80000100a00 */
[----:B0-----:R-:W2:Y:S04]  /*24740*/  LDL.LU R12, [R1+0x160] ;  /* 0x00016000010c7983 */ /* 0x001ea80000300800 */
[----:B------:R-:W2:Y:S01]  /*24750*/  LDL.LU R13, [R1+0x164] ;  /* 0x00016400010d7983 */ /* 0x000ea20000300800 */
[----:B---3--:R-:W-:Y:S01]  /*24760*/  MOV R14, R10 ;  /* 0x0000000a000e7202 */ /* 0x008fe20000000f00 */
[----:B------:R-:W-:-:S02]  /*24770*/  IMAD.MOV.U32 R15, RZ, RZ, R11 ;  /* 0x000000ffff0f7224 */ /* 0x000fc400078e000b */
[----:B------:R-:W3:Y:S04]  /*24780*/  LDL.LU R10, [R1+0x55ec] ;  /* 0x0055ec00010a7983 */ /* 0x000ee80000300800 */
[----:B------:R-:W3:Y:S04]  /*24790*/  LDL.LU R11, [R1+0x55e8] ;  /* 0x0055e800010b7983 */ /* 0x000ee80000300800 */
[----:B------:R-:W-:Y:S04]  /*247a0*/  STL.64 [R1+0x5540], R14 ;  /* 0x0055400e01007387 */ /* 0x000fe80000100a00 */
        /* <DEDUP_REMOVED lines=33> */
[----:B0-----:R-:W3:Y:S04]  /*249c0*/  LDL.LU R12, [R1+0x1b0] ;  /* 0x0001b000010c7983 */ /* 0x001ee80000300800 */
[----:B------:R-:W3:Y:S01]  /*249d0*/  LDL.LU R13, [R1+0x1b4] ;  /* 0x0001b400010d7983 */ /* 0x000ee20000300800 */
[----:B------:R-:W-:Y:S01]  /*249e0*/  MOV R4, R17 ;  /* 0x0000001100047202 */ /* 0x000fe20000000f00 */
[----:B------:R-:W-:Y:S01]  /*249f0*/  IMAD.MOV.U32 R5, RZ, RZ, R16 ;  /* 0x000000ffff057224 */ /* 0x000fe200078e0010 */
[----:B------:R-:W-:Y:S01]  /*24a00*/  MOV R6, R9 ;  /* 0x0000000900067202 */ /* 0x000fe20000000f00 */
[----:B------:R-:W-:Y:S01]  /*24a10*/  IMAD.MOV.U32 R7, RZ, RZ, R8 ;  /* 0x000000ffff077224 */ /* 0x000fe200078e0008 */
[----:B------:R-:W-:Y:S01]  /*24a20*/  MOV R14, R29 ;  /* 0x0000001d000e7202 */ /* 0x000fe20000000f00 */
[----:B------:R-:W-:Y:S01]  /*24a30*/  IMAD.MOV.U32 R15, RZ, RZ, R2 ;  /* 0x000000ffff0f7224 */ /* 0x000fe200078e0002 */
[----:B------:R-:W0:Y:S06]  /*24a40*/  LDSM.16.MT88.4 R16, [R0+0x6080] ;  /* 0x006080000010783b */ /* 0x000e2c0000004200 */
[-C--:B---3--:R-:W-:Y:S01]  /*24a50*/  HMMA.16816.F32.BF16 R4, R4, R10.reuse, R12 ;  /* 0x0000000a0404723c */ /* 0x088fe2000004180c */
[----:B------:R-:W2:Y:S04]  /*24a60*/  LDL.LU.64 R14, [R1+0x55c0] ;  /* 0x0055c000010e7983 */ /* 0x000ea80000300a00 */
[----:B------:R-:W2:Y:S11]  /*24a70*/  LDL.LU.64 R12, [R1+0x55b8] ;  /* 0x0055b800010c7983 */ /* 0x000eb60000300a00 */
[----:B------:R-:W-:Y:S07]  /*24a80*/  @!UPT UIADD3 URZ, URZ, URZ, URZ ;  /* 0x0000003f3f3ff290 */ /* 0x000fee000fffe03f */
[----:B------:R-:W-:Y:S04]  /*24a90*/  STL.64 [R1+0x1b0], R4 ;  /* 0x0001b00401007387 */ /* 0x000fe80000100a00 */
[----:B------:R1:W-:Y:S04]  /*24aa0*/  STL.64 [R1+0x1b8], R6 ;  /* 0x0001b80601007387 */ /* 0x0003e80000100a00 */
[----:B-1----:R-:W2:Y:S04]  /*24ab0*/  LDL.LU.64 R6, [R1+0x55b0] ;  /* 0x0055b00001067983 */ /* 0x002ea80000300a00 */
[----:B------:R-:W2:Y:S02]  /*24ac0*/  LDL.LU.64 R4, [R1+0x55a8] ;  /* 0x0055a80001047983 */ /* 0x000ea40000300a00 */
[-C--:B--2---:R-:W-:Y:S02]  /*24ad0*/  HMMA.16816.F32.BF16 R4, R4, R10.reuse, R12 ;  /* 0x0000000a0404723c */ /* 0x084fe4000004180c */
[----:B------:R-:W2:Y:S04]  /*24ae0*/  LDL.LU.64 R14, [R1+0x55a0] ;  /* 0x0055a000010e7983 */ /* 0x000ea80000300a00 */
[----:B------:R-:W2:Y:S11]  /*24af0*/  LDL.LU.64 R12, [R1+0x5598] ;  /* 0x00559800010c7983 */ /* 0x000eb60000300a00 */
[----:B------:R-:W-:Y:S06]  /*24b00*/  @!UPT UIADD3 URZ, URZ, URZ, URZ ;  /* 0x0000003f3f3ff290 */ /* 0x000fec000fffe03f */
        /* <DEDUP_REMOVED lines=8> */
[----:B------:R1:W-:Y:S01]  /*24b90*/  STL.64 [R1+0x190], R4 ;  /* 0x0001900401007387 */ /* 0x0003e20000100a00 */
[----:B------:R-:W-:Y:S01]  /*24ba0*/  MOV R29, R6 ;  /* 0x00000006001d7202 */ /* 0x000fe20000000f00 */
[----:B------:R-:W-:Y:S02]  /*24bb0*/  IMAD.MOV.U32 R2, RZ, RZ, R7 ;  /* 0x000000ffff027224 */ /* 0x000fe400078e0007 */
[----:B------:R-:W2:Y:S04]  /*24bc0*/  LDL.LU.64 R6, [R1+0x5570] ;  /* 0x0055700001067983 */ /* 0x000ea80000300a00 */
[----:B-1----:R-:W2:Y:S02]  /*24bd0*/  LDL.LU.64 R4, [R1+0x5568] ;  /* 0x0055680001047983 */ /* 0x002ea40000300a00 */
        /* <DEDUP_REMOVED lines=76> */
[----:B------:R1:W-:Y:S04]  /*250a0*/  STL.64 [R1+0xe0], R12 ;  /* 0x0000e00c01007387 */ /* 0x0003e80000100a00 */
[----:B------:R3:W-:Y:S04]  /*250b0*/  STL.64 [R1+0xe8], R14 ;  /* 0x0000e80e01007387 */ /* 0x0007e80000100a00 */
[----:B-1----:R-:W0:Y:S04]  /*250c0*/  LDL.LU R12, [R1+0xd0] ;  /* 0x0000d000010c7983 */ /* 0x002e280000300800 */
[----:B------:R-:W0:Y:S04]  /*250d0*/  LDL.LU R13, [R1+0xd4] ;  /* 0x0000d400010d7983 */ /* 0x000e280000300800 */
[----:B---3--:R-:W0:Y:S04]  /*250e0*/  LDL.LU R14, [R1+0xd8] ;  /* 0x0000d800010e7983 */ /* 0x008e280000300800 */
[----:B------:R-:W0:Y:S02]  /*250f0*/  LDL.LU R15, [R1+0xdc] ;  /* 0x0000dc00010f7983 */ /* 0x000e240000300800 */
[----:B0-----:R-:W-:Y:S02]  /*25100*/  HMMA.16816.F32.BF16 R12, R16, R10, R12 ;  /* 0x0000000a100c723c */ /* 0x001fe4000004180c */
[----:B------:R-:W3:Y:S11]  /*25110*/  LDL.LU R16, [R1+0xc0] ;  /* 0x0000c00001107983 */ /* 0x000ef60000300800 */
[----:B------:R-:W-:Y:S10]  /*25120*/  @!UPT UIADD3 URZ, URZ, URZ, URZ ;  /* 0x0000003f3f3ff290 */ /* 0x000ff4000fffe03f */
[----:B------:R-:W-:Y:S04]  /*25130*/  STL.64 [R1+0xd0], R12 ;  /* 0x0000d00c01007387 */ /* 0x000fe80000100a00 */
[----:B------:R0:W-:Y:S04]  /*25140*/  STL.64 [R1+0xd8], R14 ;  /* 0x0000d80e01007387 */ /* 0x0001e80000100a00 */
[----:B------:R-:W3:Y:S04]  /*25150*/  LDL.LU R17, [R1+0xc4] ;  /* 0x0000c40001117983 */ /* 0x000ee80000300800 */
[----:B------:R-:W0:Y:S04]  /*25160*/  S2R R8, SR_TID.X ;  /* 0x0000000000087919 */ /* 0x000e280000002100 */
[----:B------:R-:W1:Y:S01]  /*25170*/  S2R R9, SR_TID.X ;  /* 0x0000000000097919 */ /* 0x000e620000002100 */
[----:B------:R-:W-:Y:S01]  /*25180*/  MOV R18, R28 ;  /* 0x0000001c00127202 */ /* 0x000fe20000000f00 */
[----:B----4-:R-:W-:Y:S01]  /*25190*/  IMAD.MOV.U32 R19, RZ, RZ, R3 ;  /* 0x000000ffff137224 */ /* 0x010fe200078e0003 */
[----:B0-----:R-:W-:-:S02]  /*251a0*/  LOP3.LUT R15, R8, 0x7, RZ, 0xc0, !PT ;  /* 0x00000007080f7812 */ /* 0x001fc400078ec0ff */
[C---:B------:R-:W-:Y:S02]  /*251b0*/  SHF.L.U32 R14, R8.reuse, 0x1, RZ ;  /* 0x00000001080e7819 */ /* 0x040fe400000006ff */
[----:B-1----:R-:W-:Y:S02]  /*251c0*/  LOP3.LUT R13, R9, 0x10, RZ, 0xc0, !PT ;  /* 0x00000010090d7812 */ /* 0x002fe400078ec0ff */
[----:B------:R-:W-:-:S03]  /*251d0*/  LOP3.LUT R9, R8, 0x7, RZ, 0xc0, !PT ;  /* 0x0000000708097812 */ /* 0x000fc600078ec0ff */
[----:B------:R-:W-:Y:S01]  /*251e0*/  IMAD.SHL.U32 R13, R13, 0x100, RZ ;  /* 0x000001000d0d7824 */ /* 0x000fe200078e00ff */
[----:B------:R-:W-:Y:S01]  /*251f0*/  SHF.L.U32 R12, R9, 0x4, RZ ;  /* 0x00000004090c7819 */ /* 0x000fe200000006ff */
[----:B---3--:R-:W-:Y:S07]  /*25200*/  HMMA.16816.F32.BF16 R20, R20, R10, R16 ;  /* 0x0000000a1414723c */ /* 0x008fee0000041810 */
[----:B------:R-:W-:-:S05]  /*25210*/  IMAD R19, R15, 0x210, RZ ;  /* 0x000002100f137824 */ /* 0x000fca00078e02ff */
[----:B------:R-:W-:-:S04]  /*25220*/  LOP3.LUT R19, R19, 0x10, R14, 0x78, !PT ;  /* 0x0000001013137812 */ /* 0x000fc800078e780e */
[----:B------:R-:W-:Y:S02]  /*25230*/  LOP3.LUT R19, R19, R13, RZ, 0xfc, !PT ;  /* 0x0000000d13137212 */ /* 0x000fe400078efcff */
[----:B------:R-:W-:Y:S02]  /*25240*/  LOP3.LUT R13, R8, 0xe0, RZ, 0xc0, !PT ;  /* 0x000000e0080d7812 */ /* 0x000fe400078ec0ff */
[----:B--2---:R-:W-:Y:S01]  /*25250*/  HMMA.16816.F32.BF16 R8, R24, R10, R4 ;  /* 0x0000000a1808723c */ /* 0x004fe20000041804 */
[----:B------:R-:W0:Y:S03]  /*25260*/  LDSM.16.MT88.4 R4, [R19+0x8000] ;  /* 0x008000001304783b */ /* 0x000e260000004200 */
[----:B------:R-:W-:Y:S01]  /*25270*/  IMAD.MOV.U32 R3, RZ, RZ, R23 ;  /* 0x000000ffff037224 */ /* 0x000fe200078e0017 */
[----:B------:R-:W-:Y:S01]  /*25280*/  MOV R28, R22 ;  /* 0x00000016001c7202 */ /* 0x000fe20000000f00 */
[----:B------:R-:W-:Y:S04]  /*25290*/  STL.64 [R1+0xc0], R20 ;  /* 0x0000c01401007387 */ /* 0x000fe80000100a00 */
[----:B------:R-:W-:Y:S04]  /*252a0*/  STL [R1+0x5394], R3 ;  /* 0x0053940301007387 */ /* 0x000fe80000100800 */
[----:B------:R-:W-:Y:S09]  /*252b0*/  STL [R1+0x5390], R28 ;  /* 0x0053901c01007387 */ /* 0x000ff20000100800 */
[----:B------:R-:W-:Y:S04]  /*252c0*/  STL.64 [R1+0x5278], R10 ;  /* 0x0052780a01007387 */ /* 0x000fe80000100a00 */
[----:B------:R-:W-:Y:S04]  /*252d0*/  STL.64 [R1+0x5270], R8 ;  /* 0x0052700801007387 */ /* 0x000fe80000100a00 */
[----:B------:R-:W1:Y:S01]  /*252e0*/  LDSM.16.MT88.4 R8, [R19+0x8080] ;  /* 0x008080001308783b */ /* 0x000e620000004200 */
[----:B------:R-:W-:-:S05]  /*252f0*/  IMAD R18, R13, 0x100, R12 ;  /* 0x000001000d127824 */ /* 0x000fca00078e020c */
[----:B------:R-:W-:-:S04]  /*25300*/  LOP3.LUT R18, R18, 0x30, R14, 0x78, !PT ;  /* 0x0000003012127812 */ /* 0x000fc800078e780e */
[----:B------:R-:W-:Y:S01]  /*25310*/  LEA R18, R15, R18, 0xa ;  /* 0x000000120f127211 */ /* 0x000fe200078e50ff */
[----:B0-----:R-:W-:Y:S01]  /*25320*/  IMAD.MOV.U32 R15, RZ, RZ, R4 ;  /* 0x000000ffff0f7224 */ /* 0x001fe200078e0004 */
[----:B------:R-:W-:Y:S01]  /*25330*/  MOV R14, R5 ;  /* 0x00000005000e7202 */ /* 0x000fe20000000f00 */
[----:B------:R-:W-:Y:S01]  /*25340*/  IMAD.MOV.U32 R13, RZ, RZ, R6 ;  /* 0x000000ffff0d7224 */ /* 0x000fe200078e0006 */
[----:B------:R-:W-:Y:S02]  /*25350*/  MOV R12, R7 ;  /* 0x00000007000c7202 */ /* 0x000fe40000000f00 */
[----:B------:R0:W2:Y:S04]  /*25360*/  LDSM.16.M88.4 R4, [R18+0x40080] ;  /* 0x040080001204783b */ /* 0x0000a80000000200 */
[----:B0-----:R-:W0:Y:S01]  /*25370*/  S2R R18, SR_TID.X ;  /* 0x0000000000127919 */ /* 0x001e220000002100 */
[----:B-1----:R-:W-:Y:S01]  /*25380*/  IMAD.MOV.U32 R23, RZ, RZ, R8 ;  /* 0x000000ffff177224 */ /* 0x002fe200078e0008 */
[----:B------:R-:W-:Y:S01]  /*25390*/  MOV R22, R9 ;  /* 0x0000000900167202 */ /* 0x000fe20000000f00 */
[----:B------:R-:W-:Y:S01]  /*253a0*/  IMAD.MOV.U32 R21, RZ, RZ, R10 ;  /* 0x000000ffff157224 */ /* 0x000fe200078e000a */
[----:B------:R-:W-:-:S02]  /*253b0*/  MOV R20, R11 ;  /* 0x0000000b00147202 */ /* 0x000fc40000000f00 */
[----:B------:R-:W1:Y:S01]  /*253c0*/  LDSM.16.MT88.4 R8, [R19+0x8100] ;  /* 0x008100001308783b */ /* 0x000e620000004200 */
[----:B0-----:R-:W-:-:S03]  /*253d0*/  LOP3.LUT R27, R18, 0x7, RZ, 0xc0, !PT ;  /* 0x00000007121b7812 */ /* 0x001fc600078ec0ff */
[----:B------:R0:W-:Y:S02]  /*253e0*/  STL.64 [R1+0x5420], R14 ;  /* 0x0054200e01007387 */ /* 0x0001e40000100a00 */
[----:B------:R-:W-:Y:S01]  /*253f0*/  IMAD R26, R27, 0x210, RZ ;  /* 0x000002101b1a7824 */ /* 0x000fe200078e02ff */
[C---:B0-----:R-:W-:Y:S02]  /*25400*/  LOP3.LUT R15, R18.reuse, 0x10, RZ, 0xc0, !PT ;  /* 0x00000010120f7812 */ /* 0x041fe400078ec0ff */
[----:B------:R-:W-:-:S03]  /*25410*/  SHF.L.U32 R14, R18, 0x1, RZ ;  /* 0x00000001120e7819 */ /* 0x000fc600000006ff */
[----:B------:R-:W-:Y:S01]  /*25420*/  IMAD.SHL.U32 R15, R15, 0x100, RZ ;  /* 0x000001000f0f7824 */ /* 0x000fe200078e00ff */
[----:B------:R-:W-:-:S04]  /*25430*/  LOP3.LUT R26, R26, 0x10, R14, 0x78, !PT ;  /* 0x000000101a1a7812 */ /* 0x000fc800078e780e */
[----:B------:R-:W-:Y:S01]  /*25440*/  LOP3.LUT R26, R26, R15, RZ, 0xfc, !PT ;  /* 0x0000000f1a1a7212 */ /* 0x000fe200078efcff */
[----:B------:R-:W-:Y:S03]  /*25450*/  STL.64 [R1+0x5418], R12 ;  /* 0x0054180c01007387 */ /* 0x000fe60000100a00 */
[----:B------:R-:W-:Y:S01]  /*25460*/  LOP3.LUT R26, R26, 0x20, RZ, 0x3c, !PT ;  /* 0x000000201a1a7812 */ /* 0x000fe200078e3cff */
[----:B--2---:R0:W-:Y:S04]  /*25470*/  STL [R1+0x51c4], R6 ;  /* 0x0051c40601007387 */ /* 0x0041e80000100800 */
[----:B------:R2:W-:Y:S04]  /*25480*/  STL [R1+0x51c0], R7 ;  /* 0x0051c00701007387 */ /* 0x0005e80000100800 */
[----:B------:R-:W-:Y:S01]  /*25490*/  STL.64 [R1+0x5430], R22 ;  /* 0x0054301601007387 */ /* 0x000fe20000100a00 */
[----:B-1----:R-:W-:Y:S01]  /*254a0*/  IMAD.MOV.U32 R25, RZ, RZ, R8 ;  /* 0x000000ffff197224 */ /* 0x002fe200078e0008 */
[----:B------:R-:W-:-:S02]  /*254b0*/  MOV R24, R9 ;  /* 0x0000000900187202 */ /* 0x000fc40000000f00 */
[----:B0-----:R-:W-:Y:S01]  /*254c0*/  MOV R6, R11 ;  /* 0x0000000b00067202 */ /* 0x001fe20000000f00 */
[----:B------:R-:W-:Y:S01]  /*254d0*/  STL.64 [R1+0x5428], R20 ;  /* 0x0054281401007387 */ /* 0x000fe20000100a00 */
[----:B--2---:R-:W-:-:S03]  /*254e0*/  IMAD.MOV.U32 R7, RZ, RZ, R10 ;  /* 0x000000ffff077224 */ /* 0x004fc600078e000a */
[----:B------:R-:W0:Y:S04]  /*254f0*/  LDSM.16.MT88.4 R8, [R19+0x8180] ;  /* 0x008180001308783b */ /* 0x000e280000004200 */
[----:B------:R-:W1:Y:S01]  /*25500*/  LDSM.16.MT88.4 R20, [R26+0x8000] ;  /* 0x008000001a14783b */ /* 0x000e620000004200 */
[----:B0-----:R-:W-:Y:S01]  /*25510*/  IMAD.MOV.U32 R19, RZ, RZ, R8 ;  /* 0x000000ffff137224 */ /* 0x001fe200078e0008 */
[----:B------:R-:W-:Y:S01]  /*25520*/  MOV R18, R9 ;  /* 0x0000000900127202 */ /* 0x000fe20000000f00 */
[----:B------:R-:W-:Y:S01]  /*25530*/  IMAD.MOV.U32 R17, RZ, RZ, R10 ;  /* 0x000000ffff117224 */ /* 0x000fe200078e000a */
[----:B------:R-:W-:Y:S01]  /*25540*/  MOV R16, R11 ;  /* 0x0000000b00107202 */ /* 0x000fe20000000f00 */
[----:B-1----:R-:W-:Y:S01]  /*25550*/  IMAD.MOV.U32 R11, RZ, RZ, R20 ;  /* 0x000000ffff0b7224 */ /* 0x002fe200078e0014 */
[----:B------:R-:W-:Y:S01]  /*25560*/  MOV R10, R21 ;  /* 0x00000015000a7202 */ /* 0x000fe20000000f00 */
[----:B------:R-:W-:Y:S01]  /*25570*/  IMAD.MOV.U32 R9, RZ, RZ, R22 ;  /* 0x000000ffff097224 */ /* 0x000fe200078e0016 */
[----:B------:R-:W-:-:S02]  /*25580*/  MOV R8, R23 ;  /* 0x0000001700087202 */ /* 0x000fc40000000f00 */
[----:B------:R-:W0:Y:S04]  /*25590*/  LDSM.16.MT88.4 R20, [R26+0x8080] ;  /* 0x008080001a14783b */ /* 0x000e280000004200 */
[----:B------:R-:W-:Y:S04]  /*255a0*/  STL [R1+0x53a4], R8 ;  /* 0x0053a40801007387 */ /* 0x000fe80000100800 */
[----:B------:R-:W-:Y:S04]  /*255b0*/  STL [R1+0x53a0], R9 ;  /* 0x0053a00901007387 */ /* 0x000fe80000100800 */
[----:B------:R-:W-:Y:S04]  /*255c0*/  STL [R1+0x539c], R10 ;  /* 0x00539c0a01007387 */ /* 0x000fe80000100800 */
[----:B------:R-:W-:Y:S01]  /*255d0*/  STL [R1+0x5398], R11 ;  /* 0x0053980b01007387 */ /* 0x000fe20000100800 */
[----:B0-----:R-:W-:-:S03]  /*255e0*/  IMAD.MOV.U32 R3, RZ, RZ, R22 ;  /* 0x000000ffff037224 */ /* 0x001fc600078e0016 */
[----:B------:R-:W-:Y:S01]  /*255f0*/  STL.64 [R1+0x60], R20 ;  /* 0x0000601401007387 */ /* 0x000fe20000100a00 */
[----:B------:R-:W-:-:S03]  /*25600*/  MOV R28, R23 ;  /* 0x00000017001c7202 */ /* 0x000fc60000000f00 */
        /* <DEDUP_REMOVED lines=8> */
[----:B0-----:R-:W-:Y:S01]  /*25690*/  MOV R9, R21 ;  /* 0x0000001500097202 */ /* 0x001fe20000000f00 */
[----:B------:R-:W-:Y:S01]  /*256a0*/  IMAD.MOV.U32 R8, RZ, RZ, R20 ;  /* 0x000000ffff087224 */ /* 0x000fe200078e0014 */
[----:B------:R-:W-:Y:S01]  /*256b0*/  MOV R11, R23 ;  /* 0x00000017000b7202 */ /* 0x000fe20000000f00 */
[----:B------:R-:W-:Y:S02]  /*256c0*/  IMAD.MOV.U32 R10, RZ, RZ, R22 ;  /* 0x000000ffff0a7224 */ /* 0x000fe400078e0016 */
[----:B------:R-:W2:Y:S04]  /*256d0*/  LDL.LU.64 R22, [R1+0x5430] ;  /* 0x0054300001167983 */ /* 0x000ea80000300a00 */
[----:B------:R-:W3:Y:S04]  /*256e0*/  LDL.LU.64 R20, [R1+0x5428] ;  /* 0x0054280001147983 */ /* 0x000ee80000300a00 */
[----:B------:R-:W-:Y:S04]  /*256f0*/  STL [R1+0x53bc], R9 ;  /* 0x0053bc0901007387 */ /* 0x000fe80000100800 */
[----:B------:R-:W-:Y:S04]  /*25700*/  STL [R1+0x53b8], R8 ;  /* 0x0053b80801007387 */ /* 0x000fe80000100800 */
[----:B------:R-:W-:Y:S04]  /*25710*/  STL [R1+0x53b4], R10 ;  /* 0x0053b40a01007387 */ /* 0x000fe80000100800 */
[----:B------:R-:W-:Y:S04]  /*25720*/  STL [R1+0x53b0], R11 ;  /* 0x0053b00b01007387 */ /* 0x000fe80000100800 */
[----:B------:R-:W0:Y:S01]  /*25730*/  LDSM.16.MT88.4 R8, [R26+0x8180] ;  /* 0x008180001a08783b */ /* 0x000e220000004200 */
[----:B-1----:R-:W-:Y:S01]  /*25740*/  IMAD.MOV.U32 R28, RZ, RZ, R14 ;  /* 0x000000ffff1c7224 */ /* 0x002fe200078e000e */
[----:B------:R-:W-:-:S02]  /*25750*/  MOV R3, R15 ;  /* 0x0000000f00037202 */ /* 0x000fc40000000f00 */
[----:B0-----:R-:W-:Y:S04]  /*25760*/  STL.64 [R1+0x40], R8 ;  /* 0x0000400801007387 */ /* 0x001fe80000100a00 */
[----:B------:R0:W-:Y:S02]  /*25770*/  STL.64 [R1+0x48], R10 ;  /* 0x0000480a01007387 */ /* 0x0001e40000100a00 */
[----:B0-----:R-:W-:Y:S01]  /*25780*/  IMAD.MOV.U32 R10, RZ, RZ, R12 ;  /* 0x000000ffff0a7224 */ /* 0x001fe200078e000c */
[----:B------:R-:W-:Y:S02]  /*25790*/  MOV R11, R13 ;  /* 0x0000000d000b7202 */ /* 0x000fe40000000f00 */
        /* <DEDUP_REMOVED lines=8> */
[----:B------:R-:W0:Y:S02]  /*25820*/  LDSM.16.MT88.4 R12, [R27+0x8100] ;  /* 0x008100001b0c783b */ /* 0x000e240000004200 */
[----:B0-----:R-:W-:Y:S01]  /*25830*/  IMAD.MOV.U32 R3, RZ, RZ, R12 ;  /* 0x000000ffff037224 */ /* 0x001fe200078e000c */
[----:B------:R-:W-:Y:S01]  /*25840*/  MOV R28, R13 ;  /* 0x0000000d001c7202 */ /* 0x000fe20000000f00 */
[----:B------:R-:W-:Y:S01]  /*25850*/  IMAD.MOV.U32 R11, RZ, RZ, R14 ;  /* 0x000000ffff0b7224 */ /* 0x000fe200078e000e */
[----:B------:R-:W-:Y:S02]  /*25860*/  MOV R10, R15 ;  /* 0x0000000f000a7202 */ /* 0x000fe40000000f00 */
[----:B------:R-:W0:Y:S04]  /*25870*/  LDSM.16.MT88.4 R12, [R27+0x8180] ;  /* 0x008180001b0c783b */ /* 0x000e280000004200 */
[----:B------:R0:W-:Y:S04]  /*25880*/  STL [R1+0x53d4], R8 ;  /* 0x0053d40801007387 */ /* 0x0001e80000100800 */
[----:B------:R1:W-:Y:S01]  /*25890*/  STL [R1+0x53d0], R9 ;  /* 0x0053d00901007387 */ /* 0x0003e20000100800 */
[----:B0-----:R-:W-:-:S03]  /*258a0*/  IMAD.MOV.U32 R8, RZ, RZ, R14 ;  /* 0x000000ffff087224 */ /* 0x001fc600078e000e */
[----:B------:R0:W-:Y:S01]  /*258b0*/  STL.64 [R1], R12 ;  /* 0x0000000c01007387 */ /* 0x0001e20000100a00 */
[----:B-1----:R-:W-:-:S03]  /*258c0*/  MOV R9, R15 ;  /* 0x0000000f00097202 */ /* 0x002fc60000000f00 */
[----:B------:R-:W4:Y:S04]  /*258d0*/  LDL.LU.64 R14, [R1+0x5420] ;  /* 0x00542000010e7983 */ /* 0x000f280000300a00 */
[----:B0-----:R-:W4:Y:S04]  /*258e0*/  LDL.LU.64 R12, [R1+0x5418] ;  /* 0x00541800010c7983 */ /* 0x001f280000300a00 */
[----:B------:R-:W-:Y:S04]  /*258f0*/  STL.64 [R1+0x53e0], R10 ;  /* 0x0053e00a01007387 */ /* 0x000fe80000100a00 */
[----:B------:R2:W-:Y:S02]  /*25900*/  STL.64 [R1+0x53d8], R8 ;  /* 0x0053d80801007387 */ /* 0x0005e40000100a00 */
[----:B--2---:R-:W-:Y:S01]  /*25910*/  IMAD.MOV.U32 R8, RZ, RZ, R23 ;  /* 0x000000ffff087224 */ /* 0x004fe200078e0017 */
[----:B------:R-:W-:Y:S01]  /*25920*/  MOV R9, R22 ;  /* 0x0000001600097202 */ /* 0x000fe20000000f00 */
[----:B---3--:R-:W-:Y:S01]  /*25930*/  IMAD.MOV.U32 R10, RZ, RZ, R21 ;  /* 0x000000ffff0a7224 */ /* 0x008fe200078e0015 */
[----:B------:R-:W-:-:S02]  /*25940*/  MOV R11, R20 ;  /* 0x00000014000b7202 */ /* 0x000fc40000000f00 */
[----:B------:R-:W-:Y:S04]  /*25950*/  LDSM.16.MT88.4 R20, [R0+0x8100] ;  /* 0x008100000014783b */ /* 0x000fe80000004200 */
[----:B------:R-:W-:Y:S04]  /*25960*/  STL.64 [R1+0x5400], R10 ;  /* 0x0054000a01007387 */ /* 0x000fe80000100a00 */
[----:B------:R4:W-:Y:S02]  /*25970*/  STL.64 [R1+0x53f8], R8 ;  /* 0x0053f80801007387 */ /* 0x0009e40000100a00 */
[----:B----4-:R-:W-:Y:S01]  /*25980*/  IMAD.MOV.U32 R8, RZ, RZ, R15 ;  /* 0x000000ffff087224 */ /* 0x010fe200078e000f */
[----:B------:R-:W-:Y:S01]  /*25990*/  MOV R9, R14 ;  /* 0x0000000e00097202 */ /* 0x000fe20000000f00 */
[----:B------:R-:W-:Y:S01]  /*259a0*/  IMAD.MOV.U32 R10, RZ, RZ, R13 ;  /* 0x000000ffff0a7224 */ /* 0x000fe200078e000d */
[----:B------:R-:W-:-:S02]  /*259b0*/  MOV R11, R12 ;  /* 0x0000000c000b7202 */ /* 0x000fc40000000f00 */
[----:B------:R-:W0:Y:S04]  /*259c0*/  LDSM.16.MT88.4 R12, [R0+0x8000] ;  /* 0x00800000000c783b */ /* 0x000e280000004200 */
[----:B0-----:R0:W-:Y:S04]  /*259d0*/  STL.64 [R1+0x5298], R14 ;  /* 0x0052980e01007387 */ /* 0x0011e80000100a00 */
[----:B------:R1:W-:Y:S01]  /*259e0*/  STL.64 [R1+0x5290], R12 ;  /* 0x0052900c01007387 */ /* 0x0003e20000100a00 */
[----:B0-----:R-:W-:Y:S01]  /*259f0*/  IMAD.MOV.U32 R14, RZ, RZ, R17 ;  /* 0x000000ffff0e7224 */ /* 0x001fe200078e0011 */
[----:B------:R-:W-:Y:S01]  /*25a00*/  MOV R15, R16 ;  /* 0x00000010000f7202 */ /* 0x000fe20000000f00 */
[----:B-1----:R-:W-:Y:S01]  /*25a10*/  IMAD.MOV.U32 R12, RZ, RZ, R19 ;  /* 0x000000ffff0c7224 */ /* 0x002fe200078e0013 */
[----:B------:R-:W-:-:S03]  /*25a20*/  MOV R13, R18 ;  /* 0x00000012000d7202 */ /* 0x000fc60000000f00 */
        /* <DEDUP_REMOVED lines=21> */
[----:B0-----:R-:W-:Y:S01]  /*25b80*/  IMAD.MOV.U32 R20, RZ, RZ, R25 ;  /* 0x000000ffff147224 */ /* 0x001fe200078e0019 */
[----:B------:R-:W-:-:S02]  /*25b90*/  MOV R21, R24 ;  /* 0x0000001800157202 */ /* 0x000fc40000000f00 */
[----:B------:R-:W0:Y:S04]  /*25ba0*/  LDSM.16.MT88.4 R24, [R0+0x8180] ;  /* 0x008180000018783b */ /* 0x000e280000004200 */
[----:B0-----:R0:W-:Y:S04]  /*25bb0*/  STL.64 [R1+0x52b8], R26 ;  /* 0x0052b81a01007387 */ /* 0x0011e80000100a00 */
[----:B------:R1:W-:Y:S01]  /*25bc0*/  STL.64 [R1+0x52b0], R24 ;  /* 0x0052b01801007387 */ /* 0x0003e20000100a00 */
[----:B0-----:R-:W-:-:S03]  /*25bd0*/  IMAD.MOV.U32 R26, RZ, RZ, R29 ;  /* 0x000000ffff1a7224 */ /* 0x001fc600078e001d */
[----:B-1----:R-:W4:Y:S01]  /*25be0*/  LDL.LU R24, [R1+0x190] ;  /* 0x0001900001187983 */ /* 0x002f220000300800 */
[----:B------:R-:W-:-:S03]  /*25bf0*/  MOV R27, R2 ;  /* 0x00000002001b7202 */ /* 0x000fc60000000f00 */
[----:B------:R-:W4:Y:S04]  /*25c00*/  LDL.LU R25, [R1+0x194] ;  /* 0x0001940001197983 */ /* 0x000f280000300800 */
[----:B------:R-:W-:Y:S01]  /*25c10*/  STL [R1+0x5244], R0 ;  /* 0x0052440001007387 */ /* 0x000fe20000100800 */
[-C--:B--2---:R-:W-:Y:S03]  /*25c20*/  HMMA.16816.F32.BF16 R8, R8, R4.reuse, R12 ;  /* 0x000000040808723c */ /* 0x084fe6000004180c */
[----:B------:R-:W2:Y:S04]  /*25c30*/  LDL.LU.64 R14, [R1+0x5410] ;  /* 0x00541000010e7983 */ /* 0x000ea80000300a00 */
[----:B------:R-:W2:Y:S11]  /*25c40*/  LDL.LU.64 R12, [R1+0x5408] ;  /* 0x00540800010c7983 */ /* 0x000eb60000300a00 */
[----:B------:R-:W-:Y:S05]  /*25c50*/  @!UPT UIADD3 URZ, URZ, URZ, URZ ;  /* 0x0000003f3f3ff290 */ /* 0x000fea000fffe03f */
[----:B------:R0:W-:Y:S01]  /*25c60*/  STL.64 [R1+0x1b0], R8 ;  /* 0x0001b00801007387 */ /* 0x0001e20000100a00 */
[----:B------:R-:W-:Y:S01]  /*25c70*/  IMAD.MOV.U32 R29, RZ, RZ, R10 ;  /* 0x000000ffff1d7224 */ /* 0x000fe200078e000a */
[----:B------:R-:W-:Y:S02]  /*25c80*/  MOV R2, R11 ;  /* 0x0000000b00027202 */ /* 0x000fe40000000f00 */
[----:B------:R-:W2:Y:S04]  /*25c90*/  LDL.LU.64 R10, [R1+0x5400] ;  /* 0x00540000010a7983 */ /* 0x000ea80000300a00 */
[----:B0-----:R-:W2:Y:S04]  /*25ca0*/  LDL.LU.64 R8, [R1+0x53f8] ;  /* 0x0053f80001087983 */ /* 0x001ea80000300a00 */
[----:B------:R-:W-:Y:S04]  /*25cb0*/  STL [R1+0x51cc], R2 ;  /* 0x0051cc0201007387 */ /* 0x000fe80000100800 */
[----:B------:R0:W-:Y:S01]  /*25cc0*/  STL [R1+0x51c8], R29 ;  /* 0x0051c81d01007387 */ /* 0x0001e20000100800 */
[----:B------:R-:W-:Y:S01]  /*25cd0*/  IMAD.MOV.U32 R22, RZ, RZ, R7 ;  /* 0x000000ffff167224 */ /* 0x000fe200078e0007 */
[----:B------:R-:W-:Y:S01]  /*25ce0*/  MOV R23, R6 ;  /* 0x0000000600177202 */ /* 0x000fe20000000f00 */
[-C--:B--2---:R-:W-:Y:S01]  /*25cf0*/  HMMA.16816.F32.BF16 R8, R8, R4.reuse, R12 ;  /* 0x000000040808723c */ /* 0x084fe2000004180c */
[----:B------:R-:W3:Y:S04]  /*25d00*/  LDL.LU.64 R14, [R1+0x53f0] ;  /* 0x0053f000010e7983 */ /* 0x000ee80000300a00 */
[----:B------:R-:W3:Y:S03]  /*25d10*/  LDL.LU.64 R12, [R1+0x53e8] ;  /* 0x0053e800010c7983 */ /* 0x000ee60000300a00 */
[-C--:B----4-:R-:W-:Y:S11]  /*25d20*/  HMMA.16816.F32.BF16 R20, R20, R4.reuse, R24 ;  /* 0x000000041414723c */ /* 0x090ff60000041818 */
[----:B------:R-:W-:Y:S05]  /*25d30*/  @!UPT UIADD3 URZ, URZ, URZ, URZ ;  /* 0x0000003f3f3ff290 */ /* 0x000fea000fffe03f */
[----:B------:R-:W-:Y:S01]  /*25d40*/  MOV R7, R11 ;  /* 0x0000000b00077202 */ /* 0x000fe20000000f00 */
[----:B------:R-:W-:Y:S01]  /*25d50*/  IMAD.MOV.U32 R6, RZ, RZ, R10 ;  /* 0x000000ffff067224 */ /* 0x000fe200078e000a */
[----:B------:R1:W-:Y:S04]  /*25d60*/  STL.64 [R1+0x1a0], R8 ;  /* 0x0001a00801007387 */ /* 0x0003e80000100a00 */
[----:B------:R-:W2:Y:S02]  /*25d70*/  LDL.LU.64 R10, [R1+0x53e0] ;  /* 0x0053e000010a7983 */ /* 0x000ea40000300a00 */
[----:B0-----:R-:W-:Y:S01]  /*25d80*/  MOV R29, R23 ;  /* 0x00000017001d7202 */ /* 0x001fe20000000f00 */
[----:B------:R-:W-:Y:S01]  /*25d90*/  IMAD.MOV.U32 R2, RZ, RZ, R22 ;  /* 0x000000ffff027224 */ /* 0x000fe200078e0016 */
        /* <DEDUP_REMOVED lines=12> */
[----:B------:R-:W-:Y:S01]  /*25e60*/  IMAD.MOV.U32 R7, RZ, RZ, R14 ;  /* 0x000000ffff077224 */ /* 0x000fe200078e000e */
[----:B------:R-:W-:Y:S01]  /*25e70*/  MOV R6, R15 ;  /* 0x0000000f00067202 */ /* 0x000fe20000000f00 */
[----:B----4-:R-:W-:Y:S01]  /*25e80*/  IMAD.MOV.U32 R14, RZ, RZ, R8 ;  /* 0x000000ffff0e7224 */ /* 0x010fe200078e0008 */
[----:B------:R-:W-:Y:S01]  /*25e90*/  MOV R15, R9 ;  /* 0x00000009000f7202 */ /* 0x000fe20000000f00 */
        /* <DEDUP_REMOVED lines=8> */
[----:B------:R-:W-:Y:S01]  /*25f20*/  IMAD.MOV.U32 R24, RZ, RZ, R3 ;  /* 0x000000ffff187224 */ /* 0x000fe200078e0003 */
[----:B--2---:R-:W-:Y:S01]  /*25f30*/  MOV R27, R10 ;  /* 0x0000000a001b7202 */ /* 0x004fe20000000f00 */
[----:B------:R-:W-:Y:S01]  /*25f40*/  IMAD.MOV.U32 R26, RZ, RZ, R11 ;  /* 0x000000ffff1a7224 */ /* 0x000fe200078e000b */
[----:B------:R-:W-:Y:S01]  /*25f50*/  MOV R25, R28 ;  /* 0x0000001c00197202 */ /* 0x000fe20000000f00 */
        /* <DEDUP_REMOVED lines=12> */
[----:B-1----:R-:W-:Y:S01]  /*26020*/  IMAD.MOV.U32 R22, RZ, RZ, R9 ;  /* 0x000000ffff167224 */ /* 0x002fe200078e0009 */
[----:B----4-:R-:W-:-:S02]  /*26030*/  MOV R23, R8 ;  /* 0x0000000800177202 */ /* 0x010fc40000000f00 */
        /* <DEDUP_REMOVED lines=18> */
[----:B------:R-:W-:Y:S01]  /*26160*/  IMAD.MOV.U32 R12, RZ, RZ, R10 ;  /* 0x000000ffff0c7224 */ /* 0x000fe200078e000a */
[----:B------:R-:W-:-:S02]  /*26170*/  MOV R13, R11 ;  /* 0x0000000b000d7202 */ /* 0x000fc40000000f00 */
[----:B--2---:R-:W-:Y:S04]  /*26180*/  STL.64 [R1+0x5338], R26 ;  /* 0x0053381a01007387 */ /* 0x004fe80000100a00 */
[----:B------:R0:W-:Y:S04]  /*26190*/  STL.64 [R1+0x5330], R24 ;  /* 0x0053301801007387 */ /* 0x0001e80000100a00 */
[----:B------:R-:W2:Y:S04]  /*261a0*/  LDL.LU R10, [R1+0x53b4] ;  /* 0x0053b400010a7983 */ /* 0x000ea80000300800 */
[----:B------:R-:W2:Y:S01]  /*261b0*/  LDL.LU R11, [R1+0x53b0] ;  /* 0x0053b000010b7983 */ /* 0x000ea20000300800 */
[----:B------:R-:W-:Y:S01]  /*261c0*/  IMAD.MOV.U32 R14, RZ, RZ, R28 ;  /* 0x000000ffff0e7224 */ /* 0x000fe200078e001c */
[----:B---3--:R-:W-:-:S02]  /*261d0*/  MOV R15, R3 ;  /* 0x00000003000f7202 */ /* 0x008fc40000000f00 */
[----:B------:R-:W3:Y:S01]  /*261e0*/  LDL.LU R28, [R1+0x53ac] ;  /* 0x0053ac00011c7983 */ /* 0x000ee20000300800 */
[----:B0-----:R-:W-:Y:S01]  /*261f0*/  IMAD.MOV.U32 R24, RZ, RZ, R8 ;  /* 0x000000ffff187224 */ /* 0x001fe200078e0008 */
[----:B----4-:R-:W-:Y:S02]  /*26200*/  MOV R25, R9 ;  /* 0x0000000900197202 */ /* 0x010fe40000000f00 */
[----:B------:R-:W4:Y:S04]  /*26210*/  LDL.LU R3, [R1+0x53a8] ;  /* 0x0053a80001037983 */ /* 0x000f280000300800 */
[----:B------:R-:W3:Y:S04]  /*26220*/  LDL.LU R8, [R1+0x53a4] ;  /* 0x0053a40001087983 */ /* 0x000ee80000300800 */
[----:B------:R-:W3:Y:S01]  /*26230*/  LDL.LU R9, [R1+0x53a0] ;  /* 0x0053a00001097983 */ /* 0x000ee20000300800 */
[----:B--2---:R-:W-:-:S03]  /*26240*/  IMAD.MOV.U32 R26, RZ, RZ, R10 ;  /* 0x000000ffff1a7224 */ /* 0x004fc600078e000a */
[----:B------:R-:W2:Y:S01]  /*26250*/  LDL.LU R10, [R1+0x539c] ;  /* 0x00539c00010a7983 */ /* 0x000ea20000300800 */
[----:B------:R-:W-:-:S03]  /*26260*/  MOV R27, R11 ;  /* 0x0000000b001b7202 */ /* 0x000fc60000000f00 */
[----:B------:R-:W2:Y:S04]  /*26270*/  LDL.LU R11, [R1+0x5398] ;  /* 0x00539800010b7983 */ /* 0x000ea80000300800 */
[----:B------:R-:W-:Y:S04]  /*26280*/  STL.64 [R1+0x5358], R26 ;  /* 0x0053581a01007387 */ /* 0x000fe80000100a00 */
[----:B------:R0:W-:Y:S04]  /*26290*/  STL.64 [R1+0x5350], R24 ;  /* 0x0053501801007387 */ /* 0x0001e80000100a00 */
[----:B0-----:R-:W2:Y:S04]  /*262a0*/  LDL.LU R24, [R1+0x60] ;  /* 0x0000600001187983 */ /* 0x001ea80000300800 */
[----:B------:R-:W2:Y:S01]  /*262b0*/  LDL.LU R25, [R1+0x64] ;  /* 0x0000640001197983 */ /* 0x000ea20000300800 */
[----:B----4-:R-:W-:Y:S01]  /*262c0*/  IMAD.MOV.U32 R26, RZ, RZ, R3 ;  /* 0x000000ffff1a7224 */ /* 0x010fe200078e0003 */
[----:B---3--:R-:W-:-:S02]  /*262d0*/  MOV R27, R28 ;  /* 0x0000001c001b7202 */ /* 0x008fc40000000f00 */
        /* <DEDUP_REMOVED lines=83> */
[----:B------:R-:W-:Y:S01]  /*26810*/  MOV R6, R27 ;  /* 0x0000001b00067202 */ /* 0x000fe20000000f00 */
[----:B------:R-:W-:Y:S01]  /*26820*/  IMAD.MOV.U32 R7, RZ, RZ, R26 ;  /* 0x000000ffff077224 */ /* 0x000fe200078e001a */
        /* <DEDUP_REMOVED lines=40> */
[----:B------:R-:W-:Y:S01]  /*26ab0*/  IMAD.MOV.U32 R7, RZ, RZ, R18 ;  /* 0x000000ffff077224 */ /* 0x000fe200078e0012 */
[----:B------:R-:W-:Y:S01]  /*26ac0*/  MOV R0, R19 ;  /* 0x0000001300007202 */ /* 0x000fe20000000f00 */
[----:B------:R-:W-:Y:S01]  /*26ad0*/  IMAD.MOV.U32 R12, RZ, RZ, R16 ;  /* 0x000000ffff0c7224 */ /* 0x000fe200078e0010 */
[----:B------:R-:W-:Y:S01]  /*26ae0*/  MOV R2, R17 ;  /* 0x0000001100027202 */ /* 0x000fe20000000f00 */
        /* <DEDUP_REMOVED lines=10> */
[----:B----4-:R-:W-:Y:S01]  /*26b90*/  IMAD.MOV.U32 R18, RZ, RZ, R28 ;  /* 0x000000ffff127224 */ /* 0x010fe200078e001c */
[----:B------:R-:W-:-:S02]  /*26ba0*/  MOV R19, R3 ;  /* 0x0000000300137202 */ /* 0x000fc40000000f00 */
[----:B------:R-:W0:Y:S02]  /*26bb0*/  S2R R6, SR_TID.X ;  /* 0x0000000000067919 */ /* 0x000e240000002100 */
[----:B0-----:R-:W-:-:S05]  /*26bc0*/  LOP3.LUT R29, R6, 0x7, RZ, 0xc0, !PT ;  /* 0x00000007061d7812 */ /* 0x001fca00078ec0ff */
[----:B------:R-:W-:Y:S01]  /*26bd0*/  IMAD R29, R29, 0x210, RZ ;  /* 0x000002101d1d7824 */ /* 0x000fe200078e02ff */
[-C--:B---3--:R-:W-:Y:S08]  /*26be0*/  HMMA.16816.F32.BF16 R8, R24, R4.reuse, R8 ;  /* 0x000000041808723c */ /* 0x088ff00000041808 */
[----:B--2---:R-:W-:Y:S11]  /*26bf0*/  HMMA.16816.F32.BF16 R20, R20, R4, R16 ;  /* 0x000000041414723c */ /* 0x004ff60000041810 */
[----:B------:R-:W-:Y:S11]  /*26c00*/  @!UPT UIADD3 URZ, URZ, URZ, URZ ;  /* 0x0000003f3f3ff290 */ /* 0x000ff6000fffe03f */
[----:B------:R-:W-:Y:S02]  /*26c10*/  @!UPT UIADD3 URZ, URZ, URZ, URZ ;  /* 0x0000003f3f3ff290 */ /* 0x000fe4000fffe03f */
[----:B------:R-:W-:Y:S01]  /*26c20*/  MOV R3, R23 ;  /* 0x0000001700037202 */ /* 0x000fe20000000f00 */
[----:B------:R-:W-:Y:S01]  /*26c30*/  IMAD.MOV.U32 R28, RZ, RZ, R22 ;  /* 0x000000ffff1c7224 */ /* 0x000fe200078e0016 */
[----:B------:R-:W-:Y:S04]  /*26c40*/  STL.64 [R1+0xc0], R20 ;  /* 0x0000c01401007387 */ /* 0x000fe80000100a00 */
[----:B------:R-:W-:Y:S04]  /*26c50*/  STL [R1+0x520c], R3 ;  /* 0x00520c0301007387 */ /* 0x000fe80000100800 */
[----:B------:R-:W-:Y:S04]  /*26c60*/  STL [R1+0x5208], R28 ;  /* 0x0052081c01007387 */ /* 0x000fe80000100800 */
[----:B------:R-:W-:Y:S04]  /*26c70*/  STL.64 [R1+0x5038], R10 ;  /* 0x0050380a01007387 */ /* 0x000fe80000100a00 */
[----:B------:R0:W-:Y:S02]  /*26c80*/  STL.64 [R1+0x5030], R8 ;  /* 0x0050300801007387 */ /* 0x0001e40000100a00 */
[----:B0-----:R-:W-:-:S02]  /*26c90*/  MOV R9, R2 ;  /* 0x0000000200097202 */ /* 0x001fc40000000f00 */
[C---:B------:R-:W-:Y:S01]  /*26ca0*/  LOP3.LUT R2, R6.reuse, 0x10, RZ, 0xc0, !PT ;  /* 0x0000001006027812 */ /* 0x040fe200078ec0ff */
[----:B------:R-:W-:-:S03]  /*26cb0*/  IMAD.SHL.U32 R6, R6, 0x2, RZ ;  /* 0x0000000206067824 */ /* 0x000fc600078e00ff */
[----:B------:R-:W-:Y:S02]  /*26cc0*/  SHF.L.U32 R2, R2, 0x8, RZ ;  /* 0x0000000802027819 */ /* 0x000fe400000006ff */
[----:B------:R-:W-:-:S04]  /*26cd0*/  LOP3.LUT R29, R29, 0x10, R6, 0x78, !PT ;  /* 0x000000101d1d7812 */ /* 0x000fc800078e7806 */
[----:B------:R-:W-:Y:S01]  /*26ce0*/  LOP3.LUT R29, R29, R2, RZ, 0xfc, !PT ;  /* 0x000000021d1d7212 */ /* 0x000fe200078efcff */
[----:B------:R-:W-:-:S04]  /*26cf0*/  IMAD.MOV.U32 R8, RZ, RZ, R12 ;  /* 0x000000ffff087224 */ /* 0x000fc800078e000c */
[----:B------:R-:W0:Y:S01]  /*26d00*/  LDSM.16.MT88.4 R12, [R29+0xa000] ;  /* 0x00a000001d0c783b */ /* 0x000e220000004200 */
[----:B------:R-:W-:Y:S01]  /*26d10*/  IMAD.MOV.U32 R10, RZ, RZ, R7 ;  /* 0x000000ffff0a7224 */ /* 0x000fe200078e0007 */
[----:B------:R-:W-:Y:S02]  /*26d20*/  MOV R11, R0 ;  /* 0x00000000000b7202 */ /* 0x000fe40000000f00 */
[----:B------:R-:W1:Y:S04]  /*26d30*/  S2R R0, SR_TID.X ;  /* 0x0000000000007919 */ /* 0x000e680000002100 */
[----:B------:R-:W-:Y:S04]  /*26d40*/  STL.64 [R1+0x5048], R10 ;  /* 0x0050480a01007387 */ /* 0x000fe80000100a00 */
[----:B------:R-:W-:Y:S04]  /*26d50*/  STL.64 [R1+0x5040], R8 ;  /* 0x0050400801007387 */ /* 0x000fe80000100a00 */
[----:B------:R-:W2:Y:S01]  /*26d60*/  LDSM.16.MT88.4 R8, [R29+0xa080] ;  /* 0x00a080001d08783b */ /* 0x000ea20000004200 */
[----:B0-----:R-:W-:Y:S01]  /*26d70*/  MOV R4, R15 ;  /* 0x0000000f00047202 */ /* 0x001fe20000000f00 */
[----:B------:R-:W-:-:S04]  /*26d80*/  IMAD.MOV.U32 R5, RZ, RZ, R14 ;  /* 0x000000ffff057224 */ /* 0x000fc800078e000e */
[----:B------:R-:W-:Y:S04]  /*26d90*/  STL [R1+0x521c], R4 ;  /* 0x00521c0401007387 */ /* 0x000fe80000100800 */
[----:B------:R-:W-:Y:S04]  /*26da0*/  STL [R1+0x5218], R5 ;  /* 0x0052180501007387 */ /* 0x000fe80000100800 */
[----:B------:R-:W0:Y:S01]  /*26db0*/  LDSM.16.MT88.4 R4, [R29+0xa100] ;  /* 0x00a100001d04783b */ /* 0x000e220000004200 */
[----:B------:R-:W-:Y:S02]  /*26dc0*/  MOV R16, R13 ;  /* 0x0000000d00107202 */ /* 0x000fe40000000f00 */
[C---:B-1----:R-:W-:Y:S01]  /*26dd0*/  LOP3.LUT R13, R0.reuse, 0x7, RZ, 0xc0, !PT ;  /* 0x00000007000d7812 */ /* 0x042fe200078ec0ff */
[C---:B------:R-:W-:Y:S01]  /*26de0*/  IMAD.SHL.U32 R14, R0.reuse, 0x2, RZ ;  /* 0x00000002000e7824 */ /* 0x040fe200078e00ff */
[----:B------:R-:W-:-:S03]  /*26df0*/  LOP3.LUT R15, R0, 0x10, RZ, 0xc0, !PT ;  /* 0x00000010000f7812 */ /* 0x000fc600078ec0ff */
[----:B------:R-:W-:Y:S01]  /*26e00*/  IMAD R0, R13, 0x210, RZ ;  /* 0x000002100d007824 */ /* 0x000fe200078e02ff */
[----:B------:R-:W-:-:S04]  /*26e10*/  SHF.L.U32 R15, R15, 0x8, RZ ;  /* 0x000000080f0f7819 */ /* 0x000fc800000006ff */
[----:B------:R-:W-:-:S04]  /*26e20*/  LOP3.LUT R0, R0, 0x10, R14, 0x78, !PT ;  /* 0x0000001000007812 */ /* 0x000fc800078e780e */
[----:B------:R-:W-:-:S04]  /*26e30*/  LOP3.LUT R0, R0, R15, RZ, 0xfc, !PT ;  /* 0x0000000f00007212 */ /* 0x000fc800078efcff */
[----:B------:R-:W-:Y:S01]  /*26e40*/  LOP3.LUT R0, R0, 0x20, RZ, 0x3c, !PT ;  /* 0x0000002000007812 */ /* 0x000fe200078e3cff */
[----:B--2---:R-:W-:Y:S01]  /*26e50*/  IMAD.MOV.U32 R21, RZ, RZ, R8 ;  /* 0x000000ffff157224 */ /* 0x004fe200078e0008 */
[----:B------:R-:W-:Y:S01]  /*26e60*/  MOV R20, R9 ;  /* 0x0000000900147202 */ /* 0x000fe20000000f00 */
[----:B------:R-:W-:Y:S01]  /*26e70*/  IMAD.MOV.U32 R19, RZ, RZ, R10 ;  /* 0x000000ffff137224 */ /* 0x000fe200078e000a */
[----:B------:R-:W-:Y:S02]  /*26e80*/  MOV R18, R11 ;  /* 0x0000000b00127202 */ /* 0x000fe40000000f00 */
[----:B------:R-:W1:Y:S01]  /*26e90*/  LDSM.16.MT88.4 R8, [R0+0xa000] ;  /* 0x00a000000008783b */ /* 0x000e620000004200 */
[----:B0-----:R-:W-:Y:S01]  /*26ea0*/  IMAD.MOV.U32 R25, RZ, RZ, R4 ;  /* 0x000000ffff197224 */ /* 0x001fe200078e0004 */
[----:B------:R-:W-:Y:S01]  /*26eb0*/  MOV R24, R5 ;  /* 0x0000000500187202 */ /* 0x000fe20000000f00 */
[----:B------:R-:W-:Y:S01]  /*26ec0*/  IMAD.MOV.U32 R23, RZ, RZ, R6 ;  /* 0x000000ffff177224 */ /* 0x000fe200078e0006 */
[----:B------:R-:W-:-:S02]  /*26ed0*/  MOV R22, R7 ;  /* 0x0000000700167202 */ /* 0x000fc40000000f00 */
[----:B------:R-:W0:Y:S01]  /*26ee0*/  LDSM.16.MT88.4 R4, [R29+0xa180] ;  /* 0x00a180001d04783b */ /* 0x000e220000004200 */
[----:B-1----:R-:W-:Y:S01]  /*26ef0*/  IMAD.MOV.U32 R3, RZ, RZ, R8 ;  /* 0x000000ffff037224 */ /* 0x002fe200078e0008 */
[----:B------:R-:W-:Y:S01]  /*26f00*/  MOV R28, R9 ;  /* 0x00000009001c7202 */ /* 0x000fe20000000f00 */
[----:B0-----:R-:W-:Y:S01]  /*26f10*/  IMAD.MOV.U32 R27, RZ, RZ, R6 ;  /* 0x000000ffff1b7224 */ /* 0x001fe200078e0006 */
[----:B------:R-:W-:Y:S01]  /*26f20*/  MOV R26, R7 ;  /* 0x00000007001a7202 */ /* 0x000fe20000000f00 */
[----:B------:R-:W-:Y:S01]  /*26f30*/  IMAD.MOV.U32 R6, RZ, RZ, R10 ;  /* 0x000000ffff067224 */ /* 0x000fe200078e000a */
[----:B------:R-:W-:Y:S02]  /*26f40*/  MOV R7, R11 ;  /* 0x0000000b00077202 */ /* 0x000fe40000000f00 */
[----:B------:R-:W0:Y:S01]  /*26f50*/  LDSM.16.MT88.4 R8, [R0+0xa080] ;  /* 0x00a080000008783b */ /* 0x000e220000004200 */
[----:B------:R-:W-:Y:S01]  /*26f60*/  IMAD.MOV.U32 R17, RZ, RZ, R12 ;  /* 0x000000ffff117224 */ /* 0x000fe200078e000c */
[----:B------:R-:W-:Y:S01]  /*26f70*/  MOV R2, R5 ;  /* 0x0000000500027202 */ /* 0x000fe20000000f00 */
[----:B------:R-:W-:Y:S01]  /*26f80*/  IMAD.MOV.U32 R29, RZ, RZ, R4 ;  /* 0x000000ffff1d7224 */ /* 0x000fe200078e0004 */
[----:B------:R1:W-:Y:S04]  /*26f90*/  STL [R1+0x5214], R16 ;  /* 0x0052141001007387 */ /* 0x0003e80000100800 */
[----:B------:R2:W-:Y:S01]  /*26fa0*/  STL [R1+0x5210], R17 ;  /* 0x0052101101007387 */ /* 0x0005e20000100800 */
[----:B0-----:R-:W-:Y:S01]  /*26fb0*/  IMAD.MOV.U32 R4, RZ, RZ, R8 ;  /* 0x000000ffff047224 */ /* 0x001fe200078e0008 */
[----:B------:R-:W-:Y:S01]  /*26fc0*/  MOV R5, R9 ;  /* 0x0000000900057202 */ /* 0x000fe20000000f00 */
[----:B-1----:R-:W-:Y:S01]  /*26fd0*/  IMAD.MOV.U32 R16, RZ, RZ, R10 ;  /* 0x000000ffff107224 */ /* 0x002fe200078e000a */
[----:B--2---:R-:W-:-:S02]  /*26fe0*/  MOV R17, R11 ;  /* 0x0000000b00117202 */ /* 0x004fc40000000f00 */
        /* <DEDUP_REMOVED lines=8> */
[----:B0-----:R-:W-:Y:S01]  /*27070*/  MOV R21, R11 ;  /* 0x0000000b00157202 */ /* 0x001fe20000000f00 */
[----:B------:R-:W-:-:S02]  /*27080*/  IMAD R11, R13, 0x210, RZ ;  /* 0x000002100d0b7824 */ /* 0x000fc400078e02ff */
[----:B------:R-:W-:Y:S03]  /*27090*/  STL [R1+0x5230], R25 ;  /* 0x0052301901007387 */ /* 0x000fe60000100800 */
[----:B------:R-:W-:Y:S01]  /*270a0*/  LOP3.LUT R11, R11, 0x10, R14, 0x78, !PT ;  /* 0x000000100b0b7812 */ /* 0x000fe200078e780e */
[----:B------:R-:W-:Y:S01]  /*270b0*/  STL [R1+0x5250], R26 ;  /* 0x0052501a01007387 */ /* 0x000fe20000100800 */
[----:B------:R-:W-:Y:S02]  /*270c0*/  IMAD.MOV.U32 R18, RZ, RZ, R8 ;  /* 0x000000ffff127224 */ /* 0x000fe400078e0008 */
[----:B------:R-:W-:Y:S01]  /*270d0*/  LOP3.LUT R11, R11, R15, RZ, 0xfc, !PT ;  /* 0x0000000f0b0b7212 */ /* 0x000fe200078efcff */
[----:B------:R-:W-:Y:S01]  /*270e0*/  STL [R1+0x524c], R27 ;  /* 0x00524c1b01007387 */ /* 0x000fe20000100800 */
[----:B------:R-:W-:-:S03]  /*270f0*/  MOV R19, R9 ;  /* 0x0000000900137202 */ /* 0x000fc60000000f00 */
        /* <DEDUP_REMOVED lines=18> */
[----:B------:R-:W0:Y:S01]  /*27220*/  LDSM.16.MT88.4 R16, [R11+0xa080] ;  /* 0x00a080000b10783b */ /* 0x000e220000004200 */
[----:B------:R-:W-:Y:S02]  /*27230*/  IMAD.MOV.U32 R20, RZ, RZ, R10 ;  /* 0x000000ffff147224 */ /* 0x000fe400078e000a */
        /* <DEDUP_REMOVED lines=8> */
[----:B------:R-:W-:Y:S01]  /*272c0*/  IMAD.MOV.U32 R3, RZ, RZ, R18 ;  /* 0x000000ffff037224 */ /* 0x000fe200078e0012 */
[----:B------:R-:W-:Y:S01]  /*272d0*/  MOV R28, R17 ;  /* 0x00000011001c7202 */ /* 0x000fe20000000f00 */
[----:B------:R-:W2:Y:S04]  /*272e0*/  LDL.LU.64 R18, [R1+0x5268] ;  /* 0x0052680001127983 */ /* 0x000ea80000300a00 */
[----:B------:R-:W3:Y:S04]  /*272f0*/  LDL.LU.64 R16, [R1+0x5260] ;  /* 0x0052600001107983 */ /* 0x000ee80000300a00 */
[----:B-1----:R0:W-:Y:S04]  /*27300*/  STL.64 [R1+0x5068], R10 ;  /* 0x0050680a01007387 */ /* 0x0021e80000100a00 */
[----:B------:R1:W-:Y:S01]  /*27310*/  STL.64 [R1+0x5060], R8 ;  /* 0x0050600801007387 */ /* 0x0003e20000100a00 */
[----:B0-----:R-:W-:Y:S01]  /*27320*/  IMAD.MOV.U32 R10, RZ, RZ, R3 ;  /* 0x000000ffff0a7224 */ /* 0x001fe200078e0003 */
[----:B------:R-:W-:Y:S01]  /*27330*/  MOV R11, R26 ;  /* 0x0000001a000b7202 */ /* 0x000fe20000000f00 */
[----:B-1----:R-:W-:Y:S01]  /*27340*/  IMAD.MOV.U32 R8, RZ, RZ, R6 ;  /* 0x000000ffff087224 */ /* 0x002fe200078e0006 */
[----:B------:R-:W-:Y:S01]  /*27350*/  MOV R9, R28 ;  /* 0x0000001c00097202 */ /* 0x000fe20000000f00 */
[----:B------:R-:W4:Y:S04]  /*27360*/  LDL.LU R6, [R1+0x525c] ;  /* 0x00525c0001067983 */ /* 0x000f280000300800 */
[----:B------:R-:W2:Y:S04]  /*27370*/  LDL.LU R28, [R1+0x5258] ;  /* 0x00525800011c7983 */ /* 0x000ea80000300800 */
[----:B------:R-:W2:Y:S04]  /*27380*/  LDL.LU R3, [R1+0x5254] ;  /* 0x0052540001037983 */ /* 0x000ea80000300800 */
[----:B------:R-:W2:Y:S04]  /*27390*/  LDL.LU R26, [R1+0x5250] ;  /* 0x00525000011a7983 */ /* 0x000ea80000300800 */
[----:B------:R0:W-:Y:S04]  /*273a0*/  STL.64 [R1+0x5088], R10 ;  /* 0x0050880a01007387 */ /* 0x0001e80000100a00 */
[----:B------:R1:W-:Y:S01]  /*273b0*/  STL.64 [R1+0x5080], R8 ;  /* 0x0050800801007387 */ /* 0x0003e20000100a00 */
[----:B0-----:R-:W-:-:S02]  /*273c0*/  IMAD.MOV.U32 R10, RZ, RZ, R0 ;  /* 0x000000ffff0a7224 */ /* 0x001fc400078e0000 */
[----:B-1----:R-:W-:Y:S01]  /*273d0*/  IMAD.MOV.U32 R8, RZ, RZ, R27 ;  /* 0x000000ffff087224 */ /* 0x002fe200078e001b */
[----:B------:R-:W-:Y:S01]  /*273e0*/  MOV R9, R2 ;  /* 0x0000000200097202 */ /* 0x000fe20000000f00 */
[----:B------:R-:W2:Y:S04]  /*273f0*/  LDL.LU R27, [R1+0x524c] ;  /* 0x00524c00011b7983 */ /* 0x000ea80000300800 */
[----:B------:R-:W2:Y:S04]  /*27400*/  LDL.LU R2, [R1+0x5248] ;  /* 0x0052480001027983 */ /* 0x000ea80000300800 */
[----:B------:R-:W2:Y:S01]  /*27410*/  LDL.LU R0, [R1+0x5244] ;  /* 0x0052440001007983 */ /* 0x000ea20000300800 */
[----:B------:R-:W-:-:S03]  /*27420*/  MOV R11, R29 ;  /* 0x0000001d000b7202 */ /* 0x000fc60000000f00 */
[----:B------:R-:W3:Y:S04]  /*27430*/  LDL.LU R29, [R1+0x5240] ;  /* 0x00524000011d7983 */ /* 0x000ee80000300800 */
[----:B------:R0:W-:Y:S04]  /*27440*/  STL.64 [R1+0x50a8], R10 ;  /* 0x0050a80a01007387 */ /* 0x0001e80000100a00 */
[----:B------:R1:W-:Y:S01]  /*27450*/  STL.64 [R1+0x50a0], R8 ;  /* 0x0050a00801007387 */ /* 0x0003e20000100a00 */
[----:B0-----:R-:W-:Y:S01]  /*27460*/  IMAD.MOV.U32 R10, RZ, RZ, R13 ;  /* 0x000000ffff0a7224 */ /* 0x001fe200078e000d */
[----:B------:R-:W-:Y:S01]  /*27470*/  MOV R11, R12 ;  /* 0x0000000c000b7202 */ /* 0x000fe20000000f00 */
[----:B-1----:R-:W-:Y:S01]  /*27480*/  IMAD.MOV.U32 R8, RZ, RZ, R15 ;  /* 0x000000ffff087224 */ /* 0x002fe200078e000f */
[----:B------:R-:W-:-:S03]  /*27490*/  MOV R9, R14 ;  /* 0x0000000e00097202 */ /* 0x000fc60000000f00 */
        /* <DEDUP_REMOVED lines=53> */
[----:B----4-:R-:W-:Y:S01]  /*277f0*/  IMAD.MOV.U32 R10, RZ, RZ, R6 ;  /* 0x000000ffff0a7224 */ /* 0x010fe200078e0006 */
[----:B------:R-:W4:Y:S01]  /*27800*/  LDL.LU R3, [R1+0x520c] ;  /* 0x00520c0001037983 */ /* 0x000f220000300800 */
        /* <DEDUP_REMOVED lines=15> */
[----:B------:R-:W-:Y:S01]  /*27900*/  MOV R9, R2 ;  /* 0x0000000200097202 */ /* 0x000fe20000000f00 */
[----:B------:R-:W3:Y:S04]  /*27910*/  LDL.LU R29, [R1+0x51fc] ;  /* 0x0051fc00011d7983 */ /* 0x000ee80000300800 */
        /* <DEDUP_REMOVED lines=9> */
[----:B------:R-:W-:Y:S04]  /*279b0*/  LDSM.16.MT88.4 R24, [R0+0xa180] ;  /* 0x00a180000018783b */ /* 0x000fe80000004200 */
[----:B--2---:R-:W-:Y:S04]  /*279c0*/  STL.64 [R1+0x50d8], R14 ;  /* 0x0050d80e01007387 */ /* 0x004fe80000100a00 */
[----:B------:R0:W-:Y:S04]  /*279d0*/  STL.64 [R1+0x50d0], R12 ;  /* 0x0050d00c01007387 */ /* 0x0001e80000100a00 */
[----:B0-----:R-:W2:Y:S04]  /*279e0*/  LDL.LU R12, [R1+0x140] ;  /* 0x00014000010c7983 */ /* 0x001ea80000300800 */
[----:B------:R-:W2:Y:S01]  /*279f0*/  LDL.LU R13, [R1+0x144] ;  /* 0x00014400010d7983 */ /* 0x000ea20000300800 */
[----:B------:R-:W-:Y:S01]  /*27a00*/  IMAD.MOV.U32 R10, RZ, RZ, R19 ;  /* 0x000000ffff0a7224 */ /* 0x000fe200078e0013 */
[----:B------:R-:W-:Y:S01]  /*27a10*/  MOV R11, R18 ;  /* 0x00000012000b7202 */ /* 0x000fe20000000f00 */
[----:B------:R-:W-:Y:S01]  /*27a20*/  IMAD.MOV.U32 R8, RZ, RZ, R21 ;  /* 0x000000ffff087224 */ /* 0x000fe200078e0015 */
[----:B------:R-:W-:Y:S01]  /*27a30*/  MOV R9, R20 ;  /* 0x0000001400097202 */ /* 0x000fe20000000f00 */
[----:B---3--:R-:W-:Y:S01]  /*27a40*/  IMAD.MOV.U32 R14, RZ, RZ, R7 ;  /* 0x000000ffff0e7224 */ /* 0x008fe200078e0007 */
[----:B------:R-:W-:Y:S01]  /*27a50*/  MOV R15, R6 ;  /* 0x00000006000f7202 */ /* 0x000fe20000000f00 */
        /* <DEDUP_REMOVED lines=9> */
[----:B------:R-:W-:Y:S01]  /*27af0*/  IMAD.MOV.U32 R14, RZ, RZ, R2 ;  /* 0x000000ffff0e7224 */ /* 0x000fe200078e0002 */
[----:B------:R-:W-:-:S02]  /*27b00*/  MOV R15, R29 ;  /* 0x0000001d000f7202 */ /* 0x000fc40000000f00 */
[----:B------:R-:W3:Y:S04]  /*27b10*/  LDL.LU R2, [R1+0x51ec] ;  /* 0x0051ec0001027983 */ /* 0x000ee80000300800 */
[----:B------:R-:W3:Y:S04]  /*27b20*/  LDL.LU R29, [R1+0x51e8] ;  /* 0x0051e800011d7983 */ /* 0x000ee80000300800 */
[----:B------:R-:W-:Y:S04]  /*27b30*/  STL.64 [R1+0x5118], R14 ;  /* 0x0051180e01007387 */ /* 0x000fe80000100a00 */
[----:B--2---:R0:W-:Y:S04]  /*27b40*/  STL.64 [R1+0x5110], R12 ;  /* 0x0051100c01007387 */ /* 0x0041e80000100a00 */
[----:B0-----:R-:W2:Y:S04]  /*27b50*/  LDL.LU R12, [R1+0x160] ;  /* 0x00016000010c7983 */ /* 0x001ea80000300800 */
[----:B------:R-:W2:Y:S01]  /*27b60*/  LDL.LU R13, [R1+0x164] ;  /* 0x00016400010d7983 */ /* 0x000ea20000300800 */
[----:B---3--:R-:W-:Y:S01]  /*27b70*/  IMAD.MOV.U32 R14, RZ, RZ, R6 ;  /* 0x000000ffff0e7224 */ /* 0x008fe200078e0006 */
[----:B------:R-:W-:-:S02]  /*27b80*/  MOV R15, R7 ;  /* 0x00000007000f7202 */ /* 0x000fc40000000f00 */
[----:B------:R-:W3:Y:S04]  /*27b90*/  LDL.LU R6, [R1+0x51e4] ;  /* 0x0051e40001067983 */ /* 0x000ee80000300800 */
[----:B------:R-:W3:Y:S04]  /*27ba0*/  LDL.LU R7, [R1+0x51e0] ;  /* 0x0051e00001077983 */ /* 0x000ee80000300800 */
[----:B------:R-:W-:Y:S04]  /*27bb0*/  STL.64 [R1+0x5138], R14 ;  /* 0x0051380e01007387 */ /* 0x000fe80000100a00 */
        /* <DEDUP_REMOVED lines=33> */
[----:B0-----:R-:W3:Y:S04]  /*27dd0*/  LDL.LU R12, [R1+0x1b0] ;  /* 0x0001b000010c7983 */ /* 0x001ee80000300800 */
[----:B------:R-:W3:Y:S01]  /*27de0*/  LDL.LU R13, [R1+0x1b4] ;  /* 0x0001b400010d7983 */ /* 0x000ee20000300800 */
[----:B------:R-:W-:Y:S01]  /*27df0*/  IMAD.MOV.U32 R8, RZ, RZ, R17 ;  /* 0x000000ffff087224 */ /* 0x000fe200078e0011 */
[----:B------:R-:W-:Y:S01]  /*27e00*/  MOV R9, R16 ;  /* 0x0000001000097202 */ /* 0x000fe20000000f00 */
[----:B------:R-:W-:Y:S01]  /*27e10*/  IMAD.MOV.U32 R10, RZ, RZ, R5 ;  /* 0x000000ffff0a7224 */ /* 0x000fe200078e0005 */
[----:B------:R-:W-:Y:S01]  /*27e20*/  MOV R11, R4 ;  /* 0x00000004000b7202 */ /* 0x000fe20000000f00 */
[----:B------:R-:W-:Y:S01]  /*27e30*/  IMAD.MOV.U32 R14, RZ, RZ, R29 ;  /* 0x000000ffff0e7224 */ /* 0x000fe200078e001d */
[----:B------:R-:W-:Y:S01]  /*27e40*/  MOV R15, R2 ;  /* 0x00000002000f7202 */ /* 0x000fe20000000f00 */
        /* <DEDUP_REMOVED lines=22> */
[----:B------:R-:W-:Y:S01]  /*27fb0*/  IMAD.MOV.U32 R29, RZ, RZ, R10 ;  /* 0x000000ffff1d7224 */ /* 0x000fe200078e000a */
[----:B------:R-:W-:Y:S02]  /*27fc0*/  MOV R2, R11 ;  /* 0x0000000b00027202 */ /* 0x000fe40000000f00 */
        /* <DEDUP_REMOVED lines=92> */
[----:B------:R-:W-:Y:S01]  /*28590*/  IMAD.MOV.U32 R18, RZ, RZ, R28 ;  /* 0x000000ffff127224 */ /* 0x000fe200078e001c */
[----:B----4-:R-:W-:-:S02]  /*285a0*/  MOV R19, R3 ;  /* 0x0000000300137202 */ /* 0x010fc40000000f00 */
[C---:B0-----:R-:W-:Y:S01]  /*285b0*/  LOP3.LUT R15, R4.reuse, 0x7, RZ, 0xc0, !PT ;  /* 0x00000007040f7812 */ /* 0x041fe200078ec0ff */
[C---:B------:R-:W-:Y:S01]  /*285c0*/  IMAD.SHL.U32 R14, R4.reuse, 0x2, RZ ;  /* 0x00000002040e7824 */ /* 0x040fe200078e00ff */
[----:B-1----:R-:W-:Y:S02]  /*285d0*/  LOP3.LUT R13, R5, 0x10, RZ, 0xc0, !PT ;  /* 0x00000010050d7812 */ /* 0x002fe400078ec0ff */
[----:B------:R-:W-:Y:S02]  /*285e0*/  LOP3.LUT R5, R4, 0x7, RZ, 0xc0, !PT ;  /* 0x0000000704057812 */ /* 0x000fe400078ec0ff */
[----:B------:R-:W-:-:S03]  /*285f0*/  SHF.L.U32 R13, R13, 0x8, RZ ;  /* 0x000000080d0d7819 */ /* 0x000fc600000006ff */
[----:B------:R-:W-:Y:S01]  /*28600*/  IMAD.SHL.U32 R12, R5, 0x10, RZ ;  /* 0x00000010050c7824 */ /* 0x000fe200078e00ff */
[----:B---3--:R-:W-:Y:S07]  /*28610*/  HMMA.16816.F32.BF16 R20, R20, R6, R16 ;  /* 0x000000061414723c */ /* 0x008fee0000041810 */
[----:B------:R-:W-:-:S05]  /*28620*/  IMAD R19, R15, 0x210, RZ ;  /* 0x000002100f137824 */ /* 0x000fca00078e02ff */
[----:B------:R-:W-:-:S04]  /*28630*/  LOP3.LUT R19, R19, 0x10, R14, 0x78, !PT ;  /* 0x0000001013137812 */ /* 0x000fc800078e780e */
[----:B------:R-:W-:Y:S02]  /*28640*/  LOP3.LUT R19, R19, R13, RZ, 0xfc, !PT ;  /* 0x0000000d13137212 */ /* 0x000fe400078efcff */
[----:B------:R-:W-:Y:S02]  /*28650*/  LOP3.LUT R13, R4, 0xe0, RZ, 0xc0, !PT ;  /* 0x000000e0040d7812 */ /* 0x000fe400078ec0ff */
[----:B--2---:R-:W-:Y:S04]  /*28660*/  HMMA.16816.F32.BF16 R4, R24, R6, R8 ;  /* 0x000000061804723c */ /* 0x004fe80000041808 */
[----:B------:R-:W-:Y:S01]  /*28670*/  MOV R3, R23 ;  /* 0x0000001700037202 */ /* 0x000fe20000000f00 */
[----:B------:R-:W-:Y:S01]  /*28680*/  IMAD.MOV.U32 R28, RZ, RZ, R22 ;  /* 0x000000ffff1c7224 */ /* 0x000fe200078e0016 */
[----:B------:R-:W-:Y:S04]  /*28690*/  STL.64 [R1+0xc0], R20 ;  /* 0x0000c01401007387 */ /* 0x000fe80000100a00 */
[----:B------:R-:W-:Y:S04]  /*286a0*/  STL [R1+0x4f8c], R3 ;  /* 0x004f8c0301007387 */ /* 0x000fe80000100800 */
[----:B------:R-:W-:Y:S09]  /*286b0*/  STL [R1+0x4f88], R28 ;  /* 0x004f881c01007387 */ /* 0x000ff20000100800 */
[----:B------:R-:W-:Y:S04]  /*286c0*/  STL.64 [R1+0x4e70], R6 ;  /* 0x004e700601007387 */ /* 0x000fe80000100a00 */
[----:B------:R-:W-:Y:S04]  /*286d0*/  STL.64 [R1+0x4e68], R4 ;  /* 0x004e680401007387 */ /* 0x000fe80000100a00 */
[----:B------:R-:W0:Y:S01]  /*286e0*/  LDSM.16.MT88.4 R4, [R19+0xc000] ;  /* 0x00c000001304783b */ /* 0x000e220000004200 */
[----:B------:R-:W-:-:S04]  /*286f0*/  LEA R18, R13, R12, 0x8 ;  /* 0x0000000c0d127211 */ /* 0x000fc800078e40ff */
[----:B------:R-:W-:-:S05]  /*28700*/  LOP3.LUT R18, R18, 0x30, R14, 0x78, !PT ;  /* 0x0000003012127812 */ /* 0x000fca00078e780e */
[----:B------:R-:W-:Y:S01]  /*28710*/  IMAD R18, R15, 0x400, R18 ;  /* 0x000004000f127824 */ /* 0x000fe200078e0212 */
[----:B0-----:R-:W-:Y:S01]  /*28720*/  MOV R15, R4 ;  /* 0x00000004000f7202 */ /* 0x001fe20000000f00 */
[----:B------:R-:W-:Y:S01]  /*28730*/  IMAD.MOV.U32 R14, RZ, RZ, R5 ;  /* 0x000000ffff0e7224 */ /* 0x000fe200078e0005 */
[----:B------:R-:W-:Y:S01]  /*28740*/  MOV R13, R6 ;  /* 0x00000006000d7202 */ /* 0x000fe20000000f00 */
[----:B------:R-:W-:Y:S02]  /*28750*/  IMAD.MOV.U32 R12, RZ, RZ, R7 ;  /* 0x000000ffff0c7224 */ /* 0x000fe400078e0007 */
[----:B------:R-:W0:Y:S01]  /*28760*/  LDSM.16.MT88.4 R4, [R19+0xc080] ;  /* 0x00c080001304783b */ /* 0x000e220000004200 */
[----:B------:R-:W-:-:S05]  /*28770*/  LOP3.LUT R18, R18, 0x40, RZ, 0x3c, !PT ;  /* 0x0000004012127812 */ /* 0x000fca00078e3cff */
[----:B------:R1:W2:Y:S04]  /*28780*/  LDSM.16.M88.4 R8, [R18+0x40080] ;  /* 0x040080001208783b */ /* 0x0002a80000000200 */
[----:B-1----:R-:W1:Y:S01]  /*28790*/  S2R R18, SR_TID.X ;  /* 0x0000000000127919 */ /* 0x002e620000002100 */
[----:B0-----:R-:W-:Y:S01]  /*287a0*/  MOV R23, R4 ;  /* 0x0000000400177202 */ /* 0x001fe20000000f00 */
[----:B------:R-:W-:Y:S01]  /*287b0*/  IMAD.MOV.U32 R22, RZ, RZ, R5 ;  /* 0x000000ffff167224 */ /* 0x000fe200078e0005 */
[----:B------:R-:W-:Y:S01]  /*287c0*/  MOV R21, R6 ;  /* 0x0000000600157202 */ /* 0x000fe20000000f00 */
[----:B------:R-:W-:Y:S02]  /*287d0*/  IMAD.MOV.U32 R20, RZ, RZ, R7 ;  /* 0x000000ffff147224 */ /* 0x000fe400078e0007 */
[----:B------:R-:W0:Y:S01]  /*287e0*/  LDSM.16.MT88.4 R4, [R19+0xc100] ;  /* 0x00c100001304783b */ /* 0x000e220000004200 */
[----:B-1----:R-:W-:-:S03]  /*287f0*/  LOP3.LUT R27, R18, 0x7, RZ, 0xc0, !PT ;  /* 0x00000007121b7812 */ /* 0x002fc600078ec0ff */
[----:B------:R1:W-:Y:S02]  /*28800*/  STL.64 [R1+0x5018], R14 ;  /* 0x0050180e01007387 */ /* 0x0003e40000100a00 */
[----:B------:R-:W-:Y:S02]  /*28810*/  IMAD R26, R27, 0x210, RZ ;  /* 0x000002101b1a7824 */ /* 0x000fe400078e02ff */
[C---:B-1----:R-:W-:Y:S01]  /*28820*/  IMAD.SHL.U32 R14, R18.reuse, 0x2, RZ ;  /* 0x00000002120e7824 */ /* 0x042fe200078e00ff */
[----:B------:R-:W-:-:S04]  /*28830*/  LOP3.LUT R15, R18, 0x10, RZ, 0xc0, !PT ;  /* 0x00000010120f7812 */ /* 0x000fc800078ec0ff */
[----:B------:R-:W-:Y:S02]  /*28840*/  SHF.L.U32 R15, R15, 0x8, RZ ;  /* 0x000000080f0f7819 */ /* 0x000fe400000006ff */
[----:B------:R-:W-:-:S04]  /*28850*/  LOP3.LUT R26, R26, 0x10, R14, 0x78, !PT ;  /* 0x000000101a1a7812 */ /* 0x000fc800078e780e */
[----:B------:R-:W-:Y:S01]  /*28860*/  LOP3.LUT R26, R26, R15, RZ, 0xfc, !PT ;  /* 0x0000000f1a1a7212 */ /* 0x000fe200078efcff */
[----:B------:R-:W-:Y:S03]  /*28870*/  STL.64 [R1+0x5010], R12 ;  /* 0x0050100c01007387 */ /* 0x000fe60000100a00 */
[----:B------:R-:W-:Y:S01]  /*28880*/  LOP3.LUT R26, R26, 0x20, RZ, 0x3c, !PT ;  /* 0x000000201a1a7812 */ /* 0x000fe200078e3cff */
[----:B--2---:R1:W-:Y:S04]  /*28890*/  STL [R1+0x4dbc], R10 ;  /* 0x004dbc0a01007387 */ /* 0x0043e80000100800 */
[----:B------:R2:W-:Y:S04]  /*288a0*/  STL [R1+0x4db8], R11 ;  /* 0x004db80b01007387 */ /* 0x0005e80000100800 */
[----:B------:R-:W-:Y:S01]  /*288b0*/  STL.64 [R1+0x5028], R22 ;  /* 0x0050281601007387 */ /* 0x000fe20000100a00 */
[----:B0-----:R-:W-:Y:S01]  /*288c0*/  MOV R25, R4 ;  /* 0x0000000400197202 */ /* 0x001fe20000000f00 */
[----:B------:R-:W-:-:S02]  /*288d0*/  IMAD.MOV.U32 R24, RZ, RZ, R5 ;  /* 0x000000ffff187224 */ /* 0x000fc400078e0005 */
[----:B-1----:R-:W-:Y:S01]  /*288e0*/  IMAD.MOV.U32 R10, RZ, RZ, R7 ;  /* 0x000000ffff0a7224 */ /* 0x002fe200078e0007 */
[----:B------:R-:W-:Y:S01]  /*288f0*/  STL.64 [R1+0x5020], R20 ;  /* 0x0050201401007387 */ /* 0x000fe20000100a00 */
[----:B--2---:R-:W-:-:S03]  /*28900*/  MOV R11, R6 ;  /* 0x00000006000b7202 */ /* 0x004fc60000000f00 */
        /* <DEDUP_REMOVED lines=1860> */
[----:B--2---:R-:W-:Y:S01]  /*2fd50*/  STL.64 [R1+0x4700], R26 ;  /* 0x0047001a01007387 */ /* 0x004fe20000100a00 */
[----:B------:R0:W-:Y:S03]  /*2fd60*/  STL.64 [R1+0x46f8], R24 ;  /* 0x0046f81801007387 */ /* 0x0001e60000100a00 */
[----:B0-----:R-:W2:Y:S01]  /*2fd70*/  LDL.LU R24, [R1+0x40] ;  /* 0x0000400001187983 */ /* 0x001ea20000300800 */
[----:B------:R-:W2:Y:S02]  /*2fd80*/  LDL.LU R25, [R1+0x44] ;  /* 0x0000440001197983 */ /* 0x000ea40000300800 */
[----:B------:R-:W2:Y:S02]  /*2fd90*/  LDL.LU R26, [R1+0x48] ;  /* 0x00004800011a7983 */ /* 0x000ea40000300800 */
[----:B------:R-:W2:Y:S01]  /*2fda0*/  LDL.LU R27, [R1+0x4c] ;  /* 0x00004c00011b7983 */ /* 0x000ea20000300800 */
[----:B------:R-:W-:Y:S01]  /*2fdb0*/  MOV R12, R6 ;  /* 0x00000006000c7202 */ /* 0x000fe20000000f00 */
[----:B------:R-:W-:Y:S01]  /*2fdc0*/  IMAD.MOV.U32 R13, RZ, RZ, R7 ;  /* 0x000000ffff0d7224 */ /* 0x000fe200078e0007 */
[----:B--2---:R-:W-:Y:S01]  /*2fdd0*/  STL.64 [R1+0x4720], R26 ;  /* 0x0047201a01007387 */ /* 0x004fe20000100a00 */
[----:B------:R0:W-:Y:S02]  /*2fde0*/  STL.64 [R1+0x4718], R24 ;  /* 0x0047181801007387 */ /* 0x0001e40000100a00 */
[----:B------:R-:W2:Y:S02]  /*2fdf0*/  LDL.LU R6, [R1+0x479c] ;  /* 0x00479c0001067983 */ /* 0x000ea40000300800 */
[----:B------:R-:W2:Y:S01]  /*2fe00*/  LDL.LU R7, [R1+0x4798] ;  /* 0x0047980001077983 */ /* 0x000ea20000300800 */
[----:B------:R-:W-:Y:S01]  /*2fe10*/  MOV R14, R28 ;  /* 0x0000001c000e7202 */ /* 0x000fe20000000f00 */
[----:B---3--:R-:W-:Y:S01]  /*2fe20*/  IMAD.MOV.U32 R15, RZ, RZ, R3 ;  /* 0x000000ffff0f7224 */ /* 0x008fe200078e0003 */
[----:B------:R-:W3:Y:S01]  /*2fe30*/  LDL.LU R28, [R1+0x4794] ;  /* 0x00479400011c7983 */ /* 0x000ee20000300800 */
[----:B------:R-:W3:Y:S01]  /*2fe40*/  LDL.LU R3, [R1+0x4790] ;  /* 0x0047900001037983 */ /* 0x000ee20000300800 */
[----:B0-----:R-:W-:Y:S01]  /*2fe50*/  MOV R24, R4 ;  /* 0x0000000400187202 */ /* 0x001fe20000000f00 */
[----:B----4-:R-:W-:Y:S01]  /*2fe60*/  IMAD.MOV.U32 R25, RZ, RZ, R5 ;  /* 0x000000ffff197224 */ /* 0x010fe200078e0005 */
[----:B------:R-:W4:Y:S01]  /*2fe70*/  LDL.LU R4, [R1+0x478c] ;  /* 0x00478c0001047983 */ /* 0x000f220000300800 */
[----:B------:R-:W3:Y:S01]  /*2fe80*/  LDL.LU R5, [R1+0x4788] ;  /* 0x0047880001057983 */ /* 0x000ee20000300800 */
[----:B--2---:R-:W-:Y:S01]  /*2fe90*/  MOV R26, R6 ;  /* 0x00000006001a7202 */ /* 0x004fe20000000f00 */
[----:B------:R-:W-:Y:S01]  /*2fea0*/  IMAD.MOV.U32 R27, RZ, RZ, R7 ;  /* 0x000000ffff1b7224 */ /* 0x000fe200078e0007 */
[----:B------:R-:W2:Y:S01]  /*2feb0*/  LDL.LU R6, [R1+0x4784] ;  /* 0x0047840001067983 */ /* 0x000ea20000300800 */
[----:B------:R-:W2:Y:S03]  /*2fec0*/  LDL.LU R7, [R1+0x4780] ;  /* 0x0047800001077983 */ /* 0x000ea60000300800 */
[----:B------:R-:W-:Y:S01]  /*2fed0*/  STL.64 [R1+0x4740], R26 ;  /* 0x0047401a01007387 */ /* 0x000fe20000100a00 */
[----:B------:R0:W-:Y:S03]  /*2fee0*/  STL.64 [R1+0x4738], R24 ;  /* 0x0047381801007387 */ /* 0x0001e60000100a00 */
[----:B0-----:R-:W2:Y:S01]  /*2fef0*/  LDL.LU R24, [R1+0x60] ;  /* 0x0000600001187983 */ /* 0x001ea20000300800 */
[----:B------:R-:W2:Y:S01]  /*2ff00*/  LDL.LU R25, [R1+0x64] ;  /* 0x0000640001197983 */ /* 0x000ea20000300800 */
[----:B---3--:R-:W-:Y:S01]  /*2ff10*/  MOV R26, R3 ;  /* 0x00000003001a7202 */ /* 0x008fe20000000f00 */
[----:B------:R-:W-:Y:S01]  /*2ff20*/  IMAD.MOV.U32 R27, RZ, RZ, R28 ;  /* 0x000000ffff1b7224 */ /* 0x000fe200078e001c */
[----:B------:R-:W3:Y:S01]  /*2ff30*/  LDL.LU R3, [R1+0x477c] ;  /* 0x00477c0001037983 */ /* 0x000ee20000300800 */
[----:B------:R-:W3:Y:S03]  /*2ff40*/  LDL.LU R28, [R1+0x4778] ;  /* 0x00477800011c7983 */ /* 0x000ee60000300800 */
[----:B------:R-:W-:Y:S04]  /*2ff50*/  STL.64 [R1+0x4760], R26 ;  /* 0x0047601a01007387 */ /* 0x000fe80000100a00 */
[----:B--2---:R-:W-:Y:S01]  /*2ff60*/  STL.64 [R1+0x4758], R24 ;  /* 0x0047581801007387 */ /* 0x004fe20000100a00 */
[----:B------:R-:W-:Y:S02]  /*2ff70*/  STL.64 [R1+0x4710], R14 ;  /* 0x0047100e01007387 */ /* 0x000fe40000100a00 */
[----:B------:R0:W-:Y:S02]  /*2ff80*/  STL.64 [R1+0x4708], R12 ;  /* 0x0047080c01007387 */ /* 0x0001e40000100a00 */
[----:B0-----:R-:W2:Y:S01]  /*2ff90*/  LDL.LU R12, [R1+0x130] ;  /* 0x00013000010c7983 */ /* 0x001ea20000300800 */
[----:B------:R-:W2:Y:S02]  /*2ffa0*/  LDL.LU R13, [R1+0x134] ;  /* 0x00013400010d7983 */ /* 0x000ea40000300800 */
[----:B------:R-:W2:Y:S02]  /*2ffb0*/  LDL.LU R14, [R1+0x138] ;  /* 0x00013800010e7983 */ /* 0x000ea40000300800 */
[----:B------:R-:W2:Y:S02]  /*2ffc0*/  LDL.LU R15, [R1+0x13c] ;  /* 0x00013c00010f7983 */ /* 0x000ea40000300800 */
[----:B--2---:R-:W-:Y:S01]  /*2ffd0*/  STL.64 [R1+0x4730], R14 ;  /* 0x0047300e01007387 */ /* 0x004fe20000100a00 */
[----:B------:R0:W-:Y:S03]  /*2ffe0*/  STL.64 [R1+0x4728], R12 ;  /* 0x0047280c01007387 */ /* 0x0001e60000100a00 */
        /* <DEDUP_REMOVED lines=13> */
[----:B------:R0:W-:Y:S03]  /*300c0*/  STL.64 [R1+0x4768], R12 ;  /* 0x0047680c01007387 */ /* 0x0001e60000100a00 */
[----:B0-----:R-:W2:Y:S01]  /*300d0*/  LDL.LU R12, [R1+0x170] ;  /* 0x00017000010c7983 */ /* 0x001ea20000300800 */
[----:B------:R-:W2:Y:S02]  /*300e0*/  LDL.LU R13, [R1+0x174] ;  /* 0x00017400010d7983 */ /* 0x000ea40000300800 */
[----:B------:R-:W2:Y:S02]  /*300f0*/  LDL.LU R14, [R1+0x178] ;  /* 0x00017800010e7983 */ /* 0x000ea40000300800 */
[----:B------:R-:W2:Y:S01]  /*30100*/  LDL.LU R15, [R1+0x17c] ;  /* 0x00017c00010f7983 */ /* 0x000ea20000300800 */
[----:B------:R-:W-:Y:S01]  /*30110*/  MOV R26, R5 ;  /* 0x00000005001a7202 */ /* 0x000fe20000000f00 */
[----:B----4-:R-:W-:Y:S01]  /*30120*/  IMAD.MOV.U32 R27, RZ, RZ, R4 ;  /* 0x000000ffff1b7224 */ /* 0x010fe200078e0004 */
[----:B------:R-:W4:Y:S01]  /*30130*/  LDL.LU R20, [R1+0x120] ;  /* 0x0001200001147983 */ /* 0x000f220000300800 */
[----:B------:R-:W4:Y:S02]  /*30140*/  LDL.LU R21, [R1+0x124] ;  /* 0x0001240001157983 */ /* 0x000f240000300800 */
[----:B------:R-:W4:Y:S02]  /*30150*/  LDL.LU R22, [R1+0x128] ;  /* 0x0001280001167983 */ /* 0x000f240000300800 */
[----:B------:R-:W4:Y:S01]  /*30160*/  LDL.LU R23, [R1+0x12c] ;  /* 0x00012c0001177983 */ /* 0x000f220000300800 */
        /* <DEDUP_REMOVED lines=8> */
[----:B------:R-:W-:Y:S01]  /*301f0*/  STL [R1+0x45cc], R10 ;  /* 0x0045cc0a01007387 */ /* 0x000fe20000100800 */
[----:B------:R-:W-:Y:S01]  /*30200*/  STL [R1+0x45c8], R11 ;  /* 0x0045c80b01007387 */ /* 0x000fe20000100800 */
[-C--:B--2---:R-:W-:Y:S02]  /*30210*/  HMMA.16816.F32.BF16 R24, R24, R8.reuse, R12 ;  /* 0x000000081818723c */ /* 0x084fe4000004180c */
[----:B------:R-:W2:Y:S01]  /*30220*/  LDL.LU.64 R14, [R1+0x4770] ;  /* 0x00477000010e7983 */ /* 0x000ea20000300a00 */
[----:B------:R-:W2:Y:S11]  /*30230*/  LDL.LU.64 R12, [R1+0x4768] ;  /* 0x00476800010c7983 */ /* 0x000eb60000300a00 */
[----:B------:R-:W-:Y:S09]  /*30240*/  @!UPT UIADD3 URZ, URZ, URZ, URZ ;  /* 0x0000003f3f3ff290 */ /* 0x000ff2000fffe03f */
[----:B------:R0:W-:Y:S01]  /*30250*/  STL.64 [R1+0x170], R24 ;  /* 0x0001701801007387 */ /* 0x0001e20000100a00 */
[----:B------:R-:W-:Y:S01]  /*30260*/  MOV R29, R26 ;  /* 0x0000001a001d7202 */ /* 0x000fe20000000f00 */
[----:B------:R-:W-:Y:S02]  /*30270*/  IMAD.MOV.U32 R2, RZ, RZ, R27 ;  /* 0x000000ffff027224 */ /* 0x000fe400078e001b */
[----:B------:R-:W2:Y:S04]  /*30280*/  LDL.LU.64 R26, [R1+0x4760] ;  /* 0x00476000011a7983 */ /* 0x000ea80000300a00 */
[----:B0-----:R-:W2:Y:S01]  /*30290*/  LDL.LU.64 R24, [R1+0x4758] ;  /* 0x0047580001187983 */ /* 0x001ea20000300a00 */
[----:B------:R-:W-:Y:S02]  /*302a0*/  STL [R1+0x45d4], R2 ;  /* 0x0045d40201007387 */ /* 0x000fe40000100800 */
[----:B------:R-:W-:Y:S01]  /*302b0*/  STL [R1+0x45d0], R29 ;  /* 0x0045d01d01007387 */ /* 0x000fe20000100800 */
[-C--:B--2---:R-:W-:Y:S01]  /*302c0*/  HMMA.16816.F32.BF16 R24, R24, R8.reuse, R12 ;  /* 0x000000081818723c */ /* 0x084fe2000004180c */
[----:B------:R-:W2:Y:S01]  /*302d0*/  LDL.LU.64 R14, [R1+0x4750] ;  /* 0x00475000010e7983 */ /* 0x000ea20000300a00 */
[----:B------:R-:W2:Y:S11]  /*302e0*/  LDL.LU.64 R12, [R1+0x4748] ;  /* 0x00474800010c7983 */ /* 0x000eb60000300a00 */
[----:B------:R-:W-:Y:S10]  /*302f0*/  @!UPT UIADD3 URZ, URZ, URZ, URZ ;  /* 0x0000003f3f3ff290 */ /* 0x000ff4000fffe03f */
        /* <DEDUP_REMOVED lines=19> */
[----:B------:R-:W4:Y:S01]  /*30430*/  LDL.LU.64 R14, [R1+0x4710] ;  /* 0x00471000010e7983 */ /* 0x000f220000300a00 */
[----:B------:R-:W4:Y:S11]  /*30440*/  LDL.LU.64 R12, [R1+0x4708] ;  /* 0x00470800010c7983 */ /* 0x000f360000300a00 */
[----:B------:R-:W-:Y:S11]  /*30450*/  @!UPT UIADD3 URZ, URZ, URZ, URZ ;  /* 0x0000003f3f3ff290 */ /* 0x000ff6000fffe03f */
[----:B------:R-:W-:Y:S01]  /*30460*/  IMAD.MOV.U32 R10, RZ, RZ, R27 ;  /* 0x000000ffff0a7224 */ /* 0x000fe200078e001b */
[----:B------:R-:W-:Y:S01]  /*30470*/  MOV R11, R26 ;  /* 0x0000001a000b7202 */ /* 0x000fe20000000f00 */
[----:B------:R0:W-:Y:S01]  /*30480*/  STL.64 [R1+0x130], R24 ;  /* 0x0001301801007387 */ /* 0x0001e20000100a00 */
[----:B------:R-:W2:Y:S03]  /*30490*/  LDL.LU.64 R26, [R1+0x4700] ;  /* 0x00470000011a7983 */ /* 0x000ea60000300a00 */
[----:B0-----:R-:W2:Y:S01]  /*304a0*/  LDL.LU.64 R24, [R1+0x46f8] ;  /* 0x0046f80001187983 */ /* 0x001ea20000300a00 */
[----:B------:R-:W-:Y:S02]  /*304b0*/  STL [R1+0x45ec], R10 ;  /* 0x0045ec0a01007387 */ /* 0x000fe40000100800 */
[----:B------:R-:W-:Y:S01]  /*304c0*/  STL [R1+0x45e8], R11 ;  /* 0x0045e80b01007387 */ /* 0x000fe20000100800 */
[-C--:B----4-:R-:W-:Y:S01]  /*304d0*/  HMMA.16816.F32.BF16 R12, R12, R8.reuse, R20 ;  /* 0x000000080c0c723c */ /* 0x090fe20000041814 */
[----:B------:R-:W2:Y:S01]  /*304e0*/  LDL.LU.64 R22, [R1+0x46f0] ;  /* 0x0046f00001167983 */ /* 0x000ea20000300a00 */
[----:B------:R-:W2:Y:S11]  /*304f0*/  LDL.LU.64 R20, [R1+0x46e8] ;  /* 0x0046e80001147983 */ /* 0x000eb60000300a00 */
[----:B------:R-:W-:Y:S10]  /*30500*/  @!UPT UIADD3 URZ, URZ, URZ, URZ ;  /* 0x0000003f3f3ff290 */ /* 0x000ff4000fffe03f */
[----:B------:R-:W-:Y:S01]  /*30510*/  STL.64 [R1+0x120], R12 ;  /* 0x0001200c01007387 */ /* 0x000fe20000100a00 */
[----:B------:R0:W-:Y:S03]  /*30520*/  STL.64 [R1+0x128], R14 ;  /* 0x0001280e01007387 */ /* 0x0001e60000100a00 */
[----:B0-----:R-:W4:Y:S01]  /*30530*/  LDL.LU.64 R14, [R1+0x46e0] ;  /* 0x0046e000010e7983 */ /* 0x001f220000300a00 */
[----:B------:R-:W4:Y:S01]  /*30540*/  LDL.LU.64 R12, [R1+0x46d8] ;  /* 0x0046d800010c7983 */ /* 0x000f220000300a00 */
[-C--:B--2---:R-:W-:Y:S02]  /*30550*/  HMMA.16816.F32.BF16 R20, R20, R8.reuse, R24 ;  /* 0x000000081414723c */ /* 0x084fe40000041818 */
[----:B------:R-:W4:Y:S01]  /*30560*/  LDL.LU.64 R26, [R1+0x46d0] ;  /* 0x0046d000011a7983 */ /* 0x000f220000300a00 */
[----:B------:R-:W4:Y:S11]  /*30570*/  LDL.LU.64 R24, [R1+0x46c8] ;  /* 0x0046c80001187983 */ /* 0x000f360000300a00 */
[----:B------:R-:W-:Y:S09]  /*30580*/  @!UPT UIADD3 URZ, URZ, URZ, URZ ;  /* 0x0000003f3f3ff290 */ /* 0x000ff2000fffe03f */
[----:B------:R-:W-:Y:S01]  /*30590*/  STL.64 [R1+0x110], R20 ;  /* 0x0001101401007387 */ /* 0x000fe20000100a00 */
[----:B------:R0:W-:Y:S03]  /*305a0*/  STL.64 [R1+0x118], R22 ;  /* 0x0001181601007387 */ /* 0x0001e60000100a00 */
[----:B0-----:R-:W2:Y:S01]  /*305b0*/  LDL.LU.64 R22, [R1+0x46c0] ;  /* 0x0046c00001167983 */ /* 0x001ea20000300a00 */
[----:B------:R-:W2:Y:S01]  /*305c0*/  LDL.LU.64 R20, [R1+0x46b8] ;  /* 0x0046b80001147983 */ /* 0x000ea20000300a00 */
[-C--:B----4-:R-:W-:Y:S02]  /*305d0*/  HMMA.16816.F32.BF16 R24, R24, R8.reuse, R12 ;  /* 0x000000081818723c */ /* 0x090fe4000004180c */
[----:B------:R-:W2:Y:S01]  /*305e0*/  LDL.LU.64 R14, [R1+0x46b0] ;  /* 0x0046b000010e7983 */ /* 0x000ea20000300a00 */
[----:B------:R-:W2:Y:S11]  /*305f0*/  LDL.LU.64 R12, [R1+0x46a8] ;  /* 0x0046a800010c7983 */ /* 0x000eb60000300a00 */
[----:B------:R-:W-:Y:S09]  /*30600*/  @!UPT UIADD3 URZ, URZ, URZ, URZ ;  /* 0x0000003f3f3ff290 */ /* 0x000ff2000fffe03f */
[----:B------:R-:W-:Y:S01]  /*30610*/  STL.64 [R1+0x100], R24 ;  /* 0x0001001801007387 */ /* 0x000fe20000100a00 */
[----:B------:R0:W-:Y:S03]  /*30620*/  STL.64 [R1+0x108], R26 ;  /* 0x0001081a01007387 */ /* 0x0001e60000100a00 */
[----:B0-----:R-:W4:Y:S01]  /*30630*/  LDL.LU.64 R26, [R1+0x46a0] ;  /* 0x0046a000011a7983 */ /* 0x001f220000300a00 */
[----:B------:R-:W4:Y:S01]  /*30640*/  LDL.LU.64 R24, [R1+0x4698] ;  /* 0x0046980001187983 */ /* 0x000f220000300a00 */
[-C--:B--2---:R-:W-:Y:S02]  /*30650*/  HMMA.16816.F32.BF16 R12, R12, R8.reuse, R20 ;  /* 0x000000080c0c723c */ /* 0x084fe40000041814 */
[----:B------:R-:W2:Y:S01]  /*30660*/  LDL.LU.64 R22, [R1+0x4690] ;  /* 0x0046900001167983 */ /* 0x000ea20000300a00 */
[----:B------:R-:W2:Y:S11]  /*30670*/  LDL.LU.64 R20, [R1+0x4688] ;  /* 0x0046880001147983 */ /* 0x000eb60000300a00 */
[----:B------:R-:W-:Y:S09]  /*30680*/  @!UPT UIADD3 URZ, URZ, URZ, URZ ;  /* 0x0000003f3f3ff290 */ /* 0x000ff2000fffe03f */
[----:B------:R-:W-:Y:S01]  /*30690*/  STL.64 [R1+0xf0], R12 ;  /* 0x0000f00c01007387 */ /* 0x000fe20000100a00 */
[----:B------:R0:W-:Y:S03]  /*306a0*/  STL.64 [R1+0xf8], R14 ;  /* 0x0000f80e01007387 */ /* 0x0001e60000100a00 */
[----:B0-----:R-:W3:Y:S01]  /*306b0*/  LDL.LU.64 R14, [R1+0x4680] ;  /* 0x00468000010e7983 */ /* 0x001ee20000300a00 */
[----:B------:R-:W3:Y:S02]  /*306c0*/  LDL.LU.64 R12, [R1+0x4678] ;  /* 0x00467800010c7983 */ /* 0x000ee40000300a00 */
[-C--:B---3--:R-:W-:Y:S11]  /*306d0*/  HMMA.16816.F32.BF16 R16, R12, R8.reuse, R16 ;  /* 0x000000080c10723c */ /* 0x088ff60000041810 */
[----:B------:R-:W-:Y:S11]  /*306e0*/  @!UPT UIADD3 URZ, URZ, URZ, URZ ;  /* 0x0000003f3f3ff290 */ /* 0x000ff6000fffe03f */
[----:B------:R-:W-:Y:S02]  /*306f0*/  @!UPT UIADD3 URZ, URZ, URZ, URZ ;  /* 0x0000003f3f3ff290 */ /* 0x000fe4000fffe03f */
[----:B------:R-:W-:Y:S01]  /*30700*/  MOV R11, R18 ;  /* 0x00000012000b7202 */ /* 0x000fe20000000f00 */
[----:B------:R-:W-:Y:S01]  /*30710*/  IMAD.MOV.U32 R0, RZ, RZ, R19 ;  /* 0x000000ffff007224 */ /* 0x000fe200078e0013 */
[----:B------:R-:W-:Y:S01]  /*30720*/  MOV R12, R16 ;  /* 0x00000010000c7202 */ /* 0x000fe20000000f00 */
[----:B------:R-:W-:Y:S01]  /*30730*/  IMAD.MOV.U32 R2, RZ, RZ, R17 ;  /* 0x000000ffff027224 */ /* 0x000fe200078e0011 */
[----:B------:R-:W3:Y:S01]  /*30740*/  LDL.LU.64 R18, [R1+0x4670] ;  /* 0x0046700001127983 */ /* 0x000ee20000300a00 */
[----:B------:R-:W3:Y:S02]  /*30750*/  LDL.LU.64 R16, [R1+0x4668] ;  /* 0x0046680001107983 */ /* 0x000ee40000300a00 */
[----:B---3--:R-:W-:Y:S01]  /*30760*/  HMMA.16816.F32.BF16 R16, R16, R8, R4 ;  /* 0x000000081010723c */ /* 0x008fe20000041804 */
[----:B------:R-:W4:Y:S01]  /*30770*/  LDL.LU.64 R6, [R1+0x4660] ;  /* 0x0046600001067983 */ /* 0x000f220000300a00 */
[----:B------:R-:W4:Y:S11]  /*30780*/  LDL.LU.64 R4, [R1+0x4658] ;  /* 0x0046580001047983 */ /* 0x000f360000300a00 */
[----:B------:R-:W-:Y:S10]  /*30790*/  @!UPT UIADD3 URZ, URZ, URZ, URZ ;  /* 0x0000003f3f3ff290 */ /* 0x000ff4000fffe03f */
[----:B------:R0:W-:Y:S01]  /*307a0*/  STL.64 [R1+0xd0], R16 ;  /* 0x0000d01001007387 */ /* 0x0001e20000100a00 */
[----:B------:R1:W-:Y:S03]  /*307b0*/  STL.64 [R1+0xd8], R18 ;  /* 0x0000d81201007387 */ /* 0x0003e60000100a00 */
[----:B0-----:R-:W2:Y:S01]  /*307c0*/  LDL.LU R16, [R1+0xc0] ;  /* 0x0000c00001107983 */ /* 0x001ea20000300800 */
[----:B------:R-:W2:Y:S01]  /*307d0*/  LDL.LU R17, [R1+0xc4] ;  /* 0x0000c40001117983 */ /* 0x000ea20000300800 */
[----:B-1----:R-:W-:Y:S01]  /*307e0*/  MOV R18, R28 ;  /* 0x0000001c00127202 */ /* 0x002fe20000000f00 */
[----:B------:R-:W-:Y:S01]  /*307f0*/  IMAD.MOV.U32 R19, RZ, RZ, R3 ;  /* 0x000000ffff137224 */ /* 0x000fe200078e0003 */
[----:B------:R-:W0:Y:S02]  /*30800*/  S2R R10, SR_TID.X ;  /* 0x00000000000a7919 */ /* 0x000e240000002100 */
[----:B0-----:R-:W-:-:S05]  /*30810*/  LOP3.LUT R29, R10, 0x7, RZ, 0xc0, !PT ;  /* 0x000000070a1d7812 */ /* 0x001fca00078ec0ff */
[----:B------:R-:W-:Y:S01]  /*30820*/  IMAD R29, R29, 0x210, RZ ;  /* 0x000002101d1d7824 */ /* 0x000fe200078e02ff */
[-C--:B----4-:R-:W-:Y:S08]  /*30830*/  HMMA.16816.F32.BF16 R4, R24, R8.reuse, R4 ;  /* 0x000000081804723c */ /* 0x090ff00000041804 */
[----:B--2---:R-:W-:Y:S11]  /*30840*/  HMMA.16816.F32.BF16 R20, R20, R8, R16 ;  /* 0x000000081414723c */ /* 0x004ff60000041810 */
[----:B------:R-:W-:Y:S11]  /*30850*/  @!UPT UIADD3 URZ, URZ, URZ, URZ ;  /* 0x0000003f3f3ff290 */ /* 0x000ff6000fffe03f */
[----:B------:R-:W-:Y:S02]  /*30860*/  @!UPT UIADD3 URZ, URZ, URZ, URZ ;  /* 0x0000003f3f3ff290 */ /* 0x000fe4000fffe03f */
[----:B------:R-:W-:Y:S01]  /*30870*/  IMAD.MOV.U32 R3, RZ, RZ, R23 ;  /* 0x000000ffff037224 */ /* 0x000fe200078e0017 */
[----:B------:R-:W-:Y:S01]  /*30880*/  MOV R28, R22 ;  /* 0x00000016001c7202 */ /* 0x000fe20000000f00 */
[----:B------:R-:W-:Y:S03]  /*30890*/  STL.64 [R1+0xc0], R20 ;  /* 0x0000c01401007387 */ /* 0x000fe60000100a00 */
[----:B------:R-:W-:Y:S01]  /*308a0*/  STL [R1+0x45f4], R3 ;  /* 0x0045f40301007387 */ /* 0x000fe20000100800 */
[----:B------:R-:W-:Y:S01]  /*308b0*/  STL [R1+0x45f0], R28 ;  /* 0x0045f01c01007387 */ /* 0x000fe20000100800 */
[----:B------:R-:W-:Y:S02]  /*308c0*/  STL.64 [R1+0x4420], R6 ;  /* 0x0044200601007387 */ /* 0x000fe40000100a00 */
[----:B------:R0:W-:Y:S02]  /*308d0*/  STL.64 [R1+0x4418], R4 ;  /* 0x0044180401007387 */ /* 0x0001e40000100a00 */
[----:B0-----:R-:W-:Y:S01]  /*308e0*/  IMAD.MOV.U32 R5, RZ, RZ, R2 ;  /* 0x000000ffff057224 */ /* 0x001fe200078e0002 */
[C---:B------:R-:W-:Y:S01]  /*308f0*/  LOP3.LUT R2, R10.reuse, 0x10, RZ, 0xc0, !PT ;  /* 0x000000100a027812 */ /* 0x040fe200078ec0ff */
[----:B------:R-:W-:Y:S01]  /*30900*/  SHF.L.U32 R10, R10, 0x1, RZ ;  /* 0x000000010a0a7819 */ /* 0x000fe200000006ff */
[----:B------:R-:W-:-:S03]  /*30910*/  MOV R6, R11 ;  /* 0x0000000b00067202 */ /* 0x000fc60000000f00 */
[----:B------:R-:W-:Y:S01]  /*30920*/  IMAD.SHL.U32 R2, R2, 0x100, RZ ;  /* 0x0000010002027824 */ /* 0x000fe200078e00ff */
[----:B------:R-:W-:Y:S01]  /*30930*/  LOP3.LUT R29, R29, 0x10, R10, 0x78, !PT ;  /* 0x000000101d1d7812 */ /* 0x000fe200078e780a */
[----:B------:R-:W-:Y:S01]  /*30940*/  IMAD.MOV.U32 R7, RZ, RZ, R0 ;  /* 0x000000ffff077224 */ /* 0x000fe200078e0000 */
[----:B------:R-:W-:Y:S02]  /*30950*/  MOV R4, R12 ;  /* 0x0000000c00047202 */ /* 0x000fe40000000f00 */
[----:B------:R-:W-:Y:S02]  /*30960*/  LOP3.LUT R29, R29, R2, RZ, 0xfc, !PT ;  /* 0x000000021d1d7212 */ /* 0x000fe400078efcff */
[----:B------:R-:W-:Y:S01]  /*30970*/  STL.64 [R1+0x4430], R6 ;  /* 0x0044300601007387 */ /* 0x000fe20000100a00 */
[----:B------:R-:W-:Y:S02]  /*30980*/  STL.64 [R1+0x4428], R4 ;  /* 0x0044280401007387 */ /* 0x000fe40000100a00 */
[----:B------:R-:W0:Y:S01]  /*30990*/  LDSM.16.MT88.4 R4, [R29+0x16080] ;  /* 0x016080001d04783b */ /* 0x000e220000004200 */
[----:B------:R-:W1:Y:S04]  /*309a0*/  LDSM.16.MT88.4 R12, [R29+0x16000] ;  /* 0x016000001d0c783b */ /* 0x000e680000004200 */
[----:B------:R-:W2:Y:S01]  /*309b0*/  S2R R0, SR_TID.X ;  /* 0x0000000000007919 */ /* 0x000ea20000002100 */
[----:B0-----:R-:W-:Y:S01]  /*309c0*/  MOV R21, R4 ;  /* 0x0000000400157202 */ /* 0x001fe20000000f00 */
[----:B------:R-:W-:Y:S01]  /*309d0*/  IMAD.MOV.U32 R20, RZ, RZ, R5 ;  /* 0x000000ffff147224 */ /* 0x000fe200078e0005 */
[----:B------:R-:W-:Y:S01]  /*309e0*/  MOV R19, R6 ;  /* 0x0000000600137202 */ /* 0x000fe20000000f00 */
[----:B------:R-:W-:-:S02]  /*309f0*/  IMAD.MOV.U32 R18, RZ, RZ, R7 ;  /* 0x000000ffff127224 */ /* 0x000fc400078e0007 */
[----:B------:R-:W0:Y:S01]  /*30a00*/  LDSM.16.MT88.4 R4, [R29+0x16100] ;  /* 0x016100001d04783b */ /* 0x000e220000004200 */
[----:B-1----:R-:W-:Y:S01]  /*30a10*/  IMAD.MOV.U32 R16, RZ, RZ, R13 ;  /* 0x000000ffff107224 */ /* 0x002fe200078e000d */
[C---:B--2---:R-:W-:Y:S02]  /*30a20*/  LOP3.LUT R13, R0.reuse, 0x7, RZ, 0xc0, !PT ;  /* 0x00000007000d7812 */ /* 0x044fe400078ec0ff */
[----:B------:R-:W-:Y:S01]  /*30a30*/  MOV R9, R14 ;  /* 0x0000000e00097202 */ /* 0x000fe20000000f00 */
[----:B------:R-:W-:Y:S01]  /*30a40*/  IMAD.MOV.U32 R8, RZ, RZ, R15 ;  /* 0x000000ffff087224 */ /* 0x000fe200078e000f */
[C---:B------:R-:W-:Y:S02]  /*30a50*/  LOP3.LUT R15, R0.reuse, 0x10, RZ, 0xc0, !PT ;  /* 0x00000010000f7812 */ /* 0x040fe400078ec0ff */
[----:B------:R-:W-:Y:S01]  /*30a60*/  SHF.L.U32 R14, R0, 0x1, RZ ;  /* 0x00000001000e7819 */ /* 0x000fe200000006ff */
[----:B------:R-:W-:Y:S02]  /*30a70*/  IMAD R0, R13, 0x210, RZ ;  /* 0x000002100d007824 */ /* 0x000fe400078e02ff */
[----:B------:R-:W-:Y:S01]  /*30a80*/  IMAD.SHL.U32 R15, R15, 0x100, RZ ;  /* 0x000001000f0f7824 */ /* 0x000fe200078e00ff */
[----:B0-----:R-:W-:Y:S01]  /*30a90*/  MOV R25, R4 ;  /* 0x0000000400197202 */ /* 0x001fe20000000f00 */
[----:B------:R-:W-:Y:S01]  /*30aa0*/  IMAD.MOV.U32 R24, RZ, RZ, R5 ;  /* 0x000000ffff187224 */ /* 0x000fe200078e0005 */
[----:B------:R-:W-:Y:S01]  /*30ab0*/  MOV R23, R6 ;  /* 0x0000000600177202 */ /* 0x000fe20000000f00 */
[----:B------:R-:W-:-:S02]  /*30ac0*/  IMAD.MOV.U32 R22, RZ, RZ, R7 ;  /* 0x000000ffff167224 */ /* 0x000fc400078e0007 */
[----:B------:R-:W0:Y:S01]  /*30ad0*/  LDSM.16.MT88.4 R4, [R29+0x16180] ;  /* 0x016180001d04783b */ /* 0x000e220000004200 */
        /* <DEDUP_REMOVED lines=8> */
[----:B------:R-:W-:-:S03]  /*30b60*/  MOV R17, R12 ;  /* 0x0000000c00117202 */ /* 0x000fc60000000f00 */
[----:B------:R-:W-:Y:S01]  /*30b70*/  STL [R1+0x4604], R8 ;  /* 0x0046040801007387 */ /* 0x000fe20000100800 */
[----:B0-----:R-:W-:Y:S01]  /*30b80*/  MOV R3, R4 ;  /* 0x0000000400037202 */ /* 0x001fe20000000f00 */
[----:B------:R-:W-:Y:S01]  /*30b90*/  IMAD.MOV.U32 R28, RZ, RZ, R5 ;  /* 0x000000ffff1c7224 */ /* 0x000fe200078e0005 */
[----:B------:R-:W-:Y:S01]  /*30ba0*/  MOV R10, R6 ;  /* 0x00000006000a7202 */ /* 0x000fe20000000f00 */
[----:B------:R-:W-:Y:S02]  /*30bb0*/  IMAD.MOV.U32 R11, RZ, RZ, R7 ;  /* 0x000000ffff0b7224 */ /* 0x000fe400078e0007 */
[----:B------:R-:W0:Y:S04]  /*30bc0*/  LDSM.16.MT88.4 R4, [R0+0x16080] ;  /* 0x016080000004783b */ /* 0x000e280000004200 */
[----:B------:R1:W-:Y:S01]  /*30bd0*/  STL [R1+0x4600], R9 ;  /* 0x0046000901007387 */ /* 0x0003e20000100800 */
[----:B------:R2:W-:Y:S02]  /*30be0*/  STL [R1+0x45fc], R16 ;  /* 0x0045fc1001007387 */ /* 0x0005e40000100800 */
[----:B------:R3:W-:Y:S01]  /*30bf0*/  STL [R1+0x45f8], R17 ;  /* 0x0045f81101007387 */ /* 0x0007e20000100800 */
[----:B0-----:R-:W-:Y:S01]  /*30c00*/  MOV R8, R4 ;  /* 0x0000000400087202 */ /* 0x001fe20000000f00 */
[----:B-1----:R-:W-:Y:S01]  /*30c10*/  IMAD.MOV.U32 R9, RZ, RZ, R5 ;  /* 0x000000ffff097224 */ /* 0x002fe200078e0005 */
[----:B--2---:R-:W-:Y:S01]  /*30c20*/  MOV R16, R6 ;  /* 0x0000000600107202 */ /* 0x004fe20000000f00 */
[----:B---3--:R-:W-:-:S02]  /*30c30*/  IMAD.MOV.U32 R17, RZ, RZ, R7 ;  /* 0x000000ffff117224 */ /* 0x008fc400078e0007 */
[----:B------:R-:W0:Y:S04]  /*30c40*/  LDSM.16.MT88.4 R4, [R0+0x16100] ;  /* 0x016100000004783b */ /* 0x000e280000004200 */
[----:B------:R-:W-:Y:S01]  /*30c50*/  STL [R1+0x4614], R18 ;  /* 0x0046141201007387 */ /* 0x000fe20000100800 */
[----:B------:R-:W-:Y:S02]  /*30c60*/  STL [R1+0x4610], R19 ;  /* 0x0046101301007387 */ /* 0x000fe40000100800 */
[----:B------:R-:W-:Y:S02]  /*30c70*/  STL [R1+0x460c], R20 ;  /* 0x00460c1401007387 */ /* 0x000fe40000100800 */
[----:B------:R0:W-:Y:S01]  /*30c80*/  STL [R1+0x4608], R21 ;  /* 0x0046081501007387 */ /* 0x0001e20000100800 */
        /* <DEDUP_REMOVED lines=11> */
[----:B0-----:R-:W-:-:S02]  /*30d40*/  IMAD.MOV.U32 R21, RZ, RZ, R7 ;  /* 0x000000ffff157224 */ /* 0x001fc400078e0007 */
[----:B------:R-:W-:-:S05]  /*30d50*/  IMAD R7, R13, 0x210, RZ ;  /* 0x000002100d077824 */ /* 0x000fca00078e02ff */
[----:B------:R-:W-:Y:S02]  /*30d60*/  LOP3.LUT R7, R7, 0x10, R14, 0x78, !PT ;  /* 0x0000001007077812 */ /* 0x000fe400078e780e */
[----:B------:R-:W-:Y:S01]  /*30d70*/  MOV R18, R4 ;  /* 0x0000000400127202 */ /* 0x000fe20000000f00 */
[----:B------:R-:W-:Y:S01]  /*30d80*/  IMAD.MOV.U32 R19, RZ, RZ, R5 ;  /* 0x000000ffff137224 */ /* 0x000fe200078e0005 */
[----:B------:R-:W-:Y:S02]  /*30d90*/  LOP3.LUT R7, R7, R15, RZ, 0xfc, !PT ;  /* 0x0000000f07077212 */ /* 0x000fe400078efcff */
[----:B------:R-:W0:Y:S02]  /*30da0*/  LDSM.16.MT88.4 R12, [R0+0x16180] ;  /* 0x01618000000c783b */ /* 0x000e240000004200 */
[----:B------:R-:W-:Y:S02]  /*30db0*/  LOP3.LUT R7, R7, 0x40, RZ, 0x3c, !PT ;  /* 0x0000004007077812 */ /* 0x000fe400078e3cff */
[----:B------:R-:W-:Y:S01]  /*30dc0*/  STL.64 [R1+0x4650], R18 ;  /* 0x0046501201007387 */ /* 0x000fe20000100a00 */
[----:B------:R-:W-:Y:S03]  /*30dd0*/  STL.64 [R1+0x4648], R16 ;  /* 0x0046481001007387 */ /* 0x000fe60000100a00 */
        /* <DEDUP_REMOVED lines=15> */
[----:B------:R-:W0:Y:S02]  /*30ed0*/  LDSM.16.MT88.4 R16, [R7+0x16100] ;  /* 0x016100000710783b */ /* 0x000e240000004200 */
[----:B------:R-:W1:Y:S01]  /*30ee0*/  LDSM.16.MT88.4 R4, [R7+0x16180] ;  /* 0x016180000704783b */ /* 0x000e620000004200 */
[----:B0-----:R-:W-:-:S02]  /*30ef0*/  MOV R10, R16 ;  /* 0x00000010000a7202 */ /* 0x001fc40000000f00 */
[----:B------:R-:W-:Y:S01]  /*30f00*/  MOV R3, R18 ;  /* 0x0000001200037202 */ /* 0x000fe20000000f00 */
[----:B------:R-:W-:Y:S02]  /*30f10*/  IMAD.MOV.U32 R26, RZ, RZ, R19 ;  /* 0x000000ffff1a7224 */ /* 0x000fe400078e0013 */
[----:B------:R-:W-:Y:S01]  /*30f20*/  IMAD.MOV.U32 R28, RZ, RZ, R17 ;  /* 0x000000ffff1c7224 */ /* 0x000fe200078e0011 */
[----:B------:R-:W2:Y:S01]  /*30f30*/  LDL.LU.64 R18, [R1+0x4650] ;  /* 0x0046500001127983 */ /* 0x000ea20000300a00 */
[----:B------:R-:W3:Y:S02]  /*30f40*/  LDL.LU.64 R16, [R1+0x4648] ;  /* 0x0046480001107983 */ /* 0x000ee40000300a00 */
[----:B-1----:R0:W-:Y:S02]  /*30f50*/  STL.64 [R1+0x4450], R6 ;  /* 0x0044500601007387 */ /* 0x0021e40000100a00 */
[----:B------:R1:W-:Y:S01]  /*30f60*/  STL.64 [R1+0x4448], R4 ;  /* 0x0044480401007387 */ /* 0x0003e20000100a00 */
[----:B0-----:R-:W-:-:S02]  /*30f70*/  MOV R6, R3 ;  /* 0x0000000300067202 */ /* 0x001fc40000000f00 */
[----:B-1----:R-:W-:Y:S01]  /*30f80*/  MOV R4, R10 ;  /* 0x0000000a00047202 */ /* 0x002fe20000000f00 */
[----:B------:R-:W-:Y:S01]  /*30f90*/  IMAD.MOV.U32 R7, RZ, RZ, R26 ;  /* 0x000000ffff077224 */ /* 0x000fe200078e001a */
[----:B------:R-:W4:Y:S01]  /*30fa0*/  LDL.LU R10, [R1+0x4644] ;  /* 0x00464400010a7983 */ /* 0x000f220000300800 */
[----:B------:R-:W-:Y:S02]  /*30fb0*/  IMAD.MOV.U32 R5, RZ, RZ, R28 ;  /* 0x000000ffff057224 */ /* 0x000fe400078e001c */
[----:B------:R-:W2:Y:S02]  /*30fc0*/  LDL.LU R28, [R1+0x4640] ;  /* 0x00464000011c7983 */ /* 0x000ea40000300800 */
[----:B------:R-:W2:Y:S01]  /*30fd0*/  LDL.LU R3, [R1+0x463c] ;  /* 0x00463c0001037983 */ /* 0x000ea20000300800 */
[----:B------:R-:W2:Y:S01]  /*30fe0*/  LDL.LU R26, [R1+0x4638] ;  /* 0x00463800011a7983 */ /* 0x000ea20000300800 */
[----:B------:R-:W-:Y:S02]  /*30ff0*/  STL.64 [R1+0x4470], R6 ;  /* 0x0044700601007387 */ /* 0x000fe40000100a00 */
[----:B------:R0:W-:Y:S02]  /*31000*/  STL.64 [R1+0x4468], R4 ;  /* 0x0044680401007387 */ /* 0x0001e40000100a00 */
[----:B0-----:R-:W-:Y:S01]  /*31010*/  MOV R4, R27 ;  /* 0x0000001b00047202 */ /* 0x001fe20000000f00 */
[----:B------:R-:W-:Y:S01]  /*31020*/  IMAD.MOV.U32 R5, RZ, RZ, R2 ;  /* 0x000000ffff057224 */ /* 0x000fe200078e0002 */
[----:B------:R-:W2:Y:S01]  /*31030*/  LDL.LU R27, [R1+0x4634] ;  /* 0x00463400011b7983 */ /* 0x000ea20000300800 */
[----:B------:R-:W2:Y:S01]  /*31040*/  LDL.LU R2, [R1+0x4630] ;  /* 0x0046300001027983 */ /* 0x000ea20000300800 */
[----:B------:R-:W-:-:S02]  /*31050*/  MOV R6, R0 ;  /* 0x0000000000067202 */ /* 0x000fc40000000f00 */
[----:B------:R-:W2:Y:S01]  /*31060*/  LDL.LU R0, [R1+0x462c] ;  /* 0x00462c0001007983 */ /* 0x000ea20000300800 */
[----:B------:R-:W-:Y:S02]  /*31070*/  IMAD.MOV.U32 R7, RZ, RZ, R29 ;  /* 0x000000ffff077224 */ /* 0x000fe400078e001d */
[----:B------:R-:W3:Y:S03]  /*31080*/  LDL.LU R29, [R1+0x4628] ;  /* 0x00462800011d7983 */ /* 0x000ee60000300800 */
[----:B------:R0:W-:Y:S01]  /*31090*/  STL.64 [R1+0x4490], R6 ;  /* 0x0044900601007387 */ /* 0x0001e20000100a00 */
[----:B------:R1:W-:Y:S01]  /*310a0*/  STL.64 [R1+0x4488], R4 ;  /* 0x0044880401007387 */ /* 0x0003e20000100a00 */
[----:B0-----:R-:W-:Y:S02]  /*310b0*/  MOV R6, R13 ;  /* 0x0000000d00067202 */ /* 0x001fe40000000f00 */
[----:B-1----:R-:W-:Y:S01]  /*310c0*/  MOV R4, R15 ;  /* 0x0000000f00047202 */ /* 0x002fe20000000f00 */
[----:B------:R-:W-:-:S02]  /*310d0*/  IMAD.MOV.U32 R5, RZ, RZ, R14 ;  /* 0x000000ffff057224 */ /* 0x000fc400078e000e */
[----:B------:R-:W-:-:S05]  /*310e0*/  IMAD.MOV.U32 R7, RZ, RZ, R12 ;  /* 0x000000ffff077224 */ /* 0x000fca00078e000c */
[----:B------:R-:W-:Y:S01]  /*310f0*/  STL.64 [R1+0x44b0], R6 ;  /* 0x0044b00601007387 */ /* 0x000fe20000100a00 */
[----:B------:R-:W-:Y:S03]  /*31100*/  STL.64 [R1+0x44a8], R4 ;  /* 0x0044a80401007387 */ /* 0x000fe60000100a00 */
[----:B--2---:R-:W0:Y:S04]  /*31110*/  LDSM.16.MT88.4 R12, [R0+0x16000] ;  /* 0x01600000000c783b */ /* 0x004e280000004200 */
[----:B0-----:R-:W-:Y:S01]  /*31120*/  STL.64 [R1+0x4440], R14 ;  /* 0x0044400e01007387 */ /* 0x001fe20000100a00 */
[----:B------:R0:W-:Y:S03]  /*31130*/  STL.64 [R1+0x4438], R12 ;  /* 0x0044380c01007387 */ /* 0x0001e60000100a00 */
[----:B0-----:R-:W2:Y:S01]  /*31140*/  LDL.LU R12, [R1+0xf0] ;  /* 0x0000f000010c7983 */ /* 0x001ea20000300800 */
[----:B------:R-:W2:Y:S02]  /*31150*/  LDL.LU R13, [R1+0xf4] ;  /* 0x0000f400010d7983 */ /* 0x000ea40000300800 */
[----:B------:R-:W2:Y:S02]  /*31160*/  LDL.LU R14, [R1+0xf8] ;  /* 0x0000f800010e7983 */ /* 0x000ea40000300800 */
[----:B------:R-:W2:Y:S01]  /*31170*/  LDL.LU R15, [R1+0xfc] ;  /* 0x0000fc00010f7983 */ /* 0x000ea20000300800 */
[----:B------:R-:W-:-:S02]  /*31180*/  MOV R4, R22 ;  /* 0x0000001600047202 */ /* 0x000fc40000000f00 */
[----:B------:R-:W-:Y:S01]  /*31190*/  MOV R6, R24 ;  /* 0x0000001800067202 */ /* 0x000fe20000000f00 */
[----:B------:R-:W-:Y:S01]  /*311a0*/  IMAD.MOV.U32 R7, RZ, RZ, R25 ;  /* 0x000000ffff077224 */ /* 0x000fe200078e0019 */
[----:B------:R-:W3:Y:S01]  /*311b0*/  LDL.LU R22, [R1+0x4624] ;  /* 0x0046240001167983 */ /* 0x000ee20000300800 */
[----:B------:R-:W-:Y:S02]  /*311c0*/  IMAD.MOV.U32 R5, RZ, RZ, R23 ;  /* 0x000000ffff057224 */ /* 0x000fe400078e0017 */
[----:B------:R-:W3:Y:S02]  /*311d0*/  LDL.LU R23, [R1+0x4620] ;  /* 0x0046200001177983 */ /* 0x000ee40000300800 */
[----:B------:R-:W3:Y:S01]  /*311e0*/  LDL.LU R24, [R1+0x461c] ;  /* 0x00461c0001187983 */ /* 0x000ee20000300800 */
[----:B------:R-:W3:Y:S01]  /*311f0*/  LDL.LU R25, [R1+0x4618] ;  /* 0x0046180001197983 */ /* 0x000ee20000300800 */
[----:B------:R0:W-:Y:S02]  /*31200*/  STL.64 [R1+0x44d0], R6 ;  /* 0x0044d00601007387 */ /* 0x0001e40000100a00 */
[----:B------:R1:W-:Y:S01]  /*31210*/  STL.64 [R1+0x44c8], R4 ;  /* 0x0044c80401007387 */ /* 0x0003e20000100a00 */
[----:B0-----:R-:W-:-:S02]  /*31220*/  MOV R6, R20 ;  /* 0x0000001400067202 */ /* 0x001fc40000000f00 */
[----:B-1----:R-:W-:Y:S01]  /*31230*/  MOV R4, R18 ;  /* 0x0000001200047202 */ /* 0x002fe20000000f00 */
[----:B------:R-:W-:Y:S01]  /*31240*/  IMAD.MOV.U32 R7, RZ, RZ, R21 ;  /* 0x000000ffff077224 */ /* 0x000fe200078e0015 */
[----:B------:R-:W4:Y:S01]  /*31250*/  LDL.LU R18, [R1+0x4614] ;  /* 0x0046140001127983 */ /* 0x000f220000300800 */
[----:B------:R-:W-:Y:S02]  /*31260*/  IMAD.MOV.U32 R5, RZ, RZ, R19 ;  /* 0x000000ffff057224 */ /* 0x000fe400078e0013 */
[----:B------:R-:W4:Y:S02]  /*31270*/  LDL.LU R19, [R1+0x4610] ;  /* 0x0046100001137983 */ /* 0x000f240000300800 */
[----:B------:R-:W4:Y:S01]  /*31280*/  LDL.LU R20, [R1+0x460c] ;  /* 0x00460c0001147983 */ /* 0x000f220000300800 */
[----:B------:R-:W4:Y:S01]  /*31290*/  LDL.LU R21, [R1+0x4608] ;  /* 0x0046080001157983 */ /* 0x000f220000300800 */
[----:B------:R-:W-:Y:S02]  /*312a0*/  STL.64 [R1+0x44f0], R6 ;  /* 0x0044f00601007387 */ /* 0x000fe40000100a00 */
[----:B------:R-:W-:Y:S01]  /*312b0*/  STL.64 [R1+0x44e8], R4 ;  /* 0x0044e80401007387 */ /* 0x000fe20000100a00 */
[----:B--2---:R-:W-:Y:S01]  /*312c0*/  STL.64 [R1+0x4460], R14 ;  /* 0x0044600e01007387 */ /* 0x004fe20000100a00 */
[----:B------:R0:W-:Y:S03]  /*312d0*/  STL.64 [R1+0x4458], R12 ;  /* 0x0044580c01007387 */ /* 0x0001e60000100a00 */
[----:B0-----:R-:W2:Y:S01]  /*312e0*/  LDL.LU R12, [R1+0x100] ;  /* 0x00010000010c7983 */ /* 0x001ea20000300800 */
[----:B------:R-:W2:Y:S02]  /*312f0*/  LDL.LU R13, [R1+0x104] ;  /* 0x00010400010d7983 */ /* 0x000ea40000300800 */
[----:B------:R-:W2:Y:S02]  /*31300*/  LDL.LU R14, [R1+0x108] ;  /* 0x00010800010e7983 */ /* 0x000ea40000300800 */
[----:B------:R-:W2:Y:S01]  /*31310*/  LDL.LU R15, [R1+0x10c] ;  /* 0x00010c00010f7983 */ /* 0x000ea20000300800 */
[----:B------:R-:W-:-:S02]  /*31320*/  MOV R4, R8 ;  /* 0x0000000800047202 */ /* 0x000fc40000000f00 */
[----:B---3--:R-:W-:Y:S01]  /*31330*/  MOV R6, R16 ;  /* 0x0000001000067202 */ /* 0x008fe20000000f00 */
[----:B------:R-:W-:Y:S01]  /*31340*/  IMAD.MOV.U32 R7, RZ, RZ, R17 ;  /* 0x000000ffff077224 */ /* 0x000fe200078e0011 */
[----:B------:R-:W3:Y:S01]  /*31350*/  LDL.LU R8, [R1+0x4604] ;  /* 0x0046040001087983 */ /* 0x000ee20000300800 */
[----:B------:R-:W-:Y:S02]  /*31360*/  IMAD.MOV.U32 R5, RZ, RZ, R9 ;  /* 0x000000ffff057224 */ /* 0x000fe400078e0009 */
[----:B------:R-:W3:Y:S02]  /*31370*/  LDL.LU R9, [R1+0x4600] ;  /* 0x0046000001097983 */ /* 0x000ee40000300800 */
[----:B------:R-:W3:Y:S01]  /*31380*/  LDL.LU R16, [R1+0x45fc] ;  /* 0x0045fc0001107983 */ /* 0x000ee20000300800 */
[----:B------:R-:W3:Y:S01]  /*31390*/  LDL.LU R17, [R1+0x45f8] ;  /* 0x0045f80001117983 */ /* 0x000ee20000300800 */
        /* <DEDUP_REMOVED lines=9> */
[----:B----4-:R-:W-:Y:S01]  /*31430*/  MOV R6, R10 ;  /* 0x0000000a00067202 */ /* 0x010fe20000000f00 */
[----:B------:R-:W-:Y:S01]  /*31440*/  IMAD.MOV.U32 R7, RZ, RZ, R11 ;  /* 0x000000ffff077224 */ /* 0x000fe200078e000b */
[----:B------:R-:W4:Y:S01]  /*31450*/  LDL.LU R3, [R1+0x45f4] ;  /* 0x0045f40001037983 */ /* 0x000f220000300800 */
        /* <DEDUP_REMOVED lines=14> */
[----:B------:R-:W-:Y:S01]  /*31540*/  MOV R4, R29 ;  /* 0x0000001d00047202 */ /* 0x000fe20000000f00 */
[----:B------:R-:W-:Y:S01]  /*31550*/  IMAD.MOV.U32 R5, RZ, RZ, R2 ;  /* 0x000000ffff057224 */ /* 0x000fe200078e0002 */
[----:B------:R-:W3:Y:S01]  /*31560*/  LDL.LU R29, [R1+0x45e4] ;  /* 0x0045e400011d7983 */ /* 0x000ee20000300800 */
[----:B------:R-:W3:Y:S02]  /*31570*/  LDL.LU R2, [R1+0x45e0] ;  /* 0x0045e00001027983 */ /* 0x000ee40000300800 */
[----:B------:R0:W-:Y:S01]  /*31580*/  STL.64 [R1+0x4550], R6 ;  /* 0x0045500601007387 */ /* 0x0001e20000100a00 */
[----:B------:R1:W-:Y:S01]  /*31590*/  STL.64 [R1+0x4548], R4 ;  /* 0x0045480401007387 */ /* 0x0003e20000100a00 */
[----:B0-----:R-:W-:Y:S01]  /*315a0*/  MOV R6, R23 ;  /* 0x0000001700067202 */ /* 0x001fe20000000f00 */
[----:B------:R-:W-:Y:S01]  /*315b0*/  IMAD.MOV.U32 R7, RZ, RZ, R22 ;  /* 0x000000ffff077224 */ /* 0x000fe200078e0016 */
[----:B-1----:R-:W-:Y:S01]  /*315c0*/  MOV R4, R25 ;  /* 0x0000001900047202 */ /* 0x002fe20000000f00 */
[----:B------:R-:W-:-:S02]  /*315d0*/  IMAD.MOV.U32 R5, RZ, RZ, R24 ;  /* 0x000000ffff057224 */ /* 0x000fc400078e0018 */
[----:B------:R-:W-:Y:S04]  /*315e0*/  LDSM.16.MT88.4 R24, [R0+0x16180] ;  /* 0x016180000018783b */ /* 0x000fe80000004200 */
[----:B------:R-:W-:Y:S01]  /*315f0*/  STL.64 [R1+0x4570], R6 ;  /* 0x0045700601007387 */ /* 0x000fe20000100a00 */
[----:B------:R-:W-:Y:S03]  /*31600*/  STL.64 [R1+0x4568], R4 ;  /* 0x0045680401007387 */ /* 0x000fe60000100a00 */
[----:B--2---:R-:W-:Y:S01]  /*31610*/  STL.64 [R1+0x44c0], R14 ;  /* 0x0044c00e01007387 */ /* 0x004fe20000100a00 */
[----:B------:R0:W-:Y:S03]  /*31620*/  STL.64 [R1+0x44b8], R12 ;  /* 0x0044b80c01007387 */ /* 0x0001e60000100a00 */
[----:B0-----:R-:W2:Y:S01]  /*31630*/  LDL.LU R12, [R1+0x130] ;  /* 0x00013000010c7983 */ /* 0x001ea20000300800 */
[----:B------:R-:W2:Y:S01]  /*31640*/  LDL.LU R13, [R1+0x134] ;  /* 0x00013400010d7983 */ /* 0x000ea20000300800 */
[----:B------:R-:W-:Y:S01]  /*31650*/  MOV R6, R19 ;  /* 0x0000001300067202 */ /* 0x000fe20000000f00 */
[----:B------:R-:W-:Y:S01]  /*31660*/  IMAD.MOV.U32 R7, RZ, RZ, R18 ;  /* 0x000000ffff077224 */ /* 0x000fe200078e0012 */
[----:B------:R-:W-:Y:S01]  /*31670*/  MOV R4, R21 ;  /* 0x0000001500047202 */ /* 0x000fe20000000f00 */
[----:B------:R-:W-:Y:S01]  /*31680*/  IMAD.MOV.U32 R5, RZ, RZ, R20 ;  /* 0x000000ffff057224 */ /* 0x000fe200078e0014 */
[----:B---3--:R-:W-:Y:S01]  /*31690*/  MOV R14, R11 ;  /* 0x0000000b000e7202 */ /* 0x008fe20000000f00 */
[----:B------:R-:W-:Y:S01]  /*316a0*/  IMAD.MOV.U32 R15, RZ, RZ, R10 ;  /* 0x000000ffff0f7224 */ /* 0x000fe200078e000a */
[----:B------:R-:W3:Y:S01]  /*316b0*/  LDL.LU R11, [R1+0x45dc] ;  /* 0x0045dc00010b7983 */ /* 0x000ee20000300800 */
[----:B------:R-:W3:Y:S02]  /*316c0*/  LDL.LU R10, [R1+0x45d8] ;  /* 0x0045d800010a7983 */ /* 0x000ee40000300800 */
[----:B------:R-:W-:Y:S02]  /*316d0*/  STL.64 [R1+0x4590], R6 ;  /* 0x0045900601007387 */ /* 0x000fe40000100a00 */
[----:B------:R-:W-:Y:S01]  /*316e0*/  STL.64 [R1+0x4588], R4 ;  /* 0x0045880401007387 */ /* 0x000fe20000100a00 */
[----:B------:R-:W-:Y:S04]  /*316f0*/  STL.64 [R1+0x44e0], R14 ;  /* 0x0044e00e01007387 */ /* 0x000fe80000100a00 */
[----:B------:R-:W-:Y:S04]  /*31700*/  LDSM.16.MT88.4 R20, [R0+0x16100] ;  /* 0x016100000014783b */ /* 0x000fe80000004200 */
[----:B--2---:R0:W-:Y:S04]  /*31710*/  STL.64 [R1+0x44d8], R12 ;  /* 0x0044d80c01007387 */ /* 0x0041e80000100a00 */
[----:B0-----:R-:W2:Y:S01]  /*31720*/  LDL.LU R12, [R1+0x140] ;  /* 0x00014000010c7983 */ /* 0x001ea20000300800 */
[----:B------:R-:W2:Y:S01]  /*31730*/  LDL.LU R13, [R1+0x144] ;  /* 0x00014400010d7983 */ /* 0x000ea20000300800 */
[----:B------:R-:W-:Y:S01]  /*31740*/  MOV R14, R2 ;  /* 0x00000002000e7202 */ /* 0x000fe20000000f00 */
[----:B------:R-:W-:Y:S01]  /*31750*/  IMAD.MOV.U32 R15, RZ, RZ, R29 ;  /* 0x000000ffff0f7224 */ /* 0x000fe200078e001d */
[----:B------:R-:W3:Y:S01]  /*31760*/  LDL.LU R2, [R1+0x45d4] ;  /* 0x0045d40001027983 */ /* 0x000ee20000300800 */
[----:B------:R-:W3:Y:S03]  /*31770*/  LDL.LU R29, [R1+0x45d0] ;  /* 0x0045d000011d7983 */ /* 0x000ee60000300800 */
[----:B------:R-:W-:Y:S04]  /*31780*/  STL.64 [R1+0x4500], R14 ;  /* 0x0045000e01007387 */ /* 0x000fe80000100a00 */
[----:B--2---:R0:W-:Y:S04]  /*31790*/  STL.64 [R1+0x44f8], R12 ;  /* 0x0044f80c01007387 */ /* 0x0041e80000100a00 */
[----:B0-----:R-:W2:Y:S01]  /*317a0*/  LDL.LU R12, [R1+0x150] ;  /* 0x00015000010c7983 */ /* 0x001ea20000300800 */
[----:B------:R-:W2:Y:S01]  /*317b0*/  LDL.LU R13, [R1+0x154] ;  /* 0x00015400010d7983 */ /* 0x000ea20000300800 */
[----:B---3--:R-:W-:Y:S01]  /*317c0*/  MOV R14, R10 ;  /* 0x0000000a000e7202 */ /* 0x008fe20000000f00 */
[----:B------:R-:W-:Y:S01]  /*317d0*/  IMAD.MOV.U32 R15, RZ, RZ, R11 ;  /* 0x000000ffff0f7224 */ /* 0x000fe200078e000b */
[----:B------:R-:W3:Y:S01]  /*317e0*/  LDL.LU R10, [R1+0x45cc] ;  /* 0x0045cc00010a7983 */ /* 0x000ee20000300800 */
[----:B------:R-:W3:Y:S03]  /*317f0*/  LDL.LU R11, [R1+0x45c8] ;  /* 0x0045c800010b7983 */ /* 0x000ee60000300800 */
[----:B------:R-:W-:Y:S04]  /*31800*/  STL.64 [R1+0x4520], R14 ;  /* 0x0045200e01007387 */ /* 0x000fe80000100a00 */
        /* <DEDUP_REMOVED lines=33> */
[----:B0-----:R-:W3:Y:S01]  /*31a20*/  LDL.LU R12, [R1+0x1b0] ;  /* 0x0001b000010c7983 */ /* 0x001ee20000300800 */
        /* <DEDUP_REMOVED lines=9> */
[----:B------:R-:W2:Y:S01]  /*31ac0*/  LDL.LU.64 R14, [R1+0x45a0] ;  /* 0x0045a000010e7983 */ /* 0x000ea20000300a00 */
[----:B------:R-:W2:Y:S11]  /*31ad0*/  LDL.LU.64 R12, [R1+0x4598] ;  /* 0x00459800010c7983 */ /* 0x000eb60000300a00 */
[----:B------:R-:W-:Y:S10]  /*31ae0*/  @!UPT UIADD3 URZ, URZ, URZ, URZ ;  /* 0x0000003f3f3ff290 */ /* 0x000ff4000fffe03f */
[----:B------:R-:W-:Y:S01]  /*31af0*/  STL.64 [R1+0x1b0], R4 ;  /* 0x0001b00401007387 */ /* 0x000fe20000100a00 */
[----:B------:R1:W-:Y:S03]  /*31b00*/  STL.64 [R1+0x1b8], R6 ;  /* 0x0001b80601007387 */ /* 0x0003e60000100a00 */
[----:B-1----:R-:W2:Y:S01]  /*31b10*/  LDL.LU.64 R6, [R1+0x4590] ;  /* 0x0045900001067983 */ /* 0x002ea20000300a00 */
[----:B------:R-:W2:Y:S02]  /*31b20*/  LDL.LU.64 R4, [R1+0x4588] ;  /* 0x0045880001047983 */ /* 0x000ea40000300a00 */
[-C--:B--2---:R-:W-:Y:S01]  /*31b30*/  HMMA.16816.F32.BF16 R4, R4, R10.reuse, R12 ;  /* 0x0000000a0404723c */ /* 0x084fe2000004180c */
        /* <DEDUP_REMOVED lines=15> */
[----:B-1----:R-:W2:Y:S02]  /*31c30*/  LDL.LU.64 R4, [R1+0x4548] ;  /* 0x0045480001047983 */ /* 0x002ea40000300a00 */
[-C--:B--2---:R-:W-:Y:S02]  /*31c40*/  HMMA.16816.F32.BF16 R4, R4, R10.reuse, R12 ;  /* 0x0000000a0404723c */ /* 0x084fe4000004180c */
[----:B------:R-:W2:Y:S01]  /*31c50*/  LDL.LU.64 R14, [R1+0x4540] ;  /* 0x00454000010e7983 */ /* 0x000ea20000300a00 */
[----:B------:R-:W2:Y:S11]  /*31c60*/  LDL.LU.64 R12, [R1+0x4538] ;  /* 0x00453800010c7983 */ /* 0x000eb60000300a00 */
[----:B------:R-:W-:Y:S09]  /*31c70*/  @!UPT UIADD3 URZ, URZ, URZ, URZ ;  /* 0x0000003f3f3ff290 */ /* 0x000ff2000fffe03f */
        /* <DEDUP_REMOVED lines=73> */
[----:B------:R3:W-:Y:S03]  /*32110*/  STL.64 [R1+0xe8], R14 ;  /* 0x0000e80e01007387 */ /* 0x0007e60000100a00 */
[----:B-1----:R-:W0:Y:S01]  /*32120*/  LDL.LU R12, [R1+0xd0] ;  /* 0x0000d000010c7983 */ /* 0x002e220000300800 */
[----:B------:R-:W0:Y:S02]  /*32130*/  LDL.LU R13, [R1+0xd4] ;  /* 0x0000d400010d7983 */ /* 0x000e240000300800 */
[----:B---3--:R-:W0:Y:S02]  /*32140*/  LDL.LU R14, [R1+0xd8] ;  /* 0x0000d800010e7983 */ /* 0x008e240000300800 */
[----:B------:R-:W0:Y:S01]  /*32150*/  LDL.LU R15, [R1+0xdc] ;  /* 0x0000dc00010f7983 */ /* 0x000e220000300800 */
[----:B------:R-:W1:Y:S01]  /*32160*/  S2R R8, SR_TID.X ;  /* 0x0000000000087919 */ /* 0x000e620000002100 */
[----:B0-----:R-:W-:Y:S03]  /*32170*/  HMMA.16816.F32.BF16 R12, R16, R10, R12 ;  /* 0x0000000a100c723c */ /* 0x001fe6000004180c */
[----:B------:R-:W3:Y:S11]  /*32180*/  LDL.LU R16, [R1+0xc0] ;  /* 0x0000c00001107983 */ /* 0x000ef60000300800 */
[----:B------:R-:W-:Y:S09]  /*32190*/  @!UPT UIADD3 URZ, URZ, URZ, URZ ;  /* 0x0000003f3f3ff290 */ /* 0x000ff2000fffe03f */
[----:B------:R-:W-:Y:S01]  /*321a0*/  STL.64 [R1+0xd0], R12 ;  /* 0x0000d00c01007387 */ /* 0x000fe20000100a00 */
[----:B------:R1:W-:Y:S02]  /*321b0*/  STL.64 [R1+0xd8], R14 ;  /* 0x0000d80e01007387 */ /* 0x0003e40000100a00 */
[----:B------:R-:W3:Y:S01]  /*321c0*/  LDL.LU R17, [R1+0xc4] ;  /* 0x0000c40001117983 */ /* 0x000ee20000300800 */
[----:B------:R-:W0:Y:S01]  /*321d0*/  S2R R9, SR_TID.X ;  /* 0x0000000000097919 */ /* 0x000e220000002100 */
[----:B------:R-:W-:Y:S01]  /*321e0*/  MOV R18, R28 ;  /* 0x0000001c00127202 */ /* 0x000fe20000000f00 */
[----:B----4-:R-:W-:Y:S01]  /*321f0*/  IMAD.MOV.U32 R19, RZ, RZ, R3 ;  /* 0x000000ffff137224 */ /* 0x010fe200078e0003 */
[C---:B-1----:R-:W-:Y:S02]  /*32200*/  LOP3.LUT R15, R8.reuse, 0x7, RZ, 0xc0, !PT ;  /* 0x00000007080f7812 */ /* 0x042fe400078ec0ff */
[C---:B------:R-:W-:Y:S02]  /*32210*/  SHF.L.U32 R14, R8.reuse, 0x1, RZ ;  /* 0x00000001080e7819 */ /* 0x040fe400000006ff */
[----:B0-----:R-:W-:Y:S01]  /*32220*/  LOP3.LUT R13, R9, 0x10, RZ, 0xc0, !PT ;  /* 0x00000010090d7812 */ /* 0x001fe200078ec0ff */
[----:B------:R-:W-:-:S04]  /*32230*/  LOP3.LUT R9, R8, 0x7, RZ, 0xc0, !PT ;  /* 0x0000000708097812 */ /* 0x000fc800078ec0ff */
[----:B------:R-:W-:Y:S01]  /*32240*/  IMAD.SHL.U32 R13, R13, 0x100, RZ ;  /* 0x000001000d0d7824 */ /* 0x000fe200078e00ff */
[----:B------:R-:W-:Y:S01]  /*32250*/  SHF.L.U32 R12, R9, 0x4, RZ ;  /* 0x00000004090c7819 */ /* 0x000fe200000006ff */
[----:B---3--:R-:W-:Y:S07]  /*32260*/  HMMA.16816.F32.BF16 R20, R20, R10, R16 ;  /* 0x0000000a1414723c */ /* 0x008fee0000041810 */
[----:B------:R-:W-:-:S05]  /*32270*/  IMAD R19, R15, 0x210, RZ ;  /* 0x000002100f137824 */ /* 0x000fca00078e02ff */
[----:B------:R-:W-:-:S04]  /*32280*/  LOP3.LUT R19, R19, 0x10, R14, 0x78, !PT ;  /* 0x0000001013137812 */ /* 0x000fc800078e780e */
[----:B------:R-:W-:Y:S01]  /*32290*/  LOP3.LUT R19, R19, R13, RZ, 0xfc, !PT ;  /* 0x0000000d13137212 */ /* 0x000fe200078efcff */
[----:B------:R-:W-:Y:S02]  /*322a0*/  LOP3.LUT R13, R8, 0xe0, RZ, 0xc0, !PT ;  /* 0x000000e0080d7812 */ /* 0x000fe400078ec0ff */
[----:B--2---:R-:W-:Y:S02]  /*322b0*/  HMMA.16816.F32.BF16 R8, R24, R10, R4 ;  /* 0x0000000a1808723c */ /* 0x004fe40000041804 */
[----:B------:R-:W0:Y:S03]  /*322c0*/  LDSM.16.MT88.4 R4, [R19+0x18000] ;  /* 0x018000001304783b */ /* 0x000e260000004200 */
[----:B------:R-:W-:Y:S01]  /*322d0*/  IMAD.MOV.U32 R3, RZ, RZ, R23 ;  /* 0x000000ffff037224 */ /* 0x000fe200078e0017 */
[----:B------:R-:W-:Y:S01]  /*322e0*/  MOV R28, R22 ;  /* 0x00000016001c7202 */ /* 0x000fe20000000f00 */
[----:B------:R-:W-:Y:S03]  /*322f0*/  STL.64 [R1+0xc0], R20 ;  /* 0x0000c01401007387 */ /* 0x000fe60000100a00 */
[----:B------:R-:W-:Y:S01]  /*32300*/  STL [R1+0x4374], R3 ;  /* 0x0043740301007387 */ /* 0x000fe20000100800 */
[----:B------:R-:W-:Y:S11]  /*32310*/  STL [R1+0x4370], R28 ;  /* 0x0043701c01007387 */ /* 0x000ff60000100800 */
[----:B------:R-:W-:Y:S01]  /*32320*/  @!UPT UIADD3 URZ, URZ, URZ, URZ ;  /* 0x0000003f3f3ff290 */ /* 0x000fe2000fffe03f */
[----:B------:R-:W-:Y:S01]  /*32330*/  STL.64 [R1+0x4258], R10 ;  /* 0x0042580a01007387 */ /* 0x000fe20000100a00 */
[----:B------:R-:W-:Y:S02]  /*32340*/  STL.64 [R1+0x4250], R8 ;  /* 0x0042500801007387 */ /* 0x000fe40000100a00 */
[----:B------:R-:W1:Y:S04]  /*32350*/  LDSM.16.MT88.4 R8, [R19+0x18080] ;  /* 0x018080001308783b */ /* 0x000e680000004200 */
        /* <DEDUP_REMOVED lines=13> */
[----:B------:R-:W1:Y:S04]  /*32430*/  LDSM.16.MT88.4 R8, [R19+0x18100] ;  /* 0x018100001308783b */ /* 0x000e680000004200 */
[----:B------:R3:W-:Y:S01]  /*32440*/  STL.64 [R1+0x4400], R14 ;  /* 0x0044000e01007387 */ /* 0x0007e20000100a00 */
[C---:B0-----:R-:W-:Y:S02]  /*32450*/  LOP3.LUT R27, R18.reuse, 0x7, RZ, 0xc0, !PT ;  /* 0x00000007121b7812 */ /* 0x041fe400078ec0ff */
[----:B---3--:R-:W-:-:S03]  /*32460*/  LOP3.LUT R15, R18, 0x10, RZ, 0xc0, !PT ;  /* 0x00000010120f7812 */ /* 0x008fc600078ec0ff */
[----:B------:R-:W-:Y:S01]  /*32470*/  IMAD R26, R27, 0x210, RZ ;  /* 0x000002101b1a7824 */ /* 0x000fe200078e02ff */
[----:B------:R-:W-:Y:S01]  /*32480*/  SHF.L.U32 R14, R18, 0x1, RZ ;  /* 0x00000001120e7819 */ /* 0x000fe200000006ff */
[----:B------:R-:W-:-:S03]  /*32490*/  IMAD.SHL.U32 R15, R15, 0x100, RZ ;  /* 0x000001000f0f7824 */ /* 0x000fc600078e00ff */
[----:B------:R-:W-:-:S04]  /*324a0*/  LOP3.LUT R26, R26, 0x10, R14, 0x78, !PT ;  /* 0x000000101a1a7812 */ /* 0x000fc800078e780e */
[----:B------:R-:W-:Y:S01]  /*324b0*/  LOP3.LUT R26, R26, R15, RZ, 0xfc, !PT ;  /* 0x0000000f1a1a7212 */ /* 0x000fe200078efcff */
[----:B------:R-:W-:Y:S01]  /*324c0*/  STL.64 [R1+0x43f8], R12 ;  /* 0x0043f80c01007387 */ /* 0x000fe20000100a00 */
[----:B--2---:R-:W-:Y:S02]  /*324d0*/  STL [R1+0x41a4], R6 ;  /* 0x0041a40601007387 */ /* 0x004fe40000100800 */
[----:B------:R-:W-:Y:S01]  /*324e0*/  LOP3.LUT R26, R26, 0x20, RZ, 0x3c, !PT ;  /* 0x000000201a1a7812 */ /* 0x000fe200078e3cff */
[----:B------:R0:W-:Y:S01]  /*324f0*/  STL [R1+0x41a0], R7 ;  /* 0x0041a00701007387 */ /* 0x0001e20000100800 */
[----:B------:R-:W-:Y:S02]  /*32500*/  STL.64 [R1+0x4410], R22 ;  /* 0x0044101601007387 */ /* 0x000fe40000100a00 */
[----:B------:R-:W-:Y:S02]  /*32510*/  STL.64 [R1+0x4408], R20 ;  /* 0x0044081401007387 */ /* 0x000fe40000100a00 */
[----:B------:R-:W-:Y:S01]  /*32520*/  LDSM.16.MT88.4 R20, [R26+0x18000] ;  /* 0x018000001a14783b */ /* 0x000fe20000004200 */
[----:B-1----:R-:W-:Y:S01]  /*32530*/  IMAD.MOV.U32 R25, RZ, RZ, R8 ;  /* 0x000000ffff197224 */ /* 0x002fe200078e0008 */
[----:B------:R-:W-:Y:S01]  /*32540*/  MOV R24, R9 ;  /* 0x0000000900187202 */ /* 0x000fe20000000f00 */
[----:B0-----:R-:W-:Y:S01]  /*32550*/  IMAD.MOV.U32 R7, RZ, RZ, R10 ;  /* 0x000000ffff077224 */ /* 0x001fe200078e000a */
[----:B------:R-:W-:-:S02]  /*32560*/  MOV R6, R11 ;  /* 0x0000000b00067202 */ /* 0x000fc40000000f00 */
[----:B------:R-:W0:Y:S02]  /*32570*/  LDSM.16.MT88.4 R8, [R19+0x18180] ;  /* 0x018180001308783b */ /* 0x000e240000004200 */
[----:B0-----:R-:W-:Y:S01]  /*32580*/  IMAD.MOV.U32 R19, RZ, RZ, R8 ;  /* 0x000000ffff137224 */ /* 0x001fe200078e0008 */
[----:B------:R-:W-:Y:S01]  /*32590*/  MOV R18, R9 ;  /* 0x0000000900127202 */ /* 0x000fe20000000f00 */
[----:B------:R-:W-:Y:S01]  /*325a0*/  IMAD.MOV.U32 R17, RZ, RZ, R10 ;  /* 0x000000ffff117224 */ /* 0x000fe200078e000a */
[----:B------:R-:W-:Y:S01]  /*325b0*/  MOV R16, R11 ;  /* 0x0000000b00107202 */ /* 0x000fe20000000f00 */
[----:B------:R-:W-:Y:S01]  /*325c0*/  IMAD.MOV.U32 R11, RZ, RZ, R20 ;  /* 0x000000ffff0b7224 */ /* 0x000fe200078e0014 */
[----:B------:R-:W-:Y:S01]  /*325d0*/  MOV R10, R21 ;  /* 0x00000015000a7202 */ /* 0x000fe20000000f00 */
[----:B------:R-:W-:Y:S01]  /*325e0*/  IMAD.MOV.U32 R9, RZ, RZ, R22 ;  /* 0x000000ffff097224 */ /* 0x000fe200078e0016 */
[----:B------:R-:W-:Y:S02]  /*325f0*/  MOV R8, R23 ;  /* 0x0000001700087202 */ /* 0x000fe40000000f00 */
[----:B------:R-:W0:Y:S04]  /*32600*/  LDSM.16.MT88.4 R20, [R26+0x18080] ;  /* 0x018080001a14783b */ /* 0x000e280000004200 */
[----:B------:R-:W-:Y:S01]  /*32610*/  STL [R1+0x4384], R8 ;  /* 0x0043840801007387 */ /* 0x000fe20000100800 */
[----:B------:R-:W-:Y:S02]  /*32620*/  STL [R1+0x4380], R9 ;  /* 0x0043800901007387 */ /* 0x000fe40000100800 */
[----:B------:R-:W-:Y:S02]  /*32630*/  STL [R1+0x437c], R10 ;  /* 0x00437c0a01007387 */ /* 0x000fe40000100800 */
[----:B------:R-:W-:Y:S02]  /*32640*/  STL [R1+0x4378], R11 ;  /* 0x0043780b01007387 */ /* 0x000fe40000100800 */
[----:B------:R-:W-:-:S02]  /*32650*/  IMAD R27, R27, 0x210, RZ ;  /* 0x000002101b1b7824 */ /* 0x000fc400078e02ff */
[----:B0-----:R-:W-:Y:S01]  /*32660*/  IMAD.MOV.U32 R3, RZ, RZ, R22 ;  /* 0x000000ffff037224 */ /* 0x001fe200078e0016 */
[----:B------:R-:W-:Y:S01]  /*32670*/  STL.64 [R1+0x60], R20 ;  /* 0x0000601401007387 */ /* 0x000fe20000100a00 */
[----:B------:R-:W-:Y:S02]  /*32680*/  MOV R28, R23 ;  /* 0x00000017001c7202 */ /* 0x000fe40000000f00 */
[----:B------:R-:W0:Y:S01]  /*32690*/  LDSM.16.MT88.4 R20, [R26+0x18100] ;  /* 0x018100001a14783b */ /* 0x000e220000004200 */
[----:B------:R-:W-:Y:S02]  /*326a0*/  LOP3.LUT R27, R27, 0x10, R14, 0x78, !PT ;  /* 0x000000101b1b7812 */ /* 0x000fe400078e780e */
[----:B------:R-:W-:Y:S01]  /*326b0*/  STL [R1+0x438c], R28 ;  /* 0x00438c1c01007387 */ /* 0x000fe20000100800 */
[----:B------:R-:W-:Y:S01]  /*326c0*/  STL [R1+0x4388], R3 ;  /* 0x0043880301007387 */ /* 0x000fe20000100800 */
[----:B------:R-:W-:-:S04]  /*326d0*/  LOP3.LUT R27, R27, R15, RZ, 0xfc, !PT ;  /* 0x0000000f1b1b7212 */ /* 0x000fc800078efcff */
[----:B------:R-:W-:-:S05]  /*326e0*/  LOP3.LUT R27, R27, 0x40, RZ, 0x3c, !PT ;  /* 0x000000401b1b7812 */ /* 0x000fca00078e3cff */
[----:B------:R-:W1:Y:S01]  /*326f0*/  LDSM.16.MT88.4 R12, [R27+0x18000] ;  /* 0x018000001b0c783b */ /* 0x000e620000004200 */
[----:B0-----:R-:W-:Y:S01]  /*32700*/  MOV R9, R21 ;  /* 0x0000001500097202 */ /* 0x001fe20000000f00 */
[----:B------:R-:W-:Y:S02]  /*32710*/  IMAD.MOV.U32 R8, RZ, RZ, R20 ;  /* 0x000000ffff087224 */ /* 0x000fe400078e0014 */
[----:B------:R-:W-:Y:S01]  /*32720*/  IMAD.MOV.U32 R10, RZ, RZ, R22 ;  /* 0x000000ffff0a7224 */ /* 0x000fe200078e0016 */
[----:B------:R-:W-:Y:S02]  /*32730*/  MOV R11, R23 ;  /* 0x00000017000b7202 */ /* 0x000fe40000000f00 */
[----:B------:R-:W2:Y:S01]  /*32740*/  LDL.LU.64 R22, [R1+0x4410] ;  /* 0x0044100001167983 */ /* 0x000ea20000300a00 */
[----:B------:R-:W3:Y:S02]  /*32750*/  LDL.LU.64 R20, [R1+0x4408] ;  /* 0x0044080001147983 */ /* 0x000ee40000300a00 */
[----:B------:R-:W-:Y:S02]  /*32760*/  STL [R1+0x439c], R9 ;  /* 0x00439c0901007387 */ /* 0x000fe40000100800 */
[----:B------:R-:W-:Y:S01]  /*32770*/  STL [R1+0x4398], R8 ;  /* 0x0043980801007387 */ /* 0x000fe20000100800 */
[----:B------:R-:W-:Y:S01]  /*32780*/  STL [R1+0x4394], R10 ;  /* 0x0043940a01007387 */ /* 0x000fe20000100800 */
[----:B------:R-:W-:Y:S02]  /*32790*/  STL [R1+0x4390], R11 ;  /* 0x0043900b01007387 */ /* 0x000fe40000100800 */
[----:B------:R-:W0:Y:S04]  /*327a0*/  LDSM.16.MT88.4 R8, [R26+0x18180] ;  /* 0x018180001a08783b */ /* 0x000e280000004200 */
[----:B-1----:R-:W-:Y:S01]  /*327b0*/  IMAD.MOV.U32 R28, RZ, RZ, R14 ;  /* 0x000000ffff1c7224 */ /* 0x002fe200078e000e */
[----:B------:R-:W-:Y:S01]  /*327c0*/  MOV R3, R15 ;  /* 0x0000000f00037202 */ /* 0x000fe20000000f00 */
[----:B0-----:R-:W-:Y:S01]  /*327d0*/  STL.64 [R1+0x40], R8 ;  /* 0x0000400801007387 */ /* 0x001fe20000100a00 */
[----:B------:R0:W-:Y:S02]  /*327e0*/  STL.64 [R1+0x48], R10 ;  /* 0x0000480a01007387 */ /* 0x0001e40000100a00 */
[----:B0-----:R-:W-:Y:S01]  /*327f0*/  IMAD.MOV.U32 R10, RZ, RZ, R12 ;  /* 0x000000ffff0a7224 */ /* 0x001fe200078e000c */
[----:B------:R-:W-:-:S02]  /*32800*/  MOV R11, R13 ;  /* 0x0000000d000b7202 */ /* 0x000fc40000000f00 */
[----:B------:R-:W0:Y:S04]  /*32810*/  LDSM.16.MT88.4 R12, [R27+0x18080] ;  /* 0x018080001b0c783b */ /* 0x000e280000004200 */
[----:B------:R-:W-:Y:S01]  /*32820*/  STL [R1+0x43ac], R3 ;  /* 0x0043ac0301007387 */ /* 0x000fe20000100800 */
[----:B------:R-:W-:Y:S02]  /*32830*/  STL [R1+0x43a8], R28 ;  /* 0x0043a81c01007387 */ /* 0x000fe40000100800 */
[----:B------:R-:W-:Y:S02]  /*32840*/  STL [R1+0x43a4], R11 ;  /* 0x0043a40b01007387 */ /* 0x000fe40000100800 */
[----:B------:R-:W-:Y:S02]  /*32850*/  STL [R1+0x43a0], R10 ;  /* 0x0043a00a01007387 */ /* 0x000fe40000100800 */
[----:B0-----:R-:W-:Y:S01]  /*32860*/  IMAD.MOV.U32 R9, RZ, RZ, R14 ;  /* 0x000000ffff097224 */ /* 0x001fe200078e000e */
[----:B------:R-:W-:Y:S01]  /*32870*/  STL.64 [R1+0x20], R12 ;  /* 0x0000200c01007387 */ /* 0x000fe20000100a00 */
[----:B------:R-:W-:-:S02]  /*32880*/  MOV R8, R15 ;  /* 0x0000000f00087202 */ /* 0x000fc40000000f00 */
[----:B------:R-:W0:Y:S04]  /*32890*/  LDSM.16.MT88.4 R12, [R27+0x18100] ;  /* 0x018100001b0c783b */ /* 0x000e280000004200 */
[----:B0-----:R-:W-:Y:S01]  /*328a0*/  IMAD.MOV.U32 R3, RZ, RZ, R12 ;  /* 0x000000ffff037224 */ /* 0x001fe200078e000c */
[----:B------:R-:W-:Y:S01]  /*328b0*/  MOV R28, R13 ;  /* 0x0000000d001c7202 */ /* 0x000fe20000000f00 */
[----:B------:R-:W-:Y:S01]  /*328c0*/  IMAD.MOV.U32 R11, RZ, RZ, R14 ;  /* 0x000000ffff0b7224 */ /* 0x000fe200078e000e */
[----:B------:R-:W-:Y:S02]  /*328d0*/  MOV R10, R15 ;  /* 0x0000000f000a7202 */ /* 0x000fe40000000f00 */
[----:B------:R-:W0:Y:S04]  /*328e0*/  LDSM.16.MT88.4 R12, [R27+0x18180] ;  /* 0x018180001b0c783b */ /* 0x000e280000004200 */
[----:B------:R0:W-:Y:S01]  /*328f0*/  STL [R1+0x43b4], R8 ;  /* 0x0043b40801007387 */ /* 0x0001e20000100800 */
[----:B------:R1:W-:Y:S02]  /*32900*/  STL [R1+0x43b0], R9 ;  /* 0x0043b00901007387 */ /* 0x0003e40000100800 */
[----:B0-----:R-:W-:Y:S01]  /*32910*/  IMAD.MOV.U32 R8, RZ, RZ, R14 ;  /* 0x000000ffff087224 */ /* 0x001fe200078e000e */
[----:B------:R0:W-:Y:S01]  /*32920*/  STL.64 [R1], R12 ;  /* 0x0000000c01007387 */ /* 0x0001e20000100a00 */
[----:B-1----:R-:W-:-:S02]  /*32930*/  MOV R9, R15 ;  /* 0x0000000f00097202 */ /* 0x002fc40000000f00 */
[----:B------:R-:W4:Y:S01]  /*32940*/  LDL.LU.64 R14, [R1+0x4400] ;  /* 0x00440000010e7983 */ /* 0x000f220000300a00 */
[----:B0-----:R-:W4:Y:S01]  /*32950*/  LDL.LU.64 R12, [R1+0x43f8] ;  /* 0x0043f800010c7983 */ /* 0x001f220000300a00 */
[----:B------:R-:W-:Y:S02]  /*32960*/  STL.64 [R1+0x43c0], R10 ;  /* 0x0043c00a01007387 */ /* 0x000fe40000100a00 */
[----:B------:R2:W-:Y:S02]  /*32970*/  STL.64 [R1+0x43b8], R8 ;  /* 0x0043b80801007387 */ /* 0x0005e40000100a00 */
[----:B--2---:R-:W-:Y:S02]  /*32980*/  IMAD.MOV.U32 R8, RZ, RZ, R23 ;  /* 0x000000ffff087224 */ /* 0x004fe400078e0017 */
[----:B---3--:R-:W-:Y:S01]  /*32990*/  IMAD.MOV.U32 R10, RZ, RZ, R21 ;  /* 0x000000ffff0a7224 */ /* 0x008fe200078e0015 */
[----:B------:R-:W-:Y:S02]  /*329a0*/  MOV R11, R20 ;  /* 0x00000014000b7202 */ /* 0x000fe40000000f00 */
[----:B------:R-:W-:-:S02]  /*329b0*/  MOV R9, R22 ;  /* 0x0000001600097202 */ /* 0x000fc40000000f00 */
[----:B------:R-:W-:Y:S04]  /*329c0*/  LDSM.16.MT88.4 R20, [R0+0x18100] ;  /* 0x018100000014783b */ /* 0x000fe80000004200 */
[----:B------:R-:W-:Y:S01]  /*329d0*/  STL.64 [R1+0x43e0], R10 ;  /* 0x0043e00a01007387 */ /* 0x000fe20000100a00 */
[----:B------:R4:W-:Y:S02]  /*329e0*/  STL.64 [R1+0x43d8], R8 ;  /* 0x0043d80801007387 */ /* 0x0009e40000100a00 */
[----:B----4-:R-:W-:Y:S01]  /*329f0*/  IMAD.MOV.U32 R8, RZ, RZ, R15 ;  /* 0x000000ffff087224 */ /* 0x010fe200078e000f */
[----:B------:R-:W-:Y:S01]  /*32a00*/  MOV R9, R14 ;  /* 0x0000000e00097202 */ /* 0x000fe20000000f00 */
[----:B------:R-:W-:Y:S01]  /*32a10*/  IMAD.MOV.U32 R10, RZ, RZ, R13 ;  /* 0x000000ffff0a7224 */ /* 0x000fe200078e000d */
[----:B------:R-:W-:-:S02]  /*32a20*/  MOV R11, R12 ;  /* 0x0000000c000b7202 */ /* 0x000fc40000000f00 */
[----:B------:R-:W0:Y:S04]  /*32a30*/  LDSM.16.MT88.4 R12, [R0+0x18000] ;  /* 0x01800000000c783b */ /* 0x000e280000004200 */
[----:B0-----:R0:W-:Y:S01]  /*32a40*/  STL.64 [R1+0x4278], R14 ;  /* 0x0042780e01007387 */ /* 0x0011e20000100a00 */
[----:B------:R1:W-:Y:S02]  /*32a50*/  STL.64 [R1+0x4270], R12 ;  /* 0x0042700c01007387 */ /* 0x0003e40000100a00 */
[----:B0-----:R-:W-:Y:S01]  /*32a60*/  IMAD.MOV.U32 R14, RZ, RZ, R17 ;  /* 0x000000ffff0e7224 */ /* 0x001fe200078e0011 */
[----:B------:R-:W-:Y:S01]  /*32a70*/  MOV R15, R16 ;  /* 0x00000010000f7202 */ /* 0x000fe20000000f00 */
[----:B-1----:R-:W-:Y:S01]  /*32a80*/  IMAD.MOV.U32 R12, RZ, RZ, R19 ;  /* 0x000000ffff0c7224 */ /* 0x002fe200078e0013 */
[----:B------:R-:W-:-:S02]  /*32a90*/  MOV R13, R18 ;  /* 0x00000012000d7202 */ /* 0x000fc40000000f00 */
[----:B------:R-:W0:Y:S04]  /*32aa0*/  LDSM.16.MT88.4 R16, [R0+0x18080] ;  /* 0x018080000010783b */ /* 0x000e280000004200 */
[----:B------:R-:W-:Y:S01]  /*32ab0*/  STL.64 [R1+0x43d0], R14 ;  /* 0x0043d00e01007387 */ /* 0x000fe20000100a00 */
[----:B------:R1:W-:Y:S03]  /*32ac0*/  STL.64 [R1+0x43c8], R12 ;  /* 0x0043c80c01007387 */ /* 0x0003e60000100a00 */
[----:B-1----:R-:W2:Y:S01]  /*32ad0*/  LDL.LU R12, [R1+0x1a0] ;  /* 0x0001a000010c7983 */ /* 0x002ea20000300800 */
[----:B------:R-:W2:Y:S02]  /*32ae0*/  LDL.LU R13, [R1+0x1a4] ;  /* 0x0001a400010d7983 */ /* 0x000ea40000300800 */
[----:B------:R-:W3:Y:S02]  /*32af0*/  LDL.LU R14, [R1+0x1a8] ;  /* 0x0001a800010e7983 */ /* 0x000ee40000300800 */
[----:B------:R-:W3:Y:S02]  /*32b00*/  LDL.LU R15, [R1+0x1ac] ;  /* 0x0001ac00010f7983 */ /* 0x000ee40000300800 */
[----:B---3--:R-:W-:Y:S01]  /*32b10*/  STL.64 [R1+0x43f0], R14 ;  /* 0x0043f00e01007387 */ /* 0x008fe20000100a00 */
[----:B--2---:R1:W-:Y:S03]  /*32b20*/  STL.64 [R1+0x43e8], R12 ;  /* 0x0043e80c01007387 */ /* 0x0043e60000100a00 */
[----:B-1----:R-:W2:Y:S01]  /*32b30*/  LDL.LU R12, [R1+0x1b0] ;  /* 0x0001b000010c7983 */ /* 0x002ea20000300800 */
[----:B------:R-:W2:Y:S02]  /*32b40*/  LDL.LU R13, [R1+0x1b4] ;  /* 0x0001b400010d7983 */ /* 0x000ea40000300800 */
[----:B------:R-:W2:Y:S02]  /*32b50*/  LDL.LU R14, [R1+0x1b8] ;  /* 0x0001b800010e7983 */ /* 0x000ea40000300800 */
[----:B------:R-:W2:Y:S01]  /*32b60*/  LDL.LU R15, [R1+0x1bc] ;  /* 0x0001bc00010f7983 */ /* 0x000ea20000300800 */
[----:B0-----:R-:W-:Y:S01]  /*32b70*/  STL.64 [R1+0x4268], R18 ;  /* 0x0042681201007387 */ /* 0x001fe20000100a00 */
[----:B------:R0:W-:Y:S03]  /*32b80*/  STL.64 [R1+0x4260], R16 ;  /* 0x0042601001007387 */ /* 0x0001e60000100a00 */
[----:B0-----:R-:W3:Y:S01]  /*32b90*/  LDL.LU R16, [R1+0x180] ;  /* 0x0001800001107983 */ /* 0x001ee20000300800 */
[----:B------:R-:W3:Y:S02]  /*32ba0*/  LDL.LU R17, [R1+0x184] ;  /* 0x0001840001117983 */ /* 0x000ee40000300800 */
[----:B------:R-:W3:Y:S02]  /*32bb0*/  LDL.LU R18, [R1+0x188] ;  /* 0x0001880001127983 */ /* 0x000ee40000300800 */
[----:B------:R-:W3:Y:S01]  /*32bc0*/  LDL.LU R19, [R1+0x18c] ;  /* 0x00018c0001137983 */ /* 0x000ee20000300800 */
[----:B------:R-:W-:Y:S01]  /*32bd0*/  STL.64 [R1+0x4288], R22 ;  /* 0x0042881601007387 */ /* 0x000fe20000100a00 */
[----:B------:R0:W-:Y:S02]  /*32be0*/  STL.64 [R1+0x4280], R20 ;  /* 0x0042801401007387 */ /* 0x0001e40000100a00 */
[----:B0-----:R-:W-:Y:S01]  /*32bf0*/  IMAD.MOV.U32 R20, RZ, RZ, R25 ;  /* 0x000000ffff147224 */ /* 0x001fe200078e0019 */
[----:B------:R-:W-:-:S02]  /*32c00*/  MOV R21, R24 ;  /* 0x0000001800157202 */ /* 0x000fc40000000f00 */
[----:B------:R-:W0:Y:S04]  /*32c10*/  LDSM.16.MT88.4 R24, [R0+0x18180] ;  /* 0x018180000018783b */ /* 0x000e280000004200 */
[----:B0-----:R-:W-:Y:S01]  /*32c20*/  STL.64 [R1+0x4298], R26 ;  /* 0x0042981a01007387 */ /* 0x001fe20000100a00 */
[----:B------:R0:W-:Y:S03]  /*32c30*/  STL.64 [R1+0x4290], R24 ;  /* 0x0042901801007387 */ /* 0x0001e60000100a00 */
[----:B0-----:R-:W4:Y:S01]  /*32c40*/  LDL.LU R24, [R1+0x190] ;  /* 0x0001900001187983 */ /* 0x001f220000300800 */
[----:B------:R-:W4:Y:S02]  /*32c50*/  LDL.LU R25, [R1+0x194] ;  /* 0x0001940001197983 */ /* 0x000f240000300800 */
[----:B------:R-:W-:Y:S02]  /*32c60*/  STL [R1+0x4224], R0 ;  /* 0x0042240001007387 */ /* 0x000fe40000100800 */
[----:B------:R-:W-:Y:S01]  /*32c70*/  IMAD.MOV.U32 R26, RZ, RZ, R29 ;  /* 0x000000ffff1a7224 */ /* 0x000fe200078e001d */
[----:B------:R-:W-:Y:S01]  /*32c80*/  MOV R27, R2 ;  /* 0x00000002001b7202 */ /* 0x000fe20000000f00 */
[-C--:B--2---:R-:W-:Y:S01]  /*32c90*/  HMMA.16816.F32.BF16 R8, R8, R4.reuse, R12 ;  /* 0x000000040808723c */ /* 0x084fe2000004180c */
[----:B------:R-:W2:Y:S01]  /*32ca0*/  LDL.LU.64 R14, [R1+0x43f0] ;  /* 0x0043f000010e7983 */ /* 0x000ea20000300a00 */
[----:B------:R-:W2:Y:S11]  /*32cb0*/  LDL.LU.64 R12, [R1+0x43e8] ;  /* 0x0043e800010c7983 */ /* 0x000eb60000300a00 */
[----:B------:R-:W-:Y:S10]  /*32cc0*/  @!UPT UIADD3 URZ, URZ, URZ, URZ ;  /* 0x0000003f3f3ff290 */ /* 0x000ff4000fffe03f */
[----:B------:R0:W-:Y:S01]  /*32cd0*/  STL.64 [R1+0x1b0], R8 ;  /* 0x0001b00801007387 */ /* 0x0001e20000100a00 */
[----:B------:R-:W-:Y:S01]  /*32ce0*/  IMAD.MOV.U32 R29, RZ, RZ, R10 ;  /* 0x000000ffff1d7224 */ /* 0x000fe200078e000a */
[----:B------:R-:W-:Y:S02]  /*32cf0*/  MOV R2, R11 ;  /* 0x0000000b00027202 */ /* 0x000fe40000000f00 */
[----:B------:R-:W2:Y:S04]  /*32d00*/  LDL.LU.64 R10, [R1+0x43e0] ;  /* 0x0043e000010a7983 */ /* 0x000ea80000300a00 */
[----:B0-----:R-:W2:Y:S01]  /*32d10*/  LDL.LU.64 R8, [R1+0x43d8] ;  /* 0x0043d80001087983 */ /* 0x001ea20000300a00 */
[----:B------:R-:W-:Y:S02]  /*32d20*/  STL [R1+0x41ac], R2 ;  /* 0x0041ac0201007387 */ /* 0x000fe40000100800 */
[----:B------:R0:W-:Y:S02]  /*32d30*/  STL [R1+0x41a8], R29 ;  /* 0x0041a81d01007387 */ /* 0x0001e40000100800 */
[----:B------:R-:W-:Y:S01]  /*32d40*/  IMAD.MOV.U32 R22, RZ, RZ, R7 ;  /* 0x000000ffff167224 */ /* 0x000fe200078e0007 */
[----:B------:R-:W-:Y:S01]  /*32d50*/  MOV R23, R6 ;  /* 0x0000000600177202 */ /* 0x000fe20000000f00 */
[-C--:B--2---:R-:W-:Y:S01]  /*32d60*/  HMMA.16816.F32.BF16 R8, R8, R4.reuse, R12 ;  /* 0x000000040808723c */ /* 0x084fe2000004180c */
[----:B------:R-:W3:Y:S01]  /*32d70*/  LDL.LU.64 R14, [R1+0x43d0] ;  /* 0x0043d000010e7983 */ /* 0x000ee20000300a00 */
[----:B------:R-:W3:Y:S06]  /*32d80*/  LDL.LU.64 R12, [R1+0x43c8] ;  /* 0x0043c800010c7983 */ /* 0x000eec0000300a00 */
[-C--:B----4-:R-:W-:Y:S11]  /*32d90*/  HMMA.16816.F32.BF16 R20, R20, R4.reuse, R24 ;  /* 0x000000041414723c */ /* 0x090ff60000041818 */
[----:B------:R-:W-:Y:S05]  /*32da0*/  @!UPT UIADD3 URZ, URZ, URZ, URZ ;  /* 0x0000003f3f3ff290 */ /* 0x000fea000fffe03f */
[----:B------:R-:W-:Y:S01]  /*32db0*/  MOV R7, R11 ;  /* 0x0000000b00077202 */ /* 0x000fe20000000f00 */
[----:B------:R-:W-:Y:S01]  /*32dc0*/  IMAD.MOV.U32 R6, RZ, RZ, R10 ;  /* 0x000000ffff067224 */ /* 0x000fe200078e000a */
[----:B------:R1:W-:Y:S01]  /*32dd0*/  STL.64 [R1+0x1a0], R8 ;  /* 0x0001a00801007387 */ /* 0x0003e20000100a00 */
[----:B------:R-:W2:Y:S05]  /*32de0*/  LDL.LU.64 R10, [R1+0x43c0] ;  /* 0x0043c000010a7983 */ /* 0x000eaa0000300a00 */
[----:B0-----:R-:W-:Y:S01]  /*32df0*/  MOV R29, R23 ;  /* 0x00000017001d7202 */ /* 0x001fe20000000f00 */
[----:B------:R-:W-:Y:S01]  /*32e00*/  IMAD.MOV.U32 R2, RZ, RZ, R22 ;  /* 0x000000ffff027224 */ /* 0x000fe200078e0016 */
[----:B-1----:R-:W4:Y:S01]  /*32e10*/  LDL.LU.64 R8, [R1+0x43b8] ;  /* 0x0043b80001087983 */ /* 0x002f220000300a00 */
[----:B------:R-:W-:Y:S02]  /*32e20*/  STL [R1+0x41b4], R7 ;  /* 0x0041b40701007387 */ /* 0x000fe40000100800 */
[----:B------:R-:W-:Y:S02]  /*32e30*/  STL [R1+0x41b0], R6 ;  /* 0x0041b00601007387 */ /* 0x000fe40000100800 */
[----:B------:R-:W-:Y:S01]  /*32e40*/  STL.64 [R1+0x190], R20 ;  /* 0x0001901401007387 */ /* 0x000fe20000100a00 */
[----:B------:R-:W-:Y:S01]  /*32e50*/  STL [R1+0x41bc], R29 ;  /* 0x0041bc1d01007387 */ /* 0x000fe20000100800 */
[----:B------:R-:W-:Y:S01]  /*32e60*/  STL [R1+0x41b8], R2 ;  /* 0x0041b80201007387 */ /* 0x000fe20000100800 */
[----:B---3--:R-:W-:Y:S11]  /*32e70*/  HMMA.16816.F32.BF16 R12, R12, R4, R16 ;  /* 0x000000040c0c723c */ /* 0x008ff60000041810 */
[----:B------:R-:W-:Y:S11]  /*32e80*/  @!UPT UIADD3 URZ, URZ, URZ, URZ ;  /* 0x0000003f3f3ff290 */ /* 0x000ff6000fffe03f */
[----:B------:R-:W-:Y:S01]  /*32e90*/  @!UPT UIADD3 URZ, URZ, URZ, URZ ;  /* 0x0000003f3f3ff290 */ /* 0x000fe2000fffe03f */
[----:B------:R0:W-:Y:S04]  /*32ea0*/  STL.64 [R1+0x170], R12 ;  /* 0x0001700c01007387 */ /* 0x0001e80000100a00 */
[----:B0-----:R-:W3:Y:S01]  /*32eb0*/  LDL.LU R12, [R1] ;  /* 0x00000000010c7983 */ /* 0x001ee20000300800 */
[----:B------:R-:W3:Y:S02]  /*32ec0*/  LDL.LU R13, [R1+0x4] ;  /* 0x00000400010d7983 */ /* 0x000ee40000300800 */
[----:B------:R-:W-:Y:S01]  /*32ed0*/  IMAD.MOV.U32 R7, RZ, RZ, R14 ;  /* 0x000000ffff077224 */ /* 0x000fe200078e000e */
[----:B------:R-:W-:Y:S01]  /*32ee0*/  MOV R6, R15 ;  /* 0x0000000f00067202 */ /* 0x000fe20000000f00 */
[----:B----4-:R-:W-:Y:S01]  /*32ef0*/  IMAD.MOV.U32 R14, RZ, RZ, R8 ;  /* 0x000000ffff0e7224 */ /* 0x010fe200078e0008 */
[----:B------:R-:W-:Y:S01]  /*32f00*/  MOV R15, R9 ;  /* 0x00000009000f7202 */ /* 0x000fe20000000f00 */
[----:B------:R-:W4:Y:S01]  /*32f10*/  LDL.LU R8, [R1+0x43b4] ;  /* 0x0043b40001087983 */ /* 0x000f220000300800 */
[----:B------:R-:W2:Y:S03]  /*32f20*/  LDL.LU R9, [R1+0x43b0] ;  /* 0x0043b00001097983 */ /* 0x000ea60000300800 */
[----:B------:R-:W-:Y:S04]  /*32f30*/  STL.64 [R1+0x42a8], R14 ;  /* 0x0042a80e01007387 */ /* 0x000fe80000100a00 */
[----:B---3--:R0:W-:Y:S01]  /*32f40*/  STL.64 [R1+0x42a0], R12 ;  /* 0x0042a00c01007387 */ /* 0x0081e20000100a00 */
[----:B------:R-:W3:Y:S02]  /*32f50*/  LDL.LU R20, [R1+0xf0] ;  /* 0x0000f00001147983 */ /* 0x000ee40000300800 */
[----:B------:R-:W3:Y:S02]  /*32f60*/  LDL.LU R21, [R1+0xf4] ;  /* 0x0000f40001157983 */ /* 0x000ee40000300800 */
[----:B------:R-:W3:Y:S01]  /*32f70*/  LDL.LU R22, [R1+0xf8] ;  /* 0x0000f80001167983 */ /* 0x000ee20000300800 */
[----:B------:R-:W3:Y:S01]  /*32f80*/  LDL.LU R23, [R1+0xfc] ;  /* 0x0000fc0001177983 */ /* 0x000ee20000300800 */
[----:B------:R-:W-:-:S02]  /*32f90*/  IMAD.MOV.U32 R24, RZ, RZ, R3 ;  /* 0x000000ffff187224 */ /* 0x000fc400078e0003 */
[----:B--2---:R-:W-:Y:S01]  /*32fa0*/  IMAD.MOV.U32 R26, RZ, RZ, R11 ;  /* 0x000000ffff1a7224 */ /* 0x004fe200078e000b */
[----:B------:R-:W-:Y:S02]  /*32fb0*/  MOV R27, R10 ;  /* 0x0000000a001b7202 */ /* 0x000fe40000000f00 */
[----:B------:R-:W-:Y:S01]  /*32fc0*/  MOV R25, R28 ;  /* 0x0000001c00197202 */ /* 0x000fe20000000f00 */
[----:B---3--:R1:W-:Y:S01]  /*32fd0*/  STL.64 [R1+0x42b8], R22 ;  /* 0x0042b81601007387 */ /* 0x0083e20000100a00 */
[----:B------:R2:W-:Y:S02]  /*32fe0*/  STL.64 [R1+0x42b0], R20 ;  /* 0x0042b01401007387 */ /* 0x0005e40000100a00 */
[----:B------:R-:W3:Y:S02]  /*32ff0*/  LDL.LU R3, [R1+0x43ac] ;  /* 0x0043ac0001037983 */ /* 0x000ee40000300800 */
[----:B------:R-:W2:Y:S01]  /*33000*/  LDL.LU R28, [R1+0x43a8] ;  /* 0x0043a800011c7983 */ /* 0x000ea20000300800 */
[----:B------:R-:W2:Y:S01]  /*33010*/  LDL.LU R11, [R1+0x43a4] ;  /* 0x0043a400010b7983 */ /* 0x000ea20000300800 */
[----:B------:R-:W2:Y:S02]  /*33020*/  LDL.LU R10, [R1+0x43a0] ;  /* 0x0043a000010a7983 */ /* 0x000ea40000300800 */
[----:B------:R-:W-:Y:S02]  /*33030*/  STL.64 [R1+0x42c8], R26 ;  /* 0x0042c81a01007387 */ /* 0x000fe40000100a00 */
[----:B------:R2:W-:Y:S01]  /*33040*/  STL.64 [R1+0x42c0], R24 ;  /* 0x0042c01801007387 */ /* 0x0005e20000100a00 */
[----:B0-----:R-:W2:Y:S01]  /*33050*/  LDL.LU R12, [R1+0x100] ;  /* 0x00010000010c7983 */ /* 0x001ea20000300800 */
[----:B------:R-:W2:Y:S02]  /*33060*/  LDL.LU R13, [R1+0x104] ;  /* 0x00010400010d7983 */ /* 0x000ea40000300800 */
[----:B------:R-:W2:Y:S02]  /*33070*/  LDL.LU R14, [R1+0x108] ;  /* 0x00010800010e7983 */ /* 0x000ea40000300800 */
[----:B------:R-:W2:Y:S02]  /*33080*/  LDL.LU R15, [R1+0x10c] ;  /* 0x00010c00010f7983 */ /* 0x000ea40000300800 */
[----:B-1----:R-:W-:Y:S01]  /*33090*/  IMAD.MOV.U32 R22, RZ, RZ, R9 ;  /* 0x000000ffff167224 */ /* 0x002fe200078e0009 */
[----:B----4-:R-:W-:Y:S01]  /*330a0*/  MOV R23, R8 ;  /* 0x0000000800177202 */ /* 0x010fe20000000f00 */
[----:B--2---:R-:W-:Y:S01]  /*330b0*/  STL.64 [R1+0x42d8], R14 ;  /* 0x0042d80e01007387 */ /* 0x004fe20000100a00 */
[----:B------:R-:W-:Y:S02]  /*330c0*/  STL.64 [R1+0x42d0], R12 ;  /* 0x0042d00c01007387 */ /* 0x000fe40000100a00 */
[----:B------:R-:W2:Y:S02]  /*330d0*/  LDL.LU R20, [R1+0x20] ;  /* 0x0000200001147983 */ /* 0x000ea40000300800 */
[----:B------:R-:W2:Y:S01]  /*330e0*/  LDL.LU R21, [R1+0x24] ;  /* 0x0000240001157983 */ /* 0x000ea20000300800 */
[----:B------:R-:W4:Y:S01]  /*330f0*/  LDL.LU R9, [R1+0x439c] ;  /* 0x00439c0001097983 */ /* 0x000f220000300800 */
[----:B------:R-:W3:Y:S02]  /*33100*/  LDL.LU R8, [R1+0x4398] ;  /* 0x0043980001087983 */ /* 0x000ee40000300800 */
[----:B------:R-:W-:Y:S01]  /*33110*/  STL.64 [R1+0x42e8], R22 ;  /* 0x0042e81601007387 */ /* 0x000fe20000100a00 */
[----:B--2---:R-:W-:Y:S01]  /*33120*/  STL.64 [R1+0x42e0], R20 ;  /* 0x0042e01401007387 */ /* 0x004fe20000100a00 */
[----:B------:R-:W2:Y:S02]  /*33130*/  LDL.LU R24, [R1+0x110] ;  /* 0x0001100001187983 */ /* 0x000ea40000300800 */
[----:B------:R-:W2:Y:S02]  /*33140*/  LDL.LU R25, [R1+0x114] ;  /* 0x0001140001197983 */ /* 0x000ea40000300800 */
[----:B------:R-:W2:Y:S01]  /*33150*/  LDL.LU R26, [R1+0x118] ;  /* 0x00011800011a7983 */ /* 0x000ea20000300800 */
[----:B------:R-:W2:Y:S04]  /*33160*/  LDL.LU R27, [R1+0x11c] ;  /* 0x00011c00011b7983 */ /* 0x000ea80000300800 */
[----:B--2---:R-:W-:Y:S01]  /*33170*/  STL.64 [R1+0x42f8], R26 ;  /* 0x0042f81a01007387 */ /* 0x004fe20000100a00 */
[----:B------:R0:W-:Y:S03]  /*33180*/  STL.64 [R1+0x42f0], R24 ;  /* 0x0042f01801007387 */ /* 0x0001e60000100a00 */
[----:B0-----:R-:W2:Y:S01]  /*33190*/  LDL.LU R24, [R1+0x40] ;  /* 0x0000400001187983 */ /* 0x001ea20000300800 */
[----:B------:R-:W2:Y:S02]  /*331a0*/  LDL.LU R25, [R1+0x44] ;  /* 0x0000440001197983 */ /* 0x000ea40000300800 */
[----:B------:R-:W2:Y:S02]  /*331b0*/  LDL.LU R26, [R1+0x48] ;  /* 0x00004800011a7983 */ /* 0x000ea40000300800 */
[----:B------:R-:W2:Y:S02]  /*331c0*/  LDL.LU R27, [R1+0x4c] ;  /* 0x00004c00011b7983 */ /* 0x000ea40000300800 */
[----:B------:R-:W-:Y:S01]  /*331d0*/  IMAD.MOV.U32 R12, RZ, RZ, R10 ;  /* 0x000000ffff0c7224 */ /* 0x000fe200078e000a */
[----:B------:R-:W-:Y:S01]  /*331e0*/  MOV R13, R11 ;  /* 0x0000000b000d7202 */ /* 0x000fe20000000f00 */
[----:B--2---:R-:W-:Y:S01]  /*331f0*/  STL.64 [R1+0x4318], R26 ;  /* 0x0043181a01007387 */ /* 0x004fe20000100a00 */
[----:B------:R0:W-:Y:S02]  /*33200*/  STL.64 [R1+0x4310], R24 ;  /* 0x0043101801007387 */ /* 0x0001e40000100a00 */
[----:B------:R-:W2:Y:S02]  /*33210*/  LDL.LU R10, [R1+0x4394] ;  /* 0x00439400010a7983 */ /* 0x000ea40000300800 */
[----:B------:R-:W2:Y:S02]  /*33220*/  LDL.LU R11, [R1+0x4390] ;  /* 0x00439000010b7983 */ /* 0x000ea40000300800 */
[----:B------:R-:W-:Y:S01]  /*33230*/  IMAD.MOV.U32 R14, RZ, RZ, R28 ;  /* 0x000000ffff0e7224 */ /* 0x000fe200078e001c */
[----:B---3--:R-:W-:Y:S01]  /*33240*/  MOV R15, R3 ;  /* 0x00000003000f7202 */ /* 0x008fe20000000f00 */
[----:B------:R-:W3:Y:S01]  /*33250*/  LDL.LU R28, [R1+0x438c] ;  /* 0x00438c00011c7983 */ /* 0x000ee20000300800 */
[----:B------:R-:W3:Y:S02]  /*33260*/  LDL.LU R3, [R1+0x4388] ;  /* 0x0043880001037983 */ /* 0x000ee40000300800 */
[----:B0-----:R-:W-:Y:S01]  /*33270*/  IMAD.MOV.U32 R24, RZ, RZ, R8 ;  /* 0x000000ffff187224 */ /* 0x001fe200078e0008 */
[----:B----4-:R-:W-:Y:S01]  /*33280*/  MOV R25, R9 ;  /* 0x0000000900197202 */ /* 0x010fe20000000f00 */
[----:B------:R-:W4:Y:S01]  /*33290*/  LDL.LU R8, [R1+0x4384] ;  /* 0x0043840001087983 */ /* 0x000f220000300800 */
[----:B------:R-:W3:Y:S02]  /*332a0*/  LDL.LU R9, [R1+0x4380] ;  /* 0x0043800001097983 */ /* 0x000ee40000300800 */
[----:B--2---:R-:W-:Y:S01]  /*332b0*/  IMAD.MOV.U32 R26, RZ, RZ, R10 ;  /* 0x000000ffff1a7224 */ /* 0x004fe200078e000a */
[----:B------:R-:W-:Y:S01]  /*332c0*/  MOV R27, R11 ;  /* 0x0000000b001b7202 */ /* 0x000fe20000000f00 */
[----:B------:R-:W2:Y:S01]  /*332d0*/  LDL.LU R10, [R1+0x437c] ;  /* 0x00437c00010a7983 */ /* 0x000ea20000300800 */
[----:B------:R-:W2:Y:S03]  /*332e0*/  LDL.LU R11, [R1+0x4378] ;  /* 0x00437800010b7983 */ /* 0x000ea60000300800 */
[----:B------:R-:W-:Y:S01]  /*332f0*/  STL.64 [R1+0x4338], R26 ;  /* 0x0043381a01007387 */ /* 0x000fe20000100a00 */
[----:B------:R0:W-:Y:S03]  /*33300*/  STL.64 [R1+0x4330], R24 ;  /* 0x0043301801007387 */ /* 0x0001e60000100a00 */
[----:B0-----:R-:W2:Y:S01]  /*33310*/  LDL.LU R24, [R1+0x60] ;  /* 0x0000600001187983 */ /* 0x001ea20000300800 */
[----:B------:R-:W2:Y:S02]  /*33320*/  LDL.LU R25, [R1+0x64] ;  /* 0x0000640001197983 */ /* 0x000ea40000300800 */
[----:B---3--:R-:W-:Y:S01]  /*33330*/  IMAD.MOV.U32 R26, RZ, RZ, R3 ;  /* 0x000000ffff1a7224 */ /* 0x008fe200078e0003 */
[----:B------:R-:W-:Y:S01]  /*33340*/  MOV R27, R28 ;  /* 0x0000001c001b7202 */ /* 0x000fe20000000f00 */
        /* <DEDUP_REMOVED lines=25> */
[----:B------:R0:W-:Y:S03]  /*334e0*/  STL.64 [R1+0x4360], R12 ;  /* 0x0043600c01007387 */ /* 0x0001e60000100a00 */
[----:B0-----:R-:W2:Y:S01]  /*334f0*/  LDL.LU R12, [R1+0x160] ;  /* 0x00016000010c7983 */ /* 0x001ea20000300800 */
[----:B------:R-:W2:Y:S02]  /*33500*/  LDL.LU R13, [R1+0x164] ;  /* 0x00016400010d7983 */ /* 0x000ea40000300800 */
[----:B------:R-:W2:Y:S02]  /*33510*/  LDL.LU R14, [R1+0x168] ;  /* 0x00016800010e7983 */ /* 0x000ea40000300800 */
[----:B------:R-:W2:Y:S02]  /*33520*/  LDL.LU R15, [R1+0x16c] ;  /* 0x00016c00010f7983 */ /* 0x000ea40000300800 */
[----:B------:R-:W-:Y:S01]  /*33530*/  IMAD.MOV.U32 R26, RZ, RZ, R9 ;  /* 0x000000ffff1a7224 */ /* 0x000fe200078e0009 */
[----:B----4-:R-:W-:Y:S01]  /*33540*/  MOV R27, R8 ;  /* 0x00000008001b7202 */ /* 0x010fe20000000f00 */
        /* <DEDUP_REMOVED lines=19> */
[----:B------:R-:W-:Y:S01]  /*33680*/  IMAD.MOV.U32 R29, RZ, RZ, R26 ;  /* 0x000000ffff1d7224 */ /* 0x000fe200078e001a */
[----:B------:R-:W-:Y:S02]  /*33690*/  MOV R2, R27 ;  /* 0x0000001b00027202 */ /* 0x000fe40000000f00 */
        /* <DEDUP_REMOVED lines=30> */
[----:B------:R-:W-:Y:S01]  /*33880*/  MOV R6, R27 ;  /* 0x0000001b00067202 */ /* 0x000fe20000000f00 */
[----:B------:R-:W-:Y:S01]  /*33890*/  IMAD.MOV.U32 R7, RZ, RZ, R26 ;  /* 0x000000ffff077224 */ /* 0x000fe200078e001a */
        /* <DEDUP_REMOVED lines=40> */
[----:B------:R-:W-:Y:S01]  /*33b20*/  IMAD.MOV.U32 R7, RZ, RZ, R18 ;  /* 0x000000ffff077224 */ /* 0x000fe200078e0012 */
[----:B------:R-:W-:Y:S01]  /*33b30*/  MOV R0, R19 ;  /* 0x0000001300007202 */ /* 0x000fe20000000f00 */
[----:B------:R-:W-:Y:S01]  /*33b40*/  IMAD.MOV.U32 R12, RZ, RZ, R16 ;  /* 0x000000ffff0c7224 */ /* 0x000fe200078e0010 */
[----:B------:R-:W-:Y:S01]  /*33b50*/  MOV R2, R17 ;  /* 0x0000001100027202 */ /* 0x000fe20000000f00 */
        /* <DEDUP_REMOVED lines=9> */
[----:B------:R-:W2:Y:S02]  /*33bf0*/  LDL.LU R17, [R1+0xc4] ;  /* 0x0000c40001117983 */ /* 0x000ea40000300800 */
[----:B-1----:R-:W-:Y:S01]  /*33c00*/  IMAD.MOV.U32 R18, RZ, RZ, R28 ;  /* 0x000000ffff127224 */ /* 0x002fe200078e001c */
[----:B------:R-:W-:Y:S01]  /*33c10*/  MOV R19, R3 ;  /* 0x0000000300137202 */ /* 0x000fe20000000f00 */
[----:B------:R-:W0:Y:S02]  /*33c20*/  S2R R6, SR_TID.X ;  /* 0x0000000000067919 */ /* 0x000e240000002100 */
[----:B0-----:R-:W-:-:S05]  /*33c30*/  LOP3.LUT R29, R6, 0x7, RZ, 0xc0, !PT ;  /* 0x00000007061d7812 */ /* 0x001fca00078ec0ff */
[----:B------:R-:W-:Y:S01]  /*33c40*/  IMAD R29, R29, 0x210, RZ ;  /* 0x000002101d1d7824 */ /* 0x000fe200078e02ff */
[-C--:B----4-:R-:W-:Y:S08]  /*33c50*/  HMMA.16816.F32.BF16 R8, R24, R4.reuse, R8 ;  /* 0x000000041808723c */ /* 0x090ff00000041808 */
[----:B--2---:R-:W-:Y:S11]  /*33c60*/  HMMA.16816.F32.BF16 R20, R20, R4, R16 ;  /* 0x000000041414723c */ /* 0x004ff60000041810 */
[----:B------:R-:W-:Y:S11]  /*33c70*/  @!UPT UIADD3 URZ, URZ, URZ, URZ ;  /* 0x0000003f3f3ff290 */ /* 0x000ff6000fffe03f */
[----:B------:R-:W-:Y:S02]  /*33c80*/  @!UPT UIADD3 URZ, URZ, URZ, URZ ;  /* 0x0000003f3f3ff290 */ /* 0x000fe4000fffe03f */
[----:B------:R-:W-:Y:S01]  /*33c90*/  MOV R3, R23 ;  /* 0x0000001700037202 */ /* 0x000fe20000000f00 */
[----:B------:R-:W-:Y:S01]  /*33ca0*/  IMAD.MOV.U32 R28, RZ, RZ, R22 ;  /* 0x000000ffff1c7224 */ /* 0x000fe200078e0016 */
[----:B------:R-:W-:Y:S03]  /*33cb0*/  STL.64 [R1+0xc0], R20 ;  /* 0x0000c01401007387 */ /* 0x000fe60000100a00 */
[----:B------:R-:W-:Y:S01]  /*33cc0*/  STL [R1+0x41ec], R3 ;  /* 0x0041ec0301007387 */ /* 0x000fe20000100800 */
[----:B------:R-:W-:Y:S01]  /*33cd0*/  STL [R1+0x41e8], R28 ;  /* 0x0041e81c01007387 */ /* 0x000fe20000100800 */
[----:B------:R-:W-:Y:S02]  /*33ce0*/  STL.64 [R1+0x4018], R10 ;  /* 0x0040180a01007387 */ /* 0x000fe40000100a00 */
[----:B------:R0:W-:Y:S02]  /*33cf0*/  STL.64 [R1+0x4010], R8 ;  /* 0x0040100801007387 */ /* 0x0001e40000100a00 */
[----:B0-----:R-:W-:Y:S01]  /*33d00*/  MOV R9, R2 ;  /* 0x0000000200097202 */ /* 0x001fe20000000f00 */
[----:B------:R-:W-:-:S02]  /*33d10*/  LOP3.LUT R2, R6, 0x10, RZ, 0xc0, !PT ;  /* 0x0000001006027812 */ /* 0x000fc400078ec0ff */
[----:B------:R-:W-:Y:S02]  /*33d20*/  IMAD.SHL.U32 R6, R6, 0x2, RZ ;  /* 0x0000000206067824 */ /* 0x000fe400078e00ff */
[----:B------:R-:W-:-:S03]  /*33d30*/  SHF.L.U32 R2, R2, 0x8, RZ ;  /* 0x0000000802027819 */ /* 0x000fc600000006ff */
[----:B------:R-:W-:-:S04]  /*33d40*/  LOP3.LUT R29, R29, 0x10, R6, 0x78, !PT ;  /* 0x000000101d1d7812 */ /* 0x000fc800078e7806 */
[----:B------:R-:W-:Y:S01]  /*33d50*/  LOP3.LUT R29, R29, R2, RZ, 0xfc, !PT ;  /* 0x000000021d1d7212 */ /* 0x000fe200078efcff */
[----:B------:R-:W-:-:S04]  /*33d60*/  IMAD.MOV.U32 R8, RZ, RZ, R12 ;  /* 0x000000ffff087224 */ /* 0x000fc800078e000c */
[----:B------:R-:W0:Y:S01]  /*33d70*/  LDSM.16.MT88.4 R12, [R29+0x1a000] ;  /* 0x01a000001d0c783b */ /* 0x000e220000004200 */
[----:B------:R-:W-:Y:S01]  /*33d80*/  IMAD.MOV.U32 R10, RZ, RZ, R7 ;  /* 0x000000ffff0a7224 */ /* 0x000fe200078e0007 */
[----:B------:R-:W-:Y:S02]  /*33d90*/  MOV R11, R0 ;  /* 0x00000000000b7202 */ /* 0x000fe40000000f00 */
[----:B------:R-:W1:Y:S04]  /*33da0*/  S2R R0, SR_TID.X ;  /* 0x0000000000007919 */ /* 0x000e680000002100 */
[----:B------:R-:W-:Y:S01]  /*33db0*/  STL.64 [R1+0x4028], R10 ;  /* 0x0040280a01007387 */ /* 0x000fe20000100a00 */
[----:B------:R-:W-:Y:S02]  /*33dc0*/  STL.64 [R1+0x4020], R8 ;  /* 0x0040200801007387 */ /* 0x000fe40000100a00 */
[----:B------:R-:W2:Y:S01]  /*33dd0*/  LDSM.16.MT88.4 R8, [R29+0x1a080] ;  /* 0x01a080001d08783b */ /* 0x000ea20000004200 */
[----:B0-----:R-:W-:-:S03]  /*33de0*/  MOV R4, R15 ;  /* 0x0000000f00047202 */ /* 0x001fc60000000f00 */
[----:B------:R-:W-:Y:S02]  /*33df0*/  IMAD.MOV.U32 R5, RZ, RZ, R14 ;  /* 0x000000ffff057224 */ /* 0x000fe400078e000e */
[----:B------:R-:W-:Y:S03]  /*33e00*/  STL [R1+0x41fc], R4 ;  /* 0x0041fc0401007387 */ /* 0x000fe60000100800 */
[----:B------:R-:W-:Y:S02]  /*33e10*/  STL [R1+0x41f8], R5 ;  /* 0x0041f80501007387 */ /* 0x000fe40000100800 */
[----:B------:R-:W0:Y:S01]  /*33e20*/  LDSM.16.MT88.4 R4, [R29+0x1a100] ;  /* 0x01a100001d04783b */ /* 0x000e220000004200 */
[----:B------:R-:W-:-:S03]  /*33e30*/  MOV R16, R13 ;  /* 0x0000000d00107202 */ /* 0x000fc60000000f00 */
[C---:B-1----:R-:W-:Y:S01]  /*33e40*/  LOP3.LUT R13, R0.reuse, 0x7, RZ, 0xc0, !PT ;  /* 0x00000007000d7812 */ /* 0x042fe200078ec0ff */
[C---:B------:R-:W-:Y:S01]  /*33e50*/  LOP3.LUT R15, R0.reuse, 0x10, RZ, 0xc0, !PT ;  /* 0x00000010000f7812 */ /* 0x040fe200078ec0ff */
[----:B------:R-:W-:-:S03]  /*33e60*/  IMAD.SHL.U32 R14, R0, 0x2, RZ ;  /* 0x00000002000e7824 */ /* 0x000fc600078e00ff */
        /* <DEDUP_REMOVED lines=22> */
[----:B------:R-:W-:-:S03]  /*33fd0*/  IMAD.MOV.U32 R17, RZ, RZ, R12 ;  /* 0x000000ffff117224 */ /* 0x000fc600078e000c */
[----:B------:R1:W-:Y:S01]  /*33fe0*/  STL [R1+0x41f4], R16 ;  /* 0x0041f41001007387 */ /* 0x0003e20000100800 */
[----:B------:R-:W-:Y:S01]  /*33ff0*/  IMAD.MOV.U32 R29, RZ, RZ, R4 ;  /* 0x000000ffff1d7224 */ /* 0x000fe200078e0004 */
[----:B------:R-:W-:Y:S02]  /*34000*/  MOV R2, R5 ;  /* 0x0000000500027202 */ /* 0x000fe40000000f00 */
[----:B------:R2:W-:Y:S01]  /*34010*/  STL [R1+0x41f0], R17 ;  /* 0x0041f01101007387 */ /* 0x0005e20000100800 */
[----:B0-----:R-:W-:Y:S01]  /*34020*/  IMAD.MOV.U32 R4, RZ, RZ, R8 ;  /* 0x000000ffff047224 */ /* 0x001fe200078e0008 */
[----:B------:R-:W-:Y:S01]  /*34030*/  MOV R5, R9 ;  /* 0x0000000900057202 */ /* 0x000fe20000000f00 */
[----:B-1----:R-:W-:Y:S01]  /*34040*/  IMAD.MOV.U32 R16, RZ, RZ, R10 ;  /* 0x000000ffff107224 */ /* 0x002fe200078e000a */
[----:B--2---:R-:W-:Y:S02]  /*34050*/  MOV R17, R11 ;  /* 0x0000000b00117202 */ /* 0x004fe40000000f00 */
        /* <DEDUP_REMOVED lines=15> */
[----:B------:R-:W-:Y:S01]  /*34150*/  STL [R1+0x4234], R3 ;  /* 0x0042340301007387 */ /* 0x000fe20000100800 */
[----:B0-----:R-:W-:Y:S01]  /*34160*/  MOV R21, R11 ;  /* 0x0000000b00157202 */ /* 0x001fe20000000f00 */
[----:B------:R-:W-:-:S05]  /*34170*/  IMAD R11, R13, 0x210, RZ ;  /* 0x000002100d0b7824 */ /* 0x000fca00078e02ff */
[----:B------:R-:W-:Y:S01]  /*34180*/  LOP3.LUT R11, R11, 0x10, R14, 0x78, !PT ;  /* 0x000000100b0b7812 */ /* 0x000fe200078e780e */
[----:B------:R-:W-:Y:S01]  /*34190*/  IMAD.MOV.U32 R18, RZ, RZ, R8 ;  /* 0x000000ffff127224 */ /* 0x000fe200078e0008 */
[----:B------:R-:W-:Y:S02]  /*341a0*/  MOV R19, R9 ;  /* 0x0000000900137202 */ /* 0x000fe40000000f00 */
[----:B------:R-:W-:Y:S02]  /*341b0*/  LOP3.LUT R11, R11, R15, RZ, 0xfc, !PT ;  /* 0x0000000f0b0b7212 */ /* 0x000fe400078efcff */
[----:B------:R-:W0:Y:S02]  /*341c0*/  LDSM.16.MT88.4 R12, [R0+0x1a180] ;  /* 0x01a18000000c783b */ /* 0x000e240000004200 */
[----:B------:R-:W-:Y:S02]  /*341d0*/  LOP3.LUT R11, R11, 0x40, RZ, 0x3c, !PT ;  /* 0x000000400b0b7812 */ /* 0x000fe400078e3cff */
[----:B------:R-:W-:Y:S01]  /*341e0*/  STL.64 [R1+0x4248], R18 ;  /* 0x0042481201007387 */ /* 0x000fe20000100a00 */
[----:B------:R-:W-:Y:S03]  /*341f0*/  STL.64 [R1+0x4240], R16 ;  /* 0x0042401001007387 */ /* 0x000fe60000100a00 */
        /* <DEDUP_REMOVED lines=15> */
[----:B------:R-:W0:Y:S02]  /*342f0*/  LDSM.16.MT88.4 R16, [R11+0x1a100] ;  /* 0x01a100000b10783b */ /* 0x000e240000004200 */
[----:B------:R-:W1:Y:S04]  /*34300*/  LDSM.16.MT88.4 R8, [R11+0x1a180] ;  /* 0x01a180000b08783b */ /* 0x000e680000004200 */
[----:B0-----:R-:W-:-:S02]  /*34310*/  IMAD.MOV.U32 R6, RZ, RZ, R16 ;  /* 0x000000ffff067224 */ /* 0x001fc400078e0010 */
[----:B------:R-:W-:Y:S01]  /*34320*/  IMAD.MOV.U32 R3, RZ, RZ, R18 ;  /* 0x000000ffff037224 */ /* 0x000fe200078e0012 */
[----:B------:R-:W-:Y:S02]  /*34330*/  MOV R26, R19 ;  /* 0x00000013001a7202 */ /* 0x000fe40000000f00 */
[----:B------:R-:W-:Y:S01]  /*34340*/  MOV R28, R17 ;  /* 0x00000011001c7202 */ /* 0x000fe20000000f00 */
[----:B------:R-:W2:Y:S01]  /*34350*/  LDL.LU.64 R18, [R1+0x4248] ;  /* 0x0042480001127983 */ /* 0x000ea20000300a00 */
[----:B------:R-:W3:Y:S02]  /*34360*/  LDL.LU.64 R16, [R1+0x4240] ;  /* 0x0042400001107983 */ /* 0x000ee40000300a00 */
[----:B-1----:R0:W-:Y:S02]  /*34370*/  STL.64 [R1+0x4048], R10 ;  /* 0x0040480a01007387 */ /* 0x0021e40000100a00 */
[----:B------:R1:W-:Y:S02]  /*34380*/  STL.64 [R1+0x4040], R8 ;  /* 0x0040400801007387 */ /* 0x0003e40000100a00 */
[----:B0-----:R-:W-:-:S02]  /*34390*/  IMAD.MOV.U32 R10, RZ, RZ, R3 ;  /* 0x000000ffff0a7224 */ /* 0x001fc400078e0003 */
[----:B-1----:R-:W-:Y:S01]  /*343a0*/  IMAD.MOV.U32 R8, RZ, RZ, R6 ;  /* 0x000000ffff087224 */ /* 0x002fe200078e0006 */
[----:B------:R-:W-:Y:S01]  /*343b0*/  MOV R11, R26 ;  /* 0x0000001a000b7202 */ /* 0x000fe20000000f00 */
[----:B------:R-:W4:Y:S01]  /*343c0*/  LDL.LU R6, [R1+0x423c] ;  /* 0x00423c0001067983 */ /* 0x000f220000300800 */
[----:B------:R-:W-:Y:S02]  /*343d0*/  MOV R9, R28 ;  /* 0x0000001c00097202 */ /* 0x000fe40000000f00 */
[----:B------:R-:W2:Y:S02]  /*343e0*/  LDL.LU R28, [R1+0x4238] ;  /* 0x00423800011c7983 */ /* 0x000ea40000300800 */
[----:B------:R-:W2:Y:S01]  /*343f0*/  LDL.LU R3, [R1+0x4234] ;  /* 0x0042340001037983 */ /* 0x000ea20000300800 */
[----:B------:R-:W2:Y:S01]  /*34400*/  LDL.LU R26, [R1+0x4230] ;  /* 0x00423000011a7983 */ /* 0x000ea20000300800 */
[----:B------:R-:W-:Y:S02]  /*34410*/  STL.64 [R1+0x4068], R10 ;  /* 0x0040680a01007387 */ /* 0x000fe40000100a00 */
[----:B------:R0:W-:Y:S02]  /*34420*/  STL.64 [R1+0x4060], R8 ;  /* 0x0040600801007387 */ /* 0x0001e40000100a00 */
[----:B0-----:R-:W-:Y:S01]  /*34430*/  IMAD.MOV.U32 R8, RZ, RZ, R27 ;  /* 0x000000ffff087224 */ /* 0x001fe200078e001b */
[----:B------:R-:W-:Y:S01]  /*34440*/  MOV R9, R2 ;  /* 0x0000000200097202 */ /* 0x000fe20000000f00 */
[----:B------:R-:W2:Y:S01]  /*34450*/  LDL.LU R27, [R1+0x422c] ;  /* 0x00422c00011b7983 */ /* 0x000ea20000300800 */
[----:B------:R-:W2:Y:S02]  /*34460*/  LDL.LU R2, [R1+0x4228] ;  /* 0x0042280001027983 */ /* 0x000ea40000300800 */
[----:B------:R-:W-:-:S02]  /*34470*/  IMAD.MOV.U32 R10, RZ, RZ, R0 ;  /* 0x000000ffff0a7224 */ /* 0x000fc400078e0000 */
[----:B------:R-:W2:Y:S01]  /*34480*/  LDL.LU R0, [R1+0x4224] ;  /* 0x0042240001007983 */ /* 0x000ea20000300800 */
[----:B------:R-:W-:Y:S02]  /*34490*/  MOV R11, R29 ;  /* 0x0000001d000b7202 */ /* 0x000fe40000000f00 */
[----:B------:R-:W3:Y:S03]  /*344a0*/  LDL.LU R29, [R1+0x4220] ;  /* 0x00422000011d7983 */ /* 0x000ee60000300800 */
[----:B------:R0:W-:Y:S01]  /*344b0*/  STL.64 [R1+0x4088], R10 ;  /* 0x0040880a01007387 */ /* 0x0001e20000100a00 */
[----:B------:R1:W-:Y:S02]  /*344c0*/  STL.64 [R1+0x4080], R8 ;  /* 0x0040800801007387 */ /* 0x0003e40000100a00 */
[----:B0-----:R-:W-:Y:S02]  /*344d0*/  IMAD.MOV.U32 R10, RZ, RZ, R13 ;  /* 0x000000ffff0a7224 */ /* 0x001fe400078e000d */
[----:B-1----:R-:W-:Y:S01]  /*344e0*/  IMAD.MOV.U32 R8, RZ, RZ, R15 ;  /* 0x000000ffff087224 */ /* 0x002fe200078e000f */
[----:B------:R-:W-:-:S02]  /*344f0*/  MOV R9, R14 ;  /* 0x0000000e00097202 */ /* 0x000fc40000000f00 */
[----:B------:R-:W-:-:S05]  /*34500*/  MOV R11, R12 ;  /* 0x0000000c000b7202 */ /* 0x000fca0000000f00 */
        /* <DEDUP_REMOVED lines=8> */
[----:B------:R-:W2:Y:S02]  /*34590*/  LDL.LU R15, [R1+0xfc] ;  /* 0x0000fc00010f7983 */ /* 0x000ea40000300800 */
[----:B------:R-:W-:-:S02]  /*345a0*/  IMAD.MOV.U32 R8, RZ, RZ, R22 ;  /* 0x000000ffff087224 */ /* 0x000fc400078e0016 */
[----:B------:R-:W-:Y:S01]  /*345b0*/  IMAD.MOV.U32 R10, RZ, RZ, R24 ;  /* 0x000000ffff0a7224 */ /* 0x000fe200078e0018 */
[----:B------:R-:W-:Y:S01]  /*345c0*/  MOV R11, R25 ;  /* 0x00000019000b7202 */ /* 0x000fe20000000f00 */
[----:B------:R-:W3:Y:S01]  /*345d0*/  LDL.LU R22, [R1+0x421c] ;  /* 0x00421c0001167983 */ /* 0x000ee20000300800 */
[----:B------:R-:W-:Y:S02]  /*345e0*/  MOV R9, R23 ;  /* 0x0000001700097202 */ /* 0x000fe40000000f00 */
[----:B------:R-:W3:Y:S02]  /*345f0*/  LDL.LU R23, [R1+0x4218] ;  /* 0x0042180001177983 */ /* 0x000ee40000300800 */
[----:B------:R-:W3:Y:S01]  /*34600*/  LDL.LU R24, [R1+0x4214] ;  /* 0x0042140001187983 */ /* 0x000ee20000300800 */
[----:B------:R-:W3:Y:S01]  /*34610*/  LDL.LU R25, [R1+0x4210] ;  /* 0x0042100001197983 */ /* 0x000ee20000300800 */
[----:B------:R0:W-:Y:S02]  /*34620*/  STL.64 [R1+0x40c8], R10 ;  /* 0x0040c80a01007387 */ /* 0x0001e40000100a00 */
[----:B------:R1:W-:Y:S02]  /*34630*/  STL.64 [R1+0x40c0], R8 ;  /* 0x0040c00801007387 */ /* 0x0003e40000100a00 */
[----:B0-----:R-:W-:-:S02]  /*34640*/  IMAD.MOV.U32 R10, RZ, RZ, R20 ;  /* 0x000000ffff0a7224 */ /* 0x001fc400078e0014 */
[----:B-1----:R-:W-:Y:S01]  /*34650*/  IMAD.MOV.U32 R8, RZ, RZ, R18 ;  /* 0x000000ffff087224 */ /* 0x002fe200078e0012 */
[----:B------:R-:W-:Y:S01]  /*34660*/  MOV R11, R21 ;  /* 0x00000015000b7202 */ /* 0x000fe20000000f00 */
[----:B------:R-:W4:Y:S01]  /*34670*/  LDL.LU R18, [R1+0x420c] ;  /* 0x00420c0001127983 */ /* 0x000f220000300800 */
[----:B------:R-:W-:Y:S02]  /*34680*/  MOV R9, R19 ;  /* 0x0000001300097202 */ /* 0x000fe40000000f00 */
        /* <DEDUP_REMOVED lines=10> */
[----:B------:R-:W2:Y:S02]  /*34730*/  LDL.LU R15, [R1+0x10c] ;  /* 0x00010c00010f7983 */ /* 0x000ea40000300800 */
[----:B------:R-:W-:-:S02]  /*34740*/  IMAD.MOV.U32 R8, RZ, RZ, R4 ;  /* 0x000000ffff087224 */ /* 0x000fc400078e0004 */
[----:B---3--:R-:W-:Y:S01]  /*34750*/  IMAD.MOV.U32 R10, RZ, RZ, R16 ;  /* 0x000000ffff0a7224 */ /* 0x008fe200078e0010 */
[----:B------:R-:W-:Y:S01]  /*34760*/  MOV R11, R17 ;  /* 0x00000011000b7202 */ /* 0x000fe20000000f00 */
[----:B------:R-:W3:Y:S01]  /*34770*/  LDL.LU R4, [R1+0x41fc] ;  /* 0x0041fc0001047983 */ /* 0x000ee20000300800 */
[----:B------:R-:W-:Y:S02]  /*34780*/  MOV R9, R5 ;  /* 0x0000000500097202 */ /* 0x000fe40000000f00 */
        /* <DEDUP_REMOVED lines=12> */
[----:B----4-:R-:W-:Y:S01]  /*34850*/  IMAD.MOV.U32 R10, RZ, RZ, R6 ;  /* 0x000000ffff0a7224 */ /* 0x010fe200078e0006 */
[----:B------:R-:W-:Y:S01]  /*34860*/  MOV R11, R7 ;  /* 0x00000007000b7202 */ /* 0x000fe20000000f00 */
[----:B------:R-:W4:Y:S01]  /*34870*/  LDL.LU R3, [R1+0x41ec] ;  /* 0x0041ec0001037983 */ /* 0x000f220000300800 */
        /* <DEDUP_REMOVED lines=14> */
[----:B------:R-:W-:Y:S01]  /*34960*/  IMAD.MOV.U32 R8, RZ, RZ, R29 ;  /* 0x000000ffff087224 */ /* 0x000fe200078e001d */
[----:B------:R-:W-:Y:S01]  /*34970*/  MOV R9, R2 ;  /* 0x0000000200097202 */ /* 0x000fe20000000f00 */
[----:B------:R-:W3:Y:S01]  /*34980*/  LDL.LU R29, [R1+0x41dc] ;  /* 0x0041dc00011d7983 */ /* 0x000ee20000300800 */
[----:B------:R-:W3:Y:S02]  /*34990*/  LDL.LU R2, [R1+0x41d8] ;  /* 0x0041d80001027983 */ /* 0x000ee40000300800 */
[----:B------:R0:W-:Y:S01]  /*349a0*/  STL.64 [R1+0x4148], R10 ;  /* 0x0041480a01007387 */ /* 0x0001e20000100a00 */
[----:B------:R1:W-:Y:S01]  /*349b0*/  STL.64 [R1+0x4140], R8 ;  /* 0x0041400801007387 */ /* 0x0003e20000100a00 */
[----:B0-----:R-:W-:Y:S01]  /*349c0*/  IMAD.MOV.U32 R10, RZ, RZ, R23 ;  /* 0x000000ffff0a7224 */ /* 0x001fe200078e0017 */
[----:B------:R-:W-:Y:S01]  /*349d0*/  MOV R11, R22 ;  /* 0x00000016000b7202 */ /* 0x000fe20000000f00 */
[----:B-1----:R-:W-:Y:S01]  /*349e0*/  IMAD.MOV.U32 R8, RZ, RZ, R25 ;  /* 0x000000ffff087224 */ /* 0x002fe200078e0019 */
[----:B------:R-:W-:-:S02]  /*349f0*/  MOV R9, R24 ;  /* 0x0000001800097202 */ /* 0x000fc40000000f00 */
[----:B------:R-:W-:Y:S04]  /*34a00*/  LDSM.16.MT88.4 R24, [R0+0x1a180] ;  /* 0x01a180000018783b */ /* 0x000fe80000004200 */
[----:B------:R-:W-:Y:S01]  /*34a10*/  STL.64 [R1+0x4168], R10 ;  /* 0x0041680a01007387 */ /* 0x000fe20000100a00 */
[----:B------:R-:W-:Y:S03]  /*34a20*/  STL.64 [R1+0x4160], R8 ;  /* 0x0041600801007387 */ /* 0x000fe60000100a00 */
[----:B--2---:R-:W-:Y:S01]  /*34a30*/  STL.64 [R1+0x40b8], R14 ;  /* 0x0040b80e01007387 */ /* 0x004fe20000100a00 */
[----:B------:R0:W-:Y:S03]  /*34a40*/  STL.64 [R1+0x40b0], R12 ;  /* 0x0040b00c01007387 */ /* 0x0001e60000100a00 */
[----:B0-----:R-:W2:Y:S01]  /*34a50*/  LDL.LU R12, [R1+0x130] ;  /* 0x00013000010c7983 */ /* 0x001ea20000300800 */
[----:B------:R-:W2:Y:S02]  /*34a60*/  LDL.LU R13, [R1+0x134] ;  /* 0x00013400010d7983 */ /* 0x000ea40000300800 */
[----:B------:R-:W-:Y:S01]  /*34a70*/  IMAD.MOV.U32 R10, RZ, RZ, R19 ;  /* 0x000000ffff0a7224 */ /* 0x000fe200078e0013 */
[----:B------:R-:W-:Y:S01]  /*34a80*/  MOV R11, R18 ;  /* 0x00000012000b7202 */ /* 0x000fe20000000f00 */
[----:B------:R-:W-:Y:S01]  /*34a90*/  IMAD.MOV.U32 R8, RZ, RZ, R21 ;  /* 0x000000ffff087224 */ /* 0x000fe200078e0015 */
[----:B------:R-:W-:Y:S01]  /*34aa0*/  MOV R9, R20 ;  /* 0x0000001400097202 */ /* 0x000fe20000000f00 */
[----:B---3--:R-:W-:Y:S01]  /*34ab0*/  IMAD.MOV.U32 R14, RZ, RZ, R7 ;  /* 0x000000ffff0e7224 */ /* 0x008fe200078e0007 */
[----:B------:R-:W-:Y:S01]  /*34ac0*/  MOV R15, R6 ;  /* 0x00000006000f7202 */ /* 0x000fe20000000f00 */
        /* <DEDUP_REMOVED lines=8> */
[----:B------:R-:W2:Y:S02]  /*34b50*/  LDL.LU R13, [R1+0x144] ;  /* 0x00014400010d7983 */ /* 0x000ea40000300800 */
[----:B------:R-:W-:Y:S01]  /*34b60*/  IMAD.MOV.U32 R14, RZ, RZ, R2 ;  /* 0x000000ffff0e7224 */ /* 0x000fe200078e0002 */
[----:B------:R-:W-:Y:S01]  /*34b70*/  MOV R15, R29 ;  /* 0x0000001d000f7202 */ /* 0x000fe20000000f00 */
[----:B------:R-:W3:Y:S01]  /*34b80*/  LDL.LU R2, [R1+0x41cc] ;  /* 0x0041cc0001027983 */ /* 0x000ee20000300800 */
[----:B------:R-:W3:Y:S03]  /*34b90*/  LDL.LU R29, [R1+0x41c8] ;  /* 0x0041c800011d7983 */ /* 0x000ee60000300800 */
[----:B------:R-:W-:Y:S04]  /*34ba0*/  STL.64 [R1+0x40f8], R14 ;  /* 0x0040f80e01007387 */ /* 0x000fe80000100a00 */
[----:B--2---:R0:W-:Y:S04]  /*34bb0*/  STL.64 [R1+0x40f0], R12 ;  /* 0x0040f00c01007387 */ /* 0x0041e80000100a00 */
[----:B0-----:R-:W2:Y:S01]  /*34bc0*/  LDL.LU R12, [R1+0x150] ;  /* 0x00015000010c7983 */ /* 0x001ea20000300800 */
[----:B------:R-:W2:Y:S02]  /*34bd0*/  LDL.LU R13, [R1+0x154] ;  /* 0x00015400010d7983 */ /* 0x000ea40000300800 */
[----:B---3--:R-:W-:Y:S01]  /*34be0*/  IMAD.MOV.U32 R14, RZ, RZ, R6 ;  /* 0x000000ffff0e7224 */ /* 0x008fe200078e0006 */
[----:B------:R-:W-:Y:S01]  /*34bf0*/  MOV R15, R7 ;  /* 0x00000007000f7202 */ /* 0x000fe20000000f00 */
[----:B------:R-:W3:Y:S01]  /*34c00*/  LDL.LU R6, [R1+0x41c4] ;  /* 0x0041c40001067983 */ /* 0x000ee20000300800 */
[----:B------:R-:W3:Y:S03]  /*34c10*/  LDL.LU R7, [R1+0x41c0] ;  /* 0x0041c00001077983 */ /* 0x000ee60000300800 */
[----:B------:R-:W-:Y:S04]  /*34c20*/  STL.64 [R1+0x4118], R14 ;  /* 0x0041180e01007387 */ /* 0x000fe80000100a00 */
        /* <DEDUP_REMOVED lines=33> */
[----:B0-----:R-:W3:Y:S01]  /*34e40*/  LDL.LU R12, [R1+0x1b0] ;  /* 0x0001b000010c7983 */ /* 0x001ee20000300800 */
[----:B------:R-:W3:Y:S02]  /*34e50*/  LDL.LU R13, [R1+0x1b4] ;  /* 0x0001b400010d7983 */ /* 0x000ee40000300800 */
        /* <DEDUP_REMOVED lines=122> */
[----:B------:R-:W-:Y:S01]  /*35600*/  IMAD.MOV.U32 R18, RZ, RZ, R28 ;  /* 0x000000ffff127224 */ /* 0x000fe200078e001c */
[----:B----4-:R-:W-:Y:S02]  /*35610*/  MOV R19, R3 ;  /* 0x0000000300137202 */ /* 0x010fe40000000f00 */
[C---:B-1----:R-:W-:Y:S01]  /*35620*/  LOP3.LUT R15, R4.reuse, 0x7, RZ, 0xc0, !PT ;  /* 0x00000007040f7812 */ /* 0x042fe200078ec0ff */
[C---:B------:R-:W-:Y:S01]  /*35630*/  IMAD.SHL.U32 R14, R4.reuse, 0x2, RZ ;  /* 0x00000002040e7824 */ /* 0x040fe200078e00ff */
[----:B0-----:R-:W-:Y:S01]  /*35640*/  LOP3.LUT R13, R5, 0x10, RZ, 0xc0, !PT ;  /* 0x00000010050d7812 */ /* 0x001fe200078ec0ff */
[----:B------:R-:W-:-:S03]  /*35650*/  LOP3.LUT R5, R4, 0x7, RZ, 0xc0, !PT ;  /* 0x0000000704057812 */ /* 0x000fc600078ec0ff */
[----:B------:R-:W-:Y:S02]  /*35660*/  SHF.L.U32 R13, R13, 0x8, RZ ;  /* 0x000000080d0d7819 */ /* 0x000fe400000006ff */
[----:B------:R-:W-:Y:S01]  /*35670*/  IMAD.SHL.U32 R12, R5, 0x10, RZ ;  /* 0x00000010050c7824 */ /* 0x000fe200078e00ff */
[----:B---3--:R-:W-:Y:S07]  /*35680*/  HMMA.16816.F32.BF16 R20, R20, R6, R16 ;  /* 0x000000061414723c */ /* 0x008fee0000041810 */
[----:B------:R-:W-:-:S05]  /*35690*/  IMAD R19, R15, 0x210, RZ ;  /* 0x000002100f137824 */ /* 0x000fca00078e02ff */
[----:B------:R-:W-:-:S04]  /*356a0*/  LOP3.LUT R19, R19, 0x10, R14, 0x78, !PT ;  /* 0x0000001013137812 */ /* 0x000fc800078e780e */
[----:B------:R-:W-:Y:S01]  /*356b0*/  LOP3.LUT R19, R19, R13, RZ, 0xfc, !PT ;  /* 0x0000000d13137212 */ /* 0x000fe200078efcff */
[----:B------:R-:W-:Y:S02]  /*356c0*/  LOP3.LUT R13, R4, 0xe0, RZ, 0xc0, !PT ;  /* 0x000000e0040d7812 */ /* 0x000fe400078ec0ff */
[----:B--2---:R-:W-:Y:S05]  /*356d0*/  HMMA.16816.F32.BF16 R4, R24, R6, R8 ;  /* 0x000000061804723c */ /* 0x004fea0000041808 */
[----:B------:R-:W-:Y:S01]  /*356e0*/  MOV R3, R23 ;  /* 0x0000001700037202 */ /* 0x000fe20000000f00 */
[----:B------:R-:W-:Y:S01]  /*356f0*/  IMAD.MOV.U32 R28, RZ, RZ, R22 ;  /* 0x000000ffff1c7224 */ /* 0x000fe200078e0016 */
[----:B------:R-:W-:Y:S03]  /*35700*/  STL.64 [R1+0xc0], R20 ;  /* 0x0000c01401007387 */ /* 0x000fe60000100a00 */
[----:B------:R-:W-:Y:S01]  /*35710*/  STL [R1+0x3f6c], R3 ;  /* 0x003f6c0301007387 */ /* 0x000fe20000100800 */
[----:B------:R-:W-:Y:S11]  /*35720*/  STL [R1+0x3f68], R28 ;  /* 0x003f681c01007387 */ /* 0x000ff60000100800 */
[----:B------:R-:W-:Y:S01]  /*35730*/  @!UPT UIADD3 URZ, URZ, URZ, URZ ;  /* 0x0000003f3f3ff290 */ /* 0x000fe2000fffe03f */
[----:B------:R-:W-:Y:S01]  /*35740*/  STL.64 [R1+0x3e50], R6 ;  /* 0x003e500601007387 */ /* 0x000fe20000100a00 */
[----:B------:R-:W-:Y:S02]  /*35750*/  STL.64 [R1+0x3e48], R4 ;  /* 0x003e480401007387 */ /* 0x000fe40000100a00 */
        /* <DEDUP_REMOVED lines=11> */
[----:B-1----:R-:W1:Y:S04]  /*35810*/  S2R R18, SR_TID.X ;  /* 0x0000000000127919 */ /* 0x002e680000002100 */
[----:B------:R3:W-:Y:S01]  /*35820*/  STL.64 [R1+0x3ff8], R14 ;  /* 0x003ff80e01007387 */ /* 0x0007e20000100a00 */
[----:B0-----:R-:W-:Y:S01]  /*35830*/  MOV R23, R4 ;  /* 0x0000000400177202 */ /* 0x001fe20000000f00 */
[----:B------:R-:W-:Y:S01]  /*35840*/  IMAD.MOV.U32 R22, RZ, RZ, R5 ;  /* 0x000000ffff167224 */ /* 0x000fe200078e0005 */
[----:B------:R-:W-:Y:S01]  /*35850*/  MOV R21, R6 ;  /* 0x0000000600157202 */ /* 0x000fe20000000f00 */
[----:B------:R-:W-:-:S02]  /*35860*/  IMAD.MOV.U32 R20, RZ, RZ, R7 ;  /* 0x000000ffff147224 */ /* 0x000fc400078e0007 */
[----:B------:R-:W0:Y:S01]  /*35870*/  LDSM.16.MT88.4 R4, [R19+0x1c100] ;  /* 0x01c100001304783b */ /* 0x000e220000004200 */
[C---:B-1----:R-:W-:Y:S01]  /*35880*/  LOP3.LUT R27, R18.reuse, 0x7, RZ, 0xc0, !PT ;  /* 0x00000007121b7812 */ /* 0x042fe200078ec0ff */
[C---:B---3--:R-:W-:Y:S01]  /*35890*/  IMAD.SHL.U32 R14, R18.reuse, 0x2, RZ ;  /* 0x00000002120e7824 */ /* 0x048fe200078e00ff */
[----:B------:R-:W-:-:S03]  /*358a0*/  LOP3.LUT R15, R18, 0x10, RZ, 0xc0, !PT ;  /* 0x00000010120f7812 */ /* 0x000fc600078ec0ff */
[----:B------:R-:W-:Y:S01]  /*358b0*/  IMAD R26, R27, 0x210, RZ ;  /* 0x000002101b1a7824 */ /* 0x000fe200078e02ff */
[----:B------:R-:W-:-:S04]  /*358c0*/  SHF.L.U32 R15, R15, 0x8, RZ ;  /* 0x000000080f0f7819 */ /* 0x000fc800000006ff */
        /* <DEDUP_REMOVED lines=23> */
[----:B------:R-:W-:Y:S01]  /*35a40*/  STL [R1+0x3f7c], R4 ;  /* 0x003f7c0401007387 */ /* 0x000fe20000100800 */
[----:B------:R-:W-:Y:S02]  /*35a50*/  STL [R1+0x3f78], R5 ;  /* 0x003f780501007387 */ /* 0x000fe40000100800 */
[----:B------:R-:W-:Y:S02]  /*35a60*/  STL [R1+0x3f74], R6 ;  /* 0x003f740601007387 */ /* 0x000fe40000100800 */
[----:B------:R-:W-:Y:S02]  /*35a70*/  STL [R1+0x3f70], R7 ;  /* 0x003f700701007387 */ /* 0x000fe40000100800 */
[----:B------:R-:W-:Y:S01]  /*35a80*/  IMAD R27, R27, 0x210, RZ ;  /* 0x000002101b1b7824 */ /* 0x000fe200078e02ff */
[----:B0-----:R-:W-:Y:S01]  /*35a90*/  MOV R3, R22 ;  /* 0x0000001600037202 */ /* 0x001fe20000000f00 */
[----:B------:R-:W-:Y:S01]  /*35aa0*/  STL.64 [R1+0x60], R20 ;  /* 0x0000601401007387 */ /* 0x000fe20000100a00 */
[----:B------:R-:W-:-:S02]  /*35ab0*/  IMAD.MOV.U32 R28, RZ, RZ, R23 ;  /* 0x000000ffff1c7224 */ /* 0x000fc400078e0017 */
[----:B------:R-:W0:Y:S01]  /*35ac0*/  LDSM.16.MT88.4 R20, [R26+0x1c100] ;  /* 0x01c100001a14783b */ /* 0x000e220000004200 */
[----:B------:R-:W-:Y:S02]  /*35ad0*/  LOP3.LUT R27, R27, 0x10, R14, 0x78, !PT ;  /* 0x000000101b1b7812 */ /* 0x000fe400078e780e */
[----:B------:R-:W-:Y:S01]  /*35ae0*/  STL [R1+0x3f84], R28 ;  /* 0x003f841c01007387 */ /* 0x000fe20000100800 */
[----:B------:R-:W-:Y:S01]  /*35af0*/  STL [R1+0x3f80], R3 ;  /* 0x003f800301007387 */ /* 0x000fe20000100800 */
[----:B------:R-:W-:-:S04]  /*35b00*/  LOP3.LUT R27, R27, R15, RZ, 0xfc, !PT ;  /* 0x0000000f1b1b7212 */ /* 0x000fc800078efcff */
[----:B------:R-:W-:-:S05]  /*35b10*/  LOP3.LUT R27, R27, 0x40, RZ, 0x3c, !PT ;  /* 0x000000401b1b7812 */ /* 0x000fca00078e3cff */
[----:B------:R-:W1:Y:S01]  /*35b20*/  LDSM.16.MT88.4 R12, [R27+0x1c000] ;  /* 0x01c000001b0c783b */ /* 0x000e620000004200 */
[----:B0-----:R-:W-:Y:S01]  /*35b30*/  IMAD.MOV.U32 R5, RZ, RZ, R21 ;  /* 0x000000ffff057224 */ /* 0x001fe200078e0015 */
[----:B------:R-:W-:Y:S02]  /*35b40*/  MOV R4, R20 ;  /* 0x0000001400047202 */ /* 0x000fe40000000f00 */
[----:B------:R-:W-:Y:S01]  /*35b50*/  MOV R6, R22 ;  /* 0x0000001600067202 */ /* 0x000fe20000000f00 */
[----:B------:R-:W-:Y:S02]  /*35b60*/  IMAD.MOV.U32 R7, RZ, RZ, R23 ;  /* 0x000000ffff077224 */ /* 0x000fe400078e0017 */
[----:B------:R-:W2:Y:S01]  /*35b70*/  LDL.LU.64 R22, [R1+0x4008] ;  /* 0x0040080001167983 */ /* 0x000ea20000300a00 */
[----:B------:R-:W3:Y:S02]  /*35b80*/  LDL.LU.64 R20, [R1+0x4000] ;  /* 0x0040000001147983 */ /* 0x000ee40000300a00 */
[----:B------:R-:W-:Y:S02]  /*35b90*/  STL [R1+0x3f94], R5 ;  /* 0x003f940501007387 */ /* 0x000fe40000100800 */
[----:B------:R-:W-:Y:S01]  /*35ba0*/  STL [R1+0x3f90], R4 ;  /* 0x003f900401007387 */ /* 0x000fe20000100800 */
[----:B------:R-:W-:Y:S01]  /*35bb0*/  STL [R1+0x3f8c], R6 ;  /* 0x003f8c0601007387 */ /* 0x000fe20000100800 */
[----:B------:R-:W-:Y:S02]  /*35bc0*/  STL [R1+0x3f88], R7 ;  /* 0x003f880701007387 */ /* 0x000fe40000100800 */
[----:B------:R-:W0:Y:S01]  /*35bd0*/  LDSM.16.MT88.4 R4, [R26+0x1c180] ;  /* 0x01c180001a04783b */ /* 0x000e220000004200 */
[----:B-1----:R-:W-:-:S03]  /*35be0*/  MOV R28, R14 ;  /* 0x0000000e001c7202 */ /* 0x002fc60000000f00 */
[----:B------:R-:W-:Y:S01]  /*35bf0*/  IMAD.MOV.U32 R3, RZ, RZ, R15 ;  /* 0x000000ffff037224 */ /* 0x000fe200078e000f */
[----:B0-----:R-:W-:Y:S01]  /*35c00*/  STL.64 [R1+0x40], R4 ;  /* 0x0000400401007387 */ /* 0x001fe20000100a00 */
[----:B------:R0:W-:Y:S02]  /*35c10*/  STL.64 [R1+0x48], R6 ;  /* 0x0000480601007387 */ /* 0x0001e40000100a00 */
[----:B0-----:R-:W-:Y:S01]  /*35c20*/  MOV R6, R12 ;  /* 0x0000000c00067202 */ /* 0x001fe20000000f00 */
[----:B------:R-:W-:Y:S02]  /*35c30*/  IMAD.MOV.U32 R7, RZ, RZ, R13 ;  /* 0x000000ffff077224 */ /* 0x000fe400078e000d */
[----:B------:R-:W0:Y:S04]  /*35c40*/  LDSM.16.MT88.4 R12, [R27+0x1c080] ;  /* 0x01c080001b0c783b */ /* 0x000e280000004200 */
[----:B------:R-:W-:Y:S01]  /*35c50*/  STL [R1+0x3fa4], R3 ;  /* 0x003fa40301007387 */ /* 0x000fe20000100800 */
[----:B------:R-:W-:Y:S02]  /*35c60*/  STL [R1+0x3fa0], R28 ;  /* 0x003fa01c01007387 */ /* 0x000fe40000100800 */
[----:B------:R-:W-:Y:S02]  /*35c70*/  STL [R1+0x3f9c], R7 ;  /* 0x003f9c0701007387 */ /* 0x000fe40000100800 */
[----:B------:R-:W-:Y:S01]  /*35c80*/  STL [R1+0x3f98], R6 ;  /* 0x003f980601007387 */ /* 0x000fe20000100800 */
[----:B0-----:R-:W-:Y:S01]  /*35c90*/  MOV R5, R14 ;  /* 0x0000000e00057202 */ /* 0x001fe20000000f00 */
[----:B------:R-:W-:Y:S01]  /*35ca0*/  STL.64 [R1+0x20], R12 ;  /* 0x0000200c01007387 */ /* 0x000fe20000100a00 */
[----:B------:R-:W-:-:S02]  /*35cb0*/  IMAD.MOV.U32 R4, RZ, RZ, R15 ;  /* 0x000000ffff047224 */ /* 0x000fc400078e000f */
[----:B------:R-:W0:Y:S02]  /*35cc0*/  LDSM.16.MT88.4 R12, [R27+0x1c100] ;  /* 0x01c100001b0c783b */ /* 0x000e240000004200 */
[----:B0-----:R-:W-:Y:S02]  /*35cd0*/  MOV R3, R12 ;  /* 0x0000000c00037202 */ /* 0x001fe40000000f00 */
[----:B------:R-:W-:Y:S01]  /*35ce0*/  IMAD.MOV.U32 R28, RZ, RZ, R13 ;  /* 0x000000ffff1c7224 */ /* 0x000fe200078e000d */
[----:B------:R-:W-:Y:S01]  /*35cf0*/  MOV R7, R14 ;  /* 0x0000000e00077202 */ /* 0x000fe20000000f00 */
[----:B------:R-:W-:Y:S02]  /*35d00*/  IMAD.MOV.U32 R6, RZ, RZ, R15 ;  /* 0x000000ffff067224 */ /* 0x000fe400078e000f */
[----:B------:R-:W0:Y:S04]  /*35d10*/  LDSM.16.MT88.4 R12, [R27+0x1c180] ;  /* 0x01c180001b0c783b */ /* 0x000e280000004200 */
[----:B------:R0:W-:Y:S01]  /*35d20*/  STL [R1+0x3fac], R4 ;  /* 0x003fac0401007387 */ /* 0x0001e20000100800 */
[----:B------:R1:W-:Y:S01]  /*35d30*/  STL [R1+0x3fa8], R5 ;  /* 0x003fa80501007387 */ /* 0x0003e20000100800 */
[----:B0-----:R-:W-:-:S02]  /*35d40*/  MOV R4, R14 ;  /* 0x0000000e00047202 */ /* 0x001fc40000000f00 */
[----:B------:R0:W-:Y:S01]  /*35d50*/  STL.64 [R1], R12 ;  /* 0x0000000c01007387 */ /* 0x0001e20000100a00 */
[----:B-1----:R-:W-:Y:S02]  /*35d60*/  IMAD.MOV.U32 R5, RZ, RZ, R15 ;  /* 0x000000ffff057224 */ /* 0x002fe400078e000f */
[----:B------:R-:W4:Y:S01]  /*35d70*/  LDL.LU.64 R14, [R1+0x3ff8] ;  /* 0x003ff800010e7983 */ /* 0x000f220000300a00 */
[----:B0-----:R-:W4:Y:S01]  /*35d80*/  LDL.LU.64 R12, [R1+0x3ff0] ;  /* 0x003ff000010c7983 */ /* 0x001f220000300a00 */
[----:B------:R-:W-:Y:S02]  /*35d90*/  STL.64 [R1+0x3fb8], R6 ;  /* 0x003fb80601007387 */ /* 0x000fe40000100a00 */
[----:B------:R2:W-:Y:S02]  /*35da0*/  STL.64 [R1+0x3fb0], R4 ;  /* 0x003fb00401007387 */ /* 0x0005e40000100a00 */
[----:B--2---:R-:W-:Y:S02]  /*35db0*/  MOV R4, R23 ;  /* 0x0000001700047202 */ /* 0x004fe40000000f00 */
[----:B---3--:R-:W-:Y:S01]  /*35dc0*/  MOV R6, R21 ;  /* 0x0000001500067202 */ /* 0x008fe20000000f00 */
[----:B------:R-:W-:-:S02]  /*35dd0*/  IMAD.MOV.U32 R7, RZ, RZ, R20 ;  /* 0x000000ffff077224 */ /* 0x000fc400078e0014 */
[----:B------:R-:W-:Y:S02]  /*35de0*/  IMAD.MOV.U32 R5, RZ, RZ, R22 ;  /* 0x000000ffff057224 */ /* 0x000fe400078e0016 */
[----:B------:R-:W-:Y:S04]  /*35df0*/  LDSM.16.MT88.4 R20, [R0+0x1c100] ;  /* 0x01c100000014783b */ /* 0x000fe80000004200 */
[----:B------:R-:W-:Y:S01]  /*35e00*/  STL.64 [R1+0x3fd8], R6 ;  /* 0x003fd80601007387 */ /* 0x000fe20000100a00 */
[----:B------:R4:W-:Y:S02]  /*35e10*/  STL.64 [R1+0x3fd0], R4 ;  /* 0x003fd00401007387 */ /* 0x0009e40000100a00 */
[----:B----4-:R-:W-:Y:S01]  /*35e20*/  MOV R4, R15 ;  /* 0x0000000f00047202 */ /* 0x010fe20000000f00 */
[----:B------:R-:W-:Y:S01]  /*35e30*/  IMAD.MOV.U32 R5, RZ, RZ, R14 ;  /* 0x000000ffff057224 */ /* 0x000fe200078e000e */
[----:B------:R-:W-:Y:S01]  /*35e40*/  MOV R6, R13 ;  /* 0x0000000d00067202 */ /* 0x000fe20000000f00 */
[----:B------:R-:W-:-:S02]  /*35e50*/  IMAD.MOV.U32 R7, RZ, RZ, R12 ;  /* 0x000000ffff077224 */ /* 0x000fc400078e000c */
[----:B------:R-:W0:Y:S04]  /*35e60*/  LDSM.16.MT88.4 R12, [R0+0x1c000] ;  /* 0x01c00000000c783b */ /* 0x000e280000004200 */
[----:B0-----:R0:W-:Y:S01]  /*35e70*/  STL.64 [R1+0x3e70], R14 ;  /* 0x003e700e01007387 */ /* 0x0011e20000100a00 */
[----:B------:R1:W-:Y:S01]  /*35e80*/  STL.64 [R1+0x3e68], R12 ;  /* 0x003e680c01007387 */ /* 0x0003e20000100a00 */
[----:B0-----:R-:W-:Y:S01]  /*35e90*/  MOV R14, R17 ;  /* 0x00000011000e7202 */ /* 0x001fe20000000f00 */
[----:B------:R-:W-:Y:S01]  /*35ea0*/  IMAD.MOV.U32 R15, RZ, RZ, R16 ;  /* 0x000000ffff0f7224 */ /* 0x000fe200078e0010 */
[----:B-1----:R-:W-:Y:S01]  /*35eb0*/  MOV R12, R19 ;  /* 0x00000013000c7202 */ /* 0x002fe20000000f00 */
[----:B------:R-:W-:Y:S02]  /*35ec0*/  IMAD.MOV.U32 R13, RZ, RZ, R18 ;  /* 0x000000ffff0d7224 */ /* 0x000fe400078e0012 */
        /* <DEDUP_REMOVED lines=21> */
[----:B0-----:R-:W-:Y:S01]  /*36020*/  MOV R20, R25 ;  /* 0x0000001900147202 */ /* 0x001fe20000000f00 */
[----:B------:R-:W-:-:S02]  /*36030*/  IMAD.MOV.U32 R21, RZ, RZ, R24 ;  /* 0x000000ffff157224 */ /* 0x000fc400078e0018 */
[----:B------:R-:W0:Y:S04]  /*36040*/  LDSM.16.MT88.4 R24, [R0+0x1c180] ;  /* 0x01c180000018783b */ /* 0x000e280000004200 */
[----:B0-----:R-:W-:Y:S01]  /*36050*/  STL.64 [R1+0x3e90], R26 ;  /* 0x003e901a01007387 */ /* 0x001fe20000100a00 */
[----:B------:R0:W-:Y:S03]  /*36060*/  STL.64 [R1+0x3e88], R24 ;  /* 0x003e881801007387 */ /* 0x0001e60000100a00 */
[----:B0-----:R-:W4:Y:S01]  /*36070*/  LDL.LU R24, [R1+0x180] ;  /* 0x0001800001187983 */ /* 0x001f220000300800 */
[----:B------:R-:W4:Y:S02]  /*36080*/  LDL.LU R25, [R1+0x184] ;  /* 0x0001840001197983 */ /* 0x000f240000300800 */
[----:B------:R-:W-:Y:S01]  /*36090*/  STL [R1+0x3e1c], R0 ;  /* 0x003e1c0001007387 */ /* 0x000fe20000100800 */
[----:B------:R-:W-:Y:S01]  /*360a0*/  MOV R26, R29 ;  /* 0x0000001d001a7202 */ /* 0x000fe20000000f00 */
[----:B------:R-:W-:Y:S01]  /*360b0*/  IMAD.MOV.U32 R27, RZ, RZ, R2 ;  /* 0x000000ffff1b7224 */ /* 0x000fe200078e0002 */
        /* <DEDUP_REMOVED lines=10> */
[----:B------:R0:W-:Y:S01]  /*36160*/  STL [R1+0x3da0], R29 ;  /* 0x003da01d01007387 */ /* 0x0001e20000100800 */
[----:B------:R-:W-:Y:S01]  /*36170*/  MOV R22, R11 ;  /* 0x0000000b00167202 */ /* 0x000fe20000000f00 */
[----:B------:R-:W-:Y:S01]  /*36180*/  IMAD.MOV.U32 R23, RZ, RZ, R10 ;  /* 0x000000ffff177224 */ /* 0x000fe200078e000a */
[-C--:B--2---:R-:W-:Y:S01]  /*36190*/  HMMA.16816.F32.BF16 R4, R4, R8.reuse, R12 ;  /* 0x000000080404723c */ /* 0x084fe2000004180c */
[----:B------:R-:W3:Y:S01]  /*361a0*/  LDL.LU.64 R14, [R1+0x3fc8] ;  /* 0x003fc800010e7983 */ /* 0x000ee20000300a00 */
[----:B------:R-:W3:Y:S06]  /*361b0*/  LDL.LU.64 R12, [R1+0x3fc0] ;  /* 0x003fc000010c7983 */ /* 0x000eec0000300a00 */
[-C--:B----4-:R-:W-:Y:S11]  /*361c0*/  HMMA.16816.F32.BF16 R20, R20, R8.reuse, R24 ;  /* 0x000000081414723c */ /* 0x090ff60000041818 */
[----:B------:R-:W-:Y:S05]  /*361d0*/  @!UPT UIADD3 URZ, URZ, URZ, URZ ;  /* 0x0000003f3f3ff290 */ /* 0x000fea000fffe03f */
[----:B------:R-:W-:Y:S01]  /*361e0*/  IMAD.MOV.U32 R11, RZ, RZ, R7 ;  /* 0x000000ffff0b7224 */ /* 0x000fe200078e0007 */
[----:B------:R-:W-:Y:S01]  /*361f0*/  MOV R10, R6 ;  /* 0x00000006000a7202 */ /* 0x000fe20000000f00 */
[----:B------:R1:W-:Y:S01]  /*36200*/  STL.64 [R1+0x190], R4 ;  /* 0x0001900401007387 */ /* 0x0003e20000100a00 */
[----:B------:R-:W2:Y:S05]  /*36210*/  LDL.LU.64 R6, [R1+0x3fb8] ;  /* 0x003fb80001067983 */ /* 0x000eaa0000300a00 */
[----:B0-----:R-:W-:Y:S01]  /*36220*/  IMAD.MOV.U32 R29, RZ, RZ, R23 ;  /* 0x000000ffff1d7224 */ /* 0x001fe200078e0017 */
[----:B------:R-:W-:Y:S01]  /*36230*/  MOV R2, R22 ;  /* 0x0000001600027202 */ /* 0x000fe20000000f00 */
        /* <DEDUP_REMOVED lines=11> */
[----:B------:R-:W3:Y:S01]  /*362f0*/  LDL.LU R13, [R1+0x4] ;  /* 0x00000400010d7983 */ /* 0x000ee20000300800 */
[----:B------:R-:W-:Y:S01]  /*36300*/  MOV R11, R14 ;  /* 0x0000000e000b7202 */ /* 0x000fe20000000f00 */
[----:B------:R-:W-:Y:S01]  /*36310*/  IMAD.MOV.U32 R10, RZ, RZ, R15 ;  /* 0x000000ffff0a7224 */ /* 0x000fe200078e000f */
[----:B----4-:R-:W-:Y:S01]  /*36320*/  MOV R14, R4 ;  /* 0x00000004000e7202 */ /* 0x010fe20000000f00 */
[----:B------:R-:W-:Y:S01]  /*36330*/  IMAD.MOV.U32 R15, RZ, RZ, R5 ;  /* 0x000000ffff0f7224 */ /* 0x000fe200078e0005 */
        /* <DEDUP_REMOVED lines=8> */
[----:B------:R-:W-:-:S02]  /*363c0*/  MOV R24, R3 ;  /* 0x0000000300187202 */ /* 0x000fc40000000f00 */
[----:B--2---:R-:W-:Y:S01]  /*363d0*/  MOV R26, R7 ;  /* 0x00000007001a7202 */ /* 0x004fe20000000f00 */
[----:B------:R-:W-:Y:S02]  /*363e0*/  IMAD.MOV.U32 R27, RZ, RZ, R6 ;  /* 0x000000ffff1b7224 */ /* 0x000fe400078e0006 */
[----:B------:R-:W-:Y:S01]  /*363f0*/  IMAD.MOV.U32 R25, RZ, RZ, R28 ;  /* 0x000000ffff197224 */ /* 0x000fe200078e001c */
        /* <DEDUP_REMOVED lines=11> */
[----:B------:R-:W2:Y:S01]  /*364b0*/  LDL.LU R15, [R1+0x10c] ;  /* 0x00010c00010f7983 */ /* 0x000ea20000300800 */
[----:B-1----:R-:W-:Y:S01]  /*364c0*/  MOV R22, R5 ;  /* 0x0000000500167202 */ /* 0x002fe20000000f00 */
[----:B----4-:R-:W-:Y:S01]  /*364d0*/  IMAD.MOV.U32 R23, RZ, RZ, R4 ;  /* 0x000000ffff177224 */ /* 0x010fe200078e0004 */
        /* <DEDUP_REMOVED lines=4571> */
[----:B------:R-:W-:Y:S01]  /*48290*/  STL.64 [R1+0x2918], R10 ;  /* 0x0029180a01007387 */ /* 0x000fe20000100a00 */
[----:B------:R-:W-:Y:S04]  /*482a0*/  STL.64 [R1+0x2910], R8 ;  /* 0x0029100801007387 */ /* 0x000fe80000100a00 */
        /* <DEDUP_REMOVED lines=21> */
[----:B------:R-:W-:Y:S01]  /*48400*/  IMAD.MOV.U32 R8, RZ, RZ, R21 ;  /* 0x000000ffff087224 */ /* 0x000fe200078e0015 */
[----:B------:R-:W-:Y:S01]  /*48410*/  MOV R9, R20 ;  /* 0x0000001400097202 */ /* 0x000fe20000000f00 */
[----:B------:R-:W-:Y:S01]  /*48420*/  IMAD.MOV.U32 R14, RZ, RZ, R2 ;  /* 0x000000ffff0e7224 */ /* 0x000fe200078e0002 */
        /* <DEDUP_REMOVED lines=168> */
[----:B------:R1:W-:Y:S01]  /*48eb0*/  STL.64 [R1+0xd0], R12 ;  /* 0x0000d00c01007387 */ /* 0x0003e20000100a00 */
[----:B------:R0:W-:Y:S02]  /*48ec0*/  STL.64 [R1+0xd8], R14 ;  /* 0x0000d80e01007387 */ /* 0x0001e40000100a00 */
[----:B------:R-:W3:Y:S01]  /*48ed0*/  LDL.LU R17, [R1+0xc4] ;  /* 0x0000c40001117983 */ /* 0x000ee20000300800 */
[----:B------:R-:W2:Y:S01]  /*48ee0*/  S2R R5, SR_TID.X ;  /* 0x0000000000057919 */ /* 0x000ea20000002100 */
[----:B------:R-:W-:Y:S01]  /*48ef0*/  IMAD.MOV.U32 R18, RZ, RZ, R28 ;  /* 0x000000ffff127224 */ /* 0x000fe200078e001c */
[----:B----4-:R-:W-:Y:S02]  /*48f00*/  MOV R19, R3 ;  /* 0x0000000300137202 */ /* 0x010fe40000000f00 */
[C---:B-1----:R-:W-:Y:S01]  /*48f10*/  LOP3.LUT R13, R4.reuse, 0x7, RZ, 0xc0, !PT ;  /* 0x00000007040d7812 */ /* 0x042fe200078ec0ff */
[----:B------:R-:W-:-:S04]  /*48f20*/  IMAD.SHL.U32 R12, R4, 0x2, RZ ;  /* 0x00000002040c7824 */ /* 0x000fc800078e00ff */
[----:B0-----:R-:W-:-:S05]  /*48f30*/  IMAD R15, R13, 0x210, RZ ;  /* 0x000002100d0f7824 */ /* 0x001fca00078e02ff */
[----:B------:R-:W-:Y:S02]  /*48f40*/  LOP3.LUT R15, R15, 0x10, R12, 0x78, !PT ;  /* 0x000000100f0f7812 */ /* 0x000fe400078e780c */
[----:B--2---:R-:W-:Y:S01]  /*48f50*/  LOP3.LUT R14, R5, 0x10, RZ, 0xc0, !PT ;  /* 0x00000010050e7812 */ /* 0x004fe200078ec0ff */
[----:B------:R-:W-:-:S03]  /*48f60*/  LOP3.LUT R5, R4, 0x7, RZ, 0xc0, !PT ;  /* 0x0000000704057812 */ /* 0x000fc600078ec0ff */
[----:B------:R-:W-:-:S04]  /*48f70*/  SHF.L.U32 R14, R14, 0x8, RZ ;  /* 0x000000080e0e7819 */ /* 0x000fc800000006ff */
[----:B------:R-:W-:Y:S01]  /*48f80*/  LOP3.LUT R15, R15, R14, RZ, 0xfc, !PT ;  /* 0x0000000e0f0f7212 */ /* 0x000fe200078efcff */
[----:B------:R-:W-:Y:S01]  /*48f90*/  LOP3.LUT R14, R4, 0xe0, RZ, 0xc0, !PT ;  /* 0x000000e0040e7812 */ /* 0x000fe200078ec0ff */
[-C--:B---3--:R-:W-:Y:S07]  /*48fa0*/  HMMA.16816.F32.BF16 R20, R20, R6.reuse, R16 ;  /* 0x000000061414723c */ /* 0x088fee0000041810 */
[----:B------:R-:W-:Y:S02]  /*48fb0*/  IMAD.SHL.U32 R19, R5, 0x10, RZ ;  /* 0x0000001005137824 */ /* 0x000fe400078e00ff */
[----:B------:R-:W-:Y:S11]  /*48fc0*/  HMMA.16816.F32.BF16 R4, R24, R6, R8 ;  /* 0x000000061804723c */ /* 0x000ff60000041808 */
[----:B------:R-:W-:Y:S04]  /*48fd0*/  @!UPT UIADD3 URZ, URZ, URZ, URZ ;  /* 0x0000003f3f3ff290 */ /* 0x000fe8000fffe03f */
[----:B------:R-:W-:Y:S01]  /*48fe0*/  MOV R3, R23 ;  /* 0x0000001700037202 */ /* 0x000fe20000000f00 */
[----:B------:R-:W-:Y:S01]  /*48ff0*/  IMAD.MOV.U32 R28, RZ, RZ, R22 ;  /* 0x000000ffff1c7224 */ /* 0x000fe200078e0016 */
[----:B------:R-:W-:Y:S03]  /*49000*/  STL.64 [R1+0xc0], R20 ;  /* 0x0000c01401007387 */ /* 0x000fe60000100a00 */
[----:B------:R-:W-:Y:S02]  /*49010*/  STL [R1+0x276c], R3 ;  /* 0x00276c0301007387 */ /* 0x000fe40000100800 */
[----:B------:R-:W-:Y:S01]  /*49020*/  LDSM.16.MT88.4 R20, [R15+0x34100] ;  /* 0x034100000f14783b */ /* 0x000fe20000004200 */
[----:B------:R-:W-:Y:S03]  /*49030*/  STL [R1+0x2768], R28 ;  /* 0x0027681c01007387 */ /* 0x000fe60000100800 */
[----:B------:R-:W-:Y:S02]  /*49040*/  STL.64 [R1+0x2610], R6 ;  /* 0x0026100601007387 */ /* 0x000fe40000100a00 */
[----:B------:R-:W-:Y:S02]  /*49050*/  STL.64 [R1+0x2608], R4 ;  /* 0x0026080401007387 */ /* 0x000fe40000100a00 */
[----:B------:R-:W0:Y:S01]  /*49060*/  LDSM.16.MT88.4 R4, [R15+0x34000] ;  /* 0x034000000f04783b */ /* 0x000e220000004200 */
[----:B------:R-:W-:-:S04]  /*49070*/  LEA R14, R14, R19, 0x8 ;  /* 0x000000130e0e7211 */ /* 0x000fc800078e40ff */
[----:B------:R-:W-:Y:S02]  /*49080*/  LOP3.LUT R14, R14, 0x30, R12, 0x78, !PT ;  /* 0x000000300e0e7812 */ /* 0x000fe400078e780c */
[----:B0-----:R-:W-:Y:S01]  /*49090*/  MOV R27, R4 ;  /* 0x00000004001b7202 */ /* 0x001fe20000000f00 */
[----:B------:R-:W-:Y:S01]  /*490a0*/  IMAD.MOV.U32 R26, RZ, RZ, R5 ;  /* 0x000000ffff1a7224 */ /* 0x000fe200078e0005 */
[----:B------:R-:W-:Y:S01]  /*490b0*/  MOV R25, R6 ;  /* 0x0000000600197202 */ /* 0x000fe20000000f00 */
[----:B------:R-:W-:Y:S02]  /*490c0*/  IMAD.MOV.U32 R24, RZ, RZ, R7 ;  /* 0x000000ffff187224 */ /* 0x000fe400078e0007 */
[----:B------:R-:W0:Y:S01]  /*490d0*/  LDSM.16.MT88.4 R4, [R15+0x34080] ;  /* 0x034080000f04783b */ /* 0x000e220000004200 */
[----:B------:R-:W-:Y:S02]  /*490e0*/  IMAD R14, R13, 0x400, R14 ;  /* 0x000004000d0e7824 */ /* 0x000fe400078e020e */
[----:B------:R-:W1:Y:S03]  /*490f0*/  S2R R13, SR_TID.X ;  /* 0x00000000000d7919 */ /* 0x000e660000002100 */
[----:B------:R-:W-:-:S05]  /*49100*/  LOP3.LUT R14, R14, 0x40, RZ, 0x3c, !PT ;  /* 0x000000400e0e7812 */ /* 0x000fca00078e3cff */
[----:B------:R1:W2:Y:S01]  /*49110*/  LDSM.16.M88.4 R8, [R14+0x40300] ;  /* 0x040300000e08783b */ /* 0x0002a20000000200 */
        /* <DEDUP_REMOVED lines=8> */
[----:B------:R0:W3:Y:S01]  /*491a0*/  LDSM.16.MT88.4 R20, [R15+0x34180] ;  /* 0x034180000f14783b */ /* 0x0000e20000004200 */
[----:B-1----:R-:W-:-:S02]  /*491b0*/  LOP3.LUT R14, R13, 0x10, RZ, 0xc0, !PT ;  /* 0x000000100d0e7812 */ /* 0x002fc400078ec0ff */
[C---:B0-----:R-:W-:Y:S01]  /*491c0*/  LOP3.LUT R15, R13.reuse, 0x7, RZ, 0xc0, !PT ;  /* 0x000000070d0f7812 */ /* 0x041fe200078ec0ff */
[----:B------:R-:W-:-:S04]  /*491d0*/  SHF.L.U32 R13, R13, 0x1, RZ ;  /* 0x000000010d0d7819 */ /* 0x000fc800000006ff */
[----:B------:R-:W-:Y:S02]  /*491e0*/  IMAD R15, R15, 0x210, RZ ;  /* 0x000002100f0f7824 */ /* 0x000fe400078e02ff */
[----:B------:R-:W-:-:S03]  /*491f0*/  IMAD.SHL.U32 R14, R14, 0x100, RZ ;  /* 0x000001000e0e7824 */ /* 0x000fc600078e00ff */
[----:B------:R-:W-:-:S04]  /*49200*/  LOP3.LUT R15, R15, 0x10, R13, 0x78, !PT ;  /* 0x000000100f0f7812 */ /* 0x000fc800078e780d */
[----:B------:R-:W-:Y:S01]  /*49210*/  LOP3.LUT R15, R15, R14, RZ, 0xfc, !PT ;  /* 0x0000000e0f0f7212 */ /* 0x000fe200078efcff */
[----:B--2---:R-:W-:Y:S03]  /*49220*/  STL [R1+0x2564], R10 ;  /* 0x0025640a01007387 */ /* 0x004fe60000100800 */
[----:B------:R-:W-:Y:S01]  /*49230*/  LOP3.LUT R15, R15, 0x20, RZ, 0x3c, !PT ;  /* 0x000000200f0f7812 */ /* 0x000fe200078e3cff */
[----:B------:R0:W-:Y:S01]  /*49240*/  STL [R1+0x2560], R11 ;  /* 0x0025600b01007387 */ /* 0x0001e20000100800 */
[----:B---3--:R-:W-:Y:S01]  /*49250*/  MOV R3, R20 ;  /* 0x0000001400037202 */ /* 0x008fe20000000f00 */
[----:B------:R-:W-:Y:S01]  /*49260*/  IMAD.MOV.U32 R28, RZ, RZ, R21 ;  /* 0x000000ffff1c7224 */ /* 0x000fe200078e0015 */
[----:B0-----:R-:W-:Y:S01]  /*49270*/  MOV R11, R22 ;  /* 0x00000016000b7202 */ /* 0x001fe20000000f00 */
[----:B------:R-:W-:Y:S02]  /*49280*/  IMAD.MOV.U32 R10, RZ, RZ, R23 ;  /* 0x000000ffff0a7224 */ /* 0x000fe400078e0017 */
[----:B------:R-:W0:Y:S04]  /*49290*/  LDSM.16.MT88.4 R20, [R15+0x34000] ;  /* 0x034000000f14783b */ /* 0x000e280000004200 */
[----:B------:R0:W-:Y:S01]  /*492a0*/  STL [R1+0x277c], R4 ;  /* 0x00277c0401007387 */ /* 0x0001e20000100800 */
[----:B------:R1:W-:Y:S02]  /*492b0*/  STL [R1+0x2778], R5 ;  /* 0x0027780501007387 */ /* 0x0003e40000100800 */
[----:B------:R2:W-:Y:S02]  /*492c0*/  STL [R1+0x2774], R6 ;  /* 0x0027740601007387 */ /* 0x0005e40000100800 */
[----:B------:R3:W-:Y:S01]  /*492d0*/  STL [R1+0x2770], R7 ;  /* 0x0027700701007387 */ /* 0x0007e20000100800 */
[----:B------:R-:W-:Y:S01]  /*492e0*/  STL [R1+0x278c], R10 ;  /* 0x00278c0a01007387 */ /* 0x000fe20000100800 */
[----:B------:R-:W-:Y:S01]  /*492f0*/  STL [R1+0x2788], R11 ;  /* 0x0027880b01007387 */ /* 0x000fe20000100800 */
[----:B0-----:R-:W-:Y:S01]  /*49300*/  MOV R4, R20 ;  /* 0x0000001400047202 */ /* 0x001fe20000000f00 */
[----:B-1----:R-:W-:Y:S01]  /*49310*/  IMAD.MOV.U32 R5, RZ, RZ, R21 ;  /* 0x000000ffff057224 */ /* 0x002fe200078e0015 */
[----:B--2---:R-:W-:Y:S01]  /*49320*/  MOV R6, R22 ;  /* 0x0000001600067202 */ /* 0x004fe20000000f00 */
[----:B---3--:R-:W-:-:S02]  /*49330*/  IMAD.MOV.U32 R7, RZ, RZ, R23 ;  /* 0x000000ffff077224 */ /* 0x008fc400078e0017 */
[----:B------:R-:W0:Y:S04]  /*49340*/  LDSM.16.MT88.4 R20, [R15+0x34080] ;  /* 0x034080000f14783b */ /* 0x000e280000004200 */
[----:B------:R-:W-:Y:S01]  /*49350*/  STL [R1+0x2784], R28 ;  /* 0x0027841c01007387 */ /* 0x000fe20000100800 */
[----:B------:R-:W-:Y:S02]  /*49360*/  STL [R1+0x2780], R3 ;  /* 0x0027800301007387 */ /* 0x000fe40000100800 */
[----:B------:R-:W-:Y:S01]  /*49370*/  STL [R1+0x279c], R7 ;  /* 0x00279c0701007387 */ /* 0x000fe20000100800 */
[----:B------:R-:W1:Y:S01]  /*49380*/  S2R R13, SR_TID.X ;  /* 0x00000000000d7919 */ /* 0x000e620000002100 */
[----:B------:R-:W-:Y:S02]  /*49390*/  STL [R1+0x2798], R6 ;  /* 0x0027980601007387 */ /* 0x000fe40000100800 */
[----:B------:R-:W-:Y:S02]  /*493a0*/  STL [R1+0x2794], R5 ;  /* 0x0027940501007387 */ /* 0x000fe40000100800 */
[----:B------:R-:W-:Y:S02]  /*493b0*/  STL [R1+0x2790], R4 ;  /* 0x0027900401007387 */ /* 0x000fe40000100800 */
[----:B------:R-:W2:Y:S04]  /*493c0*/  LDSM.16.MT88.4 R4, [R15+0x34100] ;  /* 0x034100000f04783b */ /* 0x000ea80000004200 */
[----:B0-----:R-:W-:Y:S01]  /*493d0*/  STL.64 [R1+0x60], R20 ;  /* 0x0000601401007387 */ /* 0x001fe20000100a00 */
[----:B------:R-:W-:Y:S02]  /*493e0*/  STL.64 [R1+0x68], R22 ;  /* 0x0000681601007387 */ /* 0x000fe40000100a00 */
[----:B------:R0:W3:Y:S01]  /*493f0*/  LDSM.16.MT88.4 R20, [R15+0x34180] ;  /* 0x034180000f14783b */ /* 0x0000e20000004200 */
[----:B-1----:R-:W-:-:S02]  /*49400*/  LOP3.LUT R14, R13, 0x10, RZ, 0xc0, !PT ;  /* 0x000000100d0e7812 */ /* 0x002fc400078ec0ff */
[C---:B0-----:R-:W-:Y:S01]  /*49410*/  LOP3.LUT R15, R13.reuse, 0x7, RZ, 0xc0, !PT ;  /* 0x000000070d0f7812 */ /* 0x041fe200078ec0ff */
[----:B------:R-:W-:-:S04]  /*49420*/  SHF.L.U32 R13, R13, 0x1, RZ ;  /* 0x000000010d0d7819 */ /* 0x000fc800000006ff */
[----:B------:R-:W-:Y:S02]  /*49430*/  IMAD R15, R15, 0x210, RZ ;  /* 0x000002100f0f7824 */ /* 0x000fe400078e02ff */
[----:B------:R-:W-:-:S03]  /*49440*/  IMAD.SHL.U32 R14, R14, 0x100, RZ ;  /* 0x000001000e0e7824 */ /* 0x000fc600078e00ff */
[----:B------:R-:W-:-:S04]  /*49450*/  LOP3.LUT R15, R15, 0x10, R13, 0x78, !PT ;  /* 0x000000100f0f7812 */ /* 0x000fc800078e780d */
[----:B------:R-:W-:Y:S02]  /*49460*/  LOP3.LUT R15, R15, R14, RZ, 0xfc, !PT ;  /* 0x0000000e0f0f7212 */ /* 0x000fe400078efcff */
[----:B--2---:R-:W-:Y:S02]  /*49470*/  MOV R10, R4 ;  /* 0x00000004000a7202 */ /* 0x004fe40000000f00 */
[----:B------:R-:W-:Y:S01]  /*49480*/  LOP3.LUT R15, R15, 0x40, RZ, 0x3c, !PT ;  /* 0x000000400f0f7812 */ /* 0x000fe200078e3cff */
[----:B------:R-:W-:Y:S01]  /*49490*/  IMAD.MOV.U32 R11, RZ, RZ, R5 ;  /* 0x000000ffff0b7224 */ /* 0x000fe200078e0005 */
[----:B------:R-:W-:Y:S01]  /*494a0*/  MOV R28, R6 ;  /* 0x00000006001c7202 */ /* 0x000fe20000000f00 */
[----:B------:R-:W-:Y:S01]  /*494b0*/  IMAD.MOV.U32 R3, RZ, RZ, R7 ;  /* 0x000000ffff037224 */ /* 0x000fe200078e0007 */
[----:B---3--:R-:W-:Y:S01]  /*494c0*/  MOV R7, R20 ;  /* 0x0000001400077202 */ /* 0x008fe20000000f00 */
[----:B------:R-:W-:Y:S01]  /*494d0*/  IMAD.MOV.U32 R6, RZ, RZ, R21 ;  /* 0x000000ffff067224 */ /* 0x000fe200078e0015 */
[----:B------:R-:W-:Y:S01]  /*494e0*/  MOV R5, R22 ;  /* 0x0000001600057202 */ /* 0x000fe20000000f00 */
[----:B------:R-:W-:-:S02]  /*494f0*/  IMAD.MOV.U32 R4, RZ, RZ, R23 ;  /* 0x000000ffff047224 */ /* 0x000fc400078e0017 */
[----:B------:R-:W0:Y:S04]  /*49500*/  LDSM.16.MT88.4 R20, [R15+0x34000] ;  /* 0x034000000f14783b */ /* 0x000e280000004200 */
[----:B------:R0:W-:Y:S01]  /*49510*/  STL [R1+0x27ac], R3 ;  /* 0x0027ac0301007387 */ /* 0x0001e20000100800 */
[----:B------:R1:W-:Y:S02]  /*49520*/  STL [R1+0x27a8], R28 ;  /* 0x0027a81c01007387 */ /* 0x0003e40000100800 */
[----:B------:R2:W-:Y:S02]  /*49530*/  STL [R1+0x27a4], R11 ;  /* 0x0027a40b01007387 */ /* 0x0005e40000100800 */
[----:B------:R3:W-:Y:S01]  /*49540*/  STL [R1+0x27a0], R10 ;  /* 0x0027a00a01007387 */ /* 0x0007e20000100800 */
[----:B0-----:R-:W-:Y:S01]  /*49550*/  MOV R3, R20 ;  /* 0x0000001400037202 */ /* 0x001fe20000000f00 */
[----:B-1----:R-:W-:Y:S01]  /*49560*/  IMAD.MOV.U32 R28, RZ, RZ, R21 ;  /* 0x000000ffff1c7224 */ /* 0x002fe200078e0015 */
[----:B--2---:R-:W-:Y:S01]  /*49570*/  MOV R11, R22 ;  /* 0x00000016000b7202 */ /* 0x004fe20000000f00 */
[----:B---3--:R-:W-:-:S02]  /*49580*/  IMAD.MOV.U32 R10, RZ, RZ, R23 ;  /* 0x000000ffff0a7224 */ /* 0x008fc400078e0017 */
[----:B------:R-:W0:Y:S04]  /*49590*/  LDSM.16.MT88.4 R20, [R15+0x34080] ;  /* 0x034080000f14783b */ /* 0x000e280000004200 */
[----:B------:R0:W-:Y:S01]  /*495a0*/  STL [R1+0x27bc], R4 ;  /* 0x0027bc0401007387 */ /* 0x0001e20000100800 */
[----:B------:R1:W-:Y:S02]  /*495b0*/  STL [R1+0x27b8], R5 ;  /* 0x0027b80501007387 */ /* 0x0003e40000100800 */
[----:B------:R2:W-:Y:S02]  /*495c0*/  STL [R1+0x27b4], R6 ;  /* 0x0027b40601007387 */ /* 0x0005e40000100800 */
[----:B------:R3:W-:Y:S01]  /*495d0*/  STL [R1+0x27b0], R7 ;  /* 0x0027b00701007387 */ /* 0x0007e20000100800 */
[----:B------:R-:W-:Y:S01]  /*495e0*/  STL [R1+0x27cc], R10 ;  /* 0x0027cc0a01007387 */ /* 0x000fe20000100800 */
[----:B0-----:R-:W-:Y:S01]  /*495f0*/  MOV R4, R20 ;  /* 0x0000001400047202 */ /* 0x001fe20000000f00 */
[----:B-1----:R-:W-:Y:S01]  /*49600*/  IMAD.MOV.U32 R5, RZ, RZ, R21 ;  /* 0x000000ffff057224 */ /* 0x002fe200078e0015 */
[----:B--2---:R-:W-:Y:S01]  /*49610*/  MOV R6, R22 ;  /* 0x0000001600067202 */ /* 0x004fe20000000f00 */
[----:B---3--:R-:W-:-:S02]  /*49620*/  IMAD.MOV.U32 R7, RZ, RZ, R23 ;  /* 0x000000ffff077224 */ /* 0x008fc400078e0017 */
[----:B------:R-:W-:Y:S02]  /*49630*/  LDSM.16.MT88.4 R20, [R15+0x34100] ;  /* 0x034100000f14783b */ /* 0x000fe40000004200 */
[----:B------:R-:W0:Y:S02]  /*49640*/  LDSM.16.MT88.4 R12, [R15+0x34180] ;  /* 0x034180000f0c783b */ /* 0x000e240000004200 */
[----:B------:R-:W-:Y:S02]  /*49650*/  STL [R1+0x27c8], R11 ;  /* 0x0027c80b01007387 */ /* 0x000fe40000100800 */
[----:B------:R-:W-:Y:S02]  /*49660*/  STL [R1+0x27c4], R28 ;  /* 0x0027c41c01007387 */ /* 0x000fe40000100800 */
[----:B------:R-:W-:Y:S02]  /*49670*/  STL [R1+0x27c0], R3 ;  /* 0x0027c00301007387 */ /* 0x000fe40000100800 */
[----:B------:R0:W-:Y:S01]  /*49680*/  STL [R1+0x27dc], R7 ;  /* 0x0027dc0701007387 */ /* 0x0001e20000100800 */
[----:B------:R1:W-:Y:S01]  /*49690*/  STL [R1+0x27d8], R6 ;  /* 0x0027d80601007387 */ /* 0x0003e20000100800 */
[----:B------:R2:W-:Y:S02]  /*496a0*/  STL [R1+0x27d4], R5 ;  /* 0x0027d40501007387 */ /* 0x0005e40000100800 */
[----:B------:R3:W-:Y:S01]  /*496b0*/  STL [R1+0x27d0], R4 ;  /* 0x0027d00401007387 */ /* 0x0007e20000100800 */
[----:B0-----:R-:W-:Y:S01]  /*496c0*/  MOV R7, R12 ;  /* 0x0000000c00077202 */ /* 0x001fe20000000f00 */
[----:B-1----:R-:W-:Y:S01]  /*496d0*/  IMAD.MOV.U32 R6, RZ, RZ, R13 ;  /* 0x000000ffff067224 */ /* 0x002fe200078e000d */
[----:B--2---:R-:W-:Y:S01]  /*496e0*/  MOV R5, R14 ;  /* 0x0000000e00057202 */ /* 0x004fe20000000f00 */
[----:B---3--:R-:W-:-:S02]  /*496f0*/  IMAD.MOV.U32 R4, RZ, RZ, R15 ;  /* 0x000000ffff047224 */ /* 0x008fc400078e000f */
[----:B------:R-:W0:Y:S01]  /*49700*/  LDSM.16.MT88.4 R12, [R0+0x34000] ;  /* 0x03400000000c783b */ /* 0x000e220000004200 */
[----:B------:R-:W-:Y:S01]  /*49710*/  MOV R10, R20 ;  /* 0x00000014000a7202 */ /* 0x000fe20000000f00 */
[----:B------:R-:W-:Y:S01]  /*49720*/  IMAD.MOV.U32 R11, RZ, RZ, R21 ;  /* 0x000000ffff0b7224 */ /* 0x000fe200078e0015 */
[----:B------:R-:W-:Y:S01]  /*49730*/  MOV R28, R22 ;  /* 0x00000016001c7202 */ /* 0x000fe20000000f00 */
[----:B------:R-:W-:Y:S02]  /*49740*/  IMAD.MOV.U32 R3, RZ, RZ, R23 ;  /* 0x000000ffff037224 */ /* 0x000fe400078e0017 */
[----:B------:R-:W-:Y:S04]  /*49750*/  LDSM.16.MT88.4 R20, [R0+0x34100] ;  /* 0x034100000014783b */ /* 0x000fe80000004200 */
[----:B0-----:R0:W-:Y:S01]  /*49760*/  STL.64 [R1+0x2630], R14 ;  /* 0x0026300e01007387 */ /* 0x0011e20000100a00 */
[----:B------:R1:W-:Y:S01]  /*49770*/  STL.64 [R1+0x2628], R12 ;  /* 0x0026280c01007387 */ /* 0x0003e20000100a00 */
[----:B0-----:R-:W-:-:S02]  /*49780*/  MOV R14, R17 ;  /* 0x00000011000e7202 */ /* 0x001fc40000000f00 */
[----:B-1----:R-:W-:Y:S01]  /*49790*/  MOV R12, R19 ;  /* 0x00000013000c7202 */ /* 0x002fe20000000f00 */
[----:B------:R-:W-:Y:S01]  /*497a0*/  IMAD.MOV.U32 R13, RZ, RZ, R18 ;  /* 0x000000ffff0d7224 */ /* 0x000fe200078e0012 */
[----:B------:R-:W-:Y:S02]  /*497b0*/  MOV R15, R16 ;  /* 0x00000010000f7202 */ /* 0x000fe40000000f00 */
[----:B------:R-:W0:Y:S04]  /*497c0*/  LDSM.16.MT88.4 R16, [R0+0x34080] ;  /* 0x034080000010783b */ /* 0x000e280000004200 */
[----:B0-----:R-:W-:Y:S01]  /*497d0*/  STL.64 [R1+0x2620], R18 ;  /* 0x0026201201007387 */ /* 0x001fe20000100a00 */
[----:B------:R0:W-:Y:S03]  /*497e0*/  STL.64 [R1+0x2618], R16 ;  /* 0x0026181001007387 */ /* 0x0001e60000100a00 */
[----:B0-----:R-:W2:Y:S01]  /*497f0*/  LDL.LU R16, [R1+0x190] ;  /* 0x0001900001107983 */ /* 0x001ea20000300800 */
[----:B------:R-:W2:Y:S02]  /*49800*/  LDL.LU R17, [R1+0x194] ;  /* 0x0001940001117983 */ /* 0x000ea40000300800 */
[----:B------:R-:W2:Y:S02]  /*49810*/  LDL.LU R18, [R1+0x198] ;  /* 0x0001980001127983 */ /* 0x000ea40000300800 */
[----:B------:R-:W2:Y:S01]  /*49820*/  LDL.LU R19, [R1+0x19c] ;  /* 0x00019c0001137983 */ /* 0x000ea20000300800 */
[----:B------:R0:W-:Y:S01]  /*49830*/  STL.64 [R1+0x2640], R22 ;  /* 0x0026401601007387 */ /* 0x0001e20000100a00 */
[----:B------:R1:W-:Y:S01]  /*49840*/  STL.64 [R1+0x2638], R20 ;  /* 0x0026381401007387 */ /* 0x0003e20000100a00 */
[----:B0-----:R-:W-:Y:S01]  /*49850*/  MOV R22, R25 ;  /* 0x0000001900167202 */ /* 0x001fe20000000f00 */
[----:B-1----:R-:W-:Y:S01]  /*49860*/  IMAD.MOV.U32 R20, RZ, RZ, R27 ;  /* 0x000000ffff147224 */ /* 0x002fe200078e001b */
[----:B------:R-:W-:Y:S01]  /*49870*/  MOV R21, R26 ;  /* 0x0000001a00157202 */ /* 0x000fe20000000f00 */
[----:B------:R-:W-:-:S02]  /*49880*/  IMAD.MOV.U32 R23, RZ, RZ, R24 ;  /* 0x000000ffff177224 */ /* 0x000fc400078e0018 */
[----:B------:R-:W0:Y:S04]  /*49890*/  LDSM.16.MT88.4 R24, [R0+0x34180] ;  /* 0x034180000018783b */ /* 0x000e280000004200 */
[----:B0-----:R-:W-:Y:S01]  /*498a0*/  STL.64 [R1+0x2650], R26 ;  /* 0x0026501a01007387 */ /* 0x001fe20000100a00 */
[----:B------:R0:W-:Y:S03]  /*498b0*/  STL.64 [R1+0x2648], R24 ;  /* 0x0026481801007387 */ /* 0x0001e60000100a00 */
[----:B0-----:R-:W3:Y:S01]  /*498c0*/  LDL.LU R24, [R1+0x1a0] ;  /* 0x0001a00001187983 */ /* 0x001ee20000300800 */
[----:B------:R-:W3:Y:S01]  /*498d0*/  LDL.LU R25, [R1+0x1a4] ;  /* 0x0001a40001197983 */ /* 0x000ee20000300800 */
[----:B------:R-:W-:-:S02]  /*498e0*/  MOV R26, R29 ;  /* 0x0000001d001a7202 */ /* 0x000fc40000000f00 */
[----:B------:R-:W-:Y:S01]  /*498f0*/  MOV R27, R2 ;  /* 0x00000002001b7202 */ /* 0x000fe20000000f00 */
[-C--:B--2---:R-:W-:Y:S08]  /*49900*/  HMMA.16816.F32.BF16 R12, R12, R8.reuse, R16 ;  /* 0x000000080c0c723c */ /* 0x084ff00000041810 */
[----:B---3--:R-:W-:Y:S11]  /*49910*/  HMMA.16816.F32.BF16 R20, R20, R8, R24 ;  /* 0x000000081414723c */ /* 0x008ff60000041818 */
[----:B------:R-:W-:Y:S11]  /*49920*/  @!UPT UIADD3 URZ, URZ, URZ, URZ ;  /* 0x0000003f3f3ff290 */ /* 0x000ff6000fffe03f */
[----:B------:R-:W-:Y:S01]  /*49930*/  @!UPT UIADD3 URZ, URZ, URZ, URZ ;  /* 0x0000003f3f3ff290 */ /* 0x000fe2000fffe03f */
[----:B------:R-:W-:Y:S01]  /*49940*/  STL.64 [R1+0x1a0], R20 ;  /* 0x0001a01401007387 */ /* 0x000fe20000100a00 */
[----:B------:R-:W-:Y:S02]  /*49950*/  STL.64 [R1+0x1a8], R22 ;  /* 0x0001a81601007387 */ /* 0x000fe40000100a00 */
[----:B------:R0:W-:Y:S02]  /*49960*/  STL.64 [R1+0x190], R12 ;  /* 0x0001900c01007387 */ /* 0x0001e40000100a00 */
[----:B------:R-:W2:Y:S01]  /*49970*/  LDL.LU R16, [R1+0xe0] ;  /* 0x0000e00001107983 */ /* 0x000ea20000300800 */
[----:B------:R-:W2:Y:S01]  /*49980*/  LDL.LU R17, [R1+0xe4] ;  /* 0x0000e40001117983 */ /* 0x000ea20000300800 */
[----:B------:R-:W3:Y:S02]  /*49990*/  LDL.LU R18, [R1+0xe8] ;  /* 0x0000e80001127983 */ /* 0x000ee40000300800 */
[----:B------:R-:W3:Y:S02]  /*499a0*/  LDL.LU R19, [R1+0xec] ;  /* 0x0000ec0001137983 */ /* 0x000ee40000300800 */
[----:B------:R-:W-:Y:S01]  /*499b0*/  IMAD.MOV.U32 R29, RZ, RZ, R14 ;  /* 0x000000ffff1d7224 */ /* 0x000fe200078e000e */
[----:B------:R-:W-:-:S02]  /*499c0*/  MOV R2, R15 ;  /* 0x0000000f00027202 */ /* 0x000fc40000000f00 */
[----:B------:R-:W-:Y:S01]  /*499d0*/  MOV R14, R5 ;  /* 0x00000005000e7202 */ /* 0x000fe20000000f00 */
[----:B------:R-:W-:Y:S01]  /*499e0*/  MOV R15, R4 ;  /* 0x00000004000f7202 */ /* 0x000fe20000000f00 */
[----:B0-----:R-:W-:Y:S01]  /*499f0*/  MOV R12, R7 ;  /* 0x00000007000c7202 */ /* 0x001fe20000000f00 */
[----:B------:R-:W-:Y:S01]  /*49a00*/  IMAD.MOV.U32 R13, RZ, RZ, R6 ;  /* 0x000000ffff0d7224 */ /* 0x000fe200078e0006 */
[----:B---3--:R-:W-:Y:S01]  /*49a10*/  STL.64 [R1+0x2660], R18 ;  /* 0x0026601201007387 */ /* 0x008fe20000100a00 */
[----:B--2---:R-:W-:Y:S02]  /*49a20*/  STL.64 [R1+0x2658], R16 ;  /* 0x0026581001007387 */ /* 0x004fe40000100a00 */
[----:B------:R-:W2:Y:S02]  /*49a30*/  LDL.LU R7, [R1+0x27dc] ;  /* 0x0027dc0001077983 */ /* 0x000ea40000300800 */
[----:B------:R-:W3:Y:S01]  /*49a40*/  LDL.LU R6, [R1+0x27d8] ;  /* 0x0027d80001067983 */ /* 0x000ee20000300800 */
[----:B------:R-:W4:Y:S01]  /*49a50*/  LDL.LU R5, [R1+0x27d4] ;  /* 0x0027d40001057983 */ /* 0x000f220000300800 */
[----:B------:R-:W4:Y:S02]  /*49a60*/  LDL.LU R4, [R1+0x27d0] ;  /* 0x0027d00001047983 */ /* 0x000f240000300800 */
[----:B------:R2:W-:Y:S02]  /*49a70*/  STL.64 [R1+0x2670], R14 ;  /* 0x0026700e01007387 */ /* 0x0005e40000100a00 */
[----:B------:R4:W-:Y:S01]  /*49a80*/  STL.64 [R1+0x2668], R12 ;  /* 0x0026680c01007387 */ /* 0x0009e20000100a00 */
[----:B------:R-:W4:Y:S01]  /*49a90*/  LDL.LU R20, [R1+0xf0] ;  /* 0x0000f00001147983 */ /* 0x000f220000300800 */
[----:B------:R-:W4:Y:S02]  /*49aa0*/  LDL.LU R21, [R1+0xf4] ;  /* 0x0000f40001157983 */ /* 0x000f240000300800 */
[----:B------:R-:W4:Y:S02]  /*49ab0*/  LDL.LU R22, [R1+0xf8] ;  /* 0x0000f80001167983 */ /* 0x000f240000300800 */
[----:B------:R-:W4:Y:S02]  /*49ac0*/  LDL.LU R23, [R1+0xfc] ;  /* 0x0000fc0001177983 */ /* 0x000f240000300800 */
[----:B------:R-:W-:Y:S01]  /*49ad0*/  IMAD.MOV.U32 R24, RZ, RZ, R10 ;  /* 0x000000ffff187224 */ /* 0x000fe200078e000a */
[----:B------:R-:W-:Y:S01]  /*49ae0*/  MOV R26, R28 ;  /* 0x0000001c001a7202 */ /* 0x000fe20000000f00 */
[----:B------:R-:W-:Y:S01]  /*49af0*/  IMAD.MOV.U32 R27, RZ, RZ, R3 ;  /* 0x000000ffff1b7224 */ /* 0x000fe200078e0003 */
[----:B------:R-:W-:-:S02]  /*49b00*/  MOV R25, R11 ;  /* 0x0000000b00197202 */ /* 0x000fc40000000f00 */
[----:B--2---:R-:W-:Y:S01]  /*49b10*/  MOV R15, R7 ;  /* 0x00000007000f7202 */ /* 0x004fe20000000f00 */
[----:B---3--:R-:W-:Y:S01]  /*49b20*/  IMAD.MOV.U32 R14, RZ, RZ, R6 ;  /* 0x000000ffff0e7224 */ /* 0x008fe200078e0006 */
[----:B----4-:R-:W-:Y:S01]  /*49b30*/  STL.64 [R1+0x2680], R22 ;  /* 0x0026801601007387 */ /* 0x010fe20000100a00 */
[----:B------:R0:W-:Y:S02]  /*49b40*/  STL.64 [R1+0x2678], R20 ;  /* 0x0026781401007387 */ /* 0x0001e40000100a00 */
[----:B------:R-:W2:Y:S02]  /*49b50*/  LDL.LU R10, [R1+0x27cc] ;  /* 0x0027cc00010a7983 */ /* 0x000ea40000300800 */
[----:B------:R-:W3:Y:S01]  /*49b60*/  LDL.LU R11, [R1+0x27c8] ;  /* 0x0027c800010b7983 */ /* 0x000ee20000300800 */
[----:B------:R-:W4:Y:S01]  /*49b70*/  LDL.LU R28, [R1+0x27c4] ;  /* 0x0027c400011c7983 */ /* 0x000f220000300800 */
[----:B------:R-:W4:Y:S02]  /*49b80*/  LDL.LU R3, [R1+0x27c0] ;  /* 0x0027c00001037983 */ /* 0x000f240000300800 */
[----:B------:R2:W-:Y:S02]  /*49b90*/  STL.64 [R1+0x2690], R26 ;  /* 0x0026901a01007387 */ /* 0x0005e40000100a00 */
[----:B------:R4:W-:Y:S01]  /*49ba0*/  STL.64 [R1+0x2688], R24 ;  /* 0x0026881801007387 */ /* 0x0009e20000100a00 */
[----:B------:R-:W-:-:S02]  /*49bb0*/  MOV R12, R4 ;  /* 0x00000004000c7202 */ /* 0x000fc40000000f00 */
[----:B------:R-:W-:Y:S01]  /*49bc0*/  MOV R13, R5 ;  /* 0x00000005000d7202 */ /* 0x000fe20000000f00 */
[----:B------:R-:W4:Y:S01]  /*49bd0*/  LDL.LU R4, [R1+0x27bc] ;  /* 0x0027bc0001047983 */ /* 0x000f220000300800 */
[----:B------:R-:W4:Y:S02]  /*49be0*/  LDL.LU R5, [R1+0x27b8] ;  /* 0x0027b80001057983 */ /* 0x000f240000300800 */
[----:B------:R-:W4:Y:S02]  /*49bf0*/  LDL.LU R6, [R1+0x27b4] ;  /* 0x0027b40001067983 */ /* 0x000f240000300800 */
[----:B------:R-:W4:Y:S01]  /*49c00*/  LDL.LU R7, [R1+0x27b0] ;  /* 0x0027b00001077983 */ /* 0x000f220000300800 */
[----:B------:R-:W-:Y:S01]  /*49c10*/  STL.64 [R1+0x26a0], R14 ;  /* 0x0026a00e01007387 */ /* 0x000fe20000100a00 */
[----:B------:R1:W-:Y:S02]  /*49c20*/  STL.64 [R1+0x2698], R12 ;  /* 0x0026980c01007387 */ /* 0x0003e40000100a00 */
[----:B0-----:R-:W4:Y:S02]  /*49c30*/  LDL.LU R20, [R1+0x110] ;  /* 0x0001100001147983 */ /* 0x001f240000300800 */
[----:B------:R-:W4:Y:S01]  /*49c40*/  LDL.LU R21, [R1+0x114] ;  /* 0x0001140001157983 */ /* 0x000f220000300800 */
[----:B------:R-:W4:Y:S01]  /*49c50*/  LDL.LU R22, [R1+0x118] ;  /* 0x0001180001167983 */ /* 0x000f220000300800 */
[----:B------:R-:W4:Y:S01]  /*49c60*/  LDL.LU R23, [R1+0x11c] ;  /* 0x00011c0001177983 */ /* 0x000f220000300800 */
[----:B--2---:R-:W-:-:S02]  /*49c70*/  MOV R27, R10 ;  /* 0x0000000a001b7202 */ /* 0x004fc40000000f00 */
[----:B---3--:R-:W-:Y:S01]  /*49c80*/  MOV R26, R11 ;  /* 0x0000000b001a7202 */ /* 0x008fe20000000f00 */
[----:B----4-:R-:W-:Y:S01]  /*49c90*/  IMAD.MOV.U32 R25, RZ, RZ, R28 ;  /* 0x000000ffff197224 */ /* 0x010fe200078e001c */
[----:B------:R-:W-:Y:S01]  /*49ca0*/  MOV R24, R3 ;  /* 0x0000000300187202 */ /* 0x000fe20000000f00 */
[----:B------:R0:W-:Y:S01]  /*49cb0*/  STL.64 [R1+0x26b0], R22 ;  /* 0x0026b01601007387 */ /* 0x0001e20000100a00 */
[----:B------:R2:W-:Y:S02]  /*49cc0*/  STL.64 [R1+0x26a8], R20 ;  /* 0x0026a81401007387 */ /* 0x0005e40000100a00 */
[----:B------:R-:W3:Y:S02]  /*49cd0*/  LDL.LU R3, [R1+0x27ac] ;  /* 0x0027ac0001037983 */ /* 0x000ee40000300800 */
[----:B------:R-:W4:Y:S01]  /*49ce0*/  LDL.LU R28, [R1+0x27a8] ;  /* 0x0027a800011c7983 */ /* 0x000f220000300800 */
[----:B------:R-:W3:Y:S01]  /*49cf0*/  LDL.LU R11, [R1+0x27a4] ;  /* 0x0027a400010b7983 */ /* 0x000ee20000300800 */
[----:B------:R-:W3:Y:S02]  /*49d00*/  LDL.LU R10, [R1+0x27a0] ;  /* 0x0027a000010a7983 */ /* 0x000ee40000300800 */
[----:B------:R-:W-:Y:S02]  /*49d10*/  STL.64 [R1+0x26c0], R26 ;  /* 0x0026c01a01007387 */ /* 0x000fe40000100a00 */
[----:B------:R3:W-:Y:S01]  /*49d20*/  STL.64 [R1+0x26b8], R24 ;  /* 0x0026b81801007387 */ /* 0x0007e20000100a00 */
[----:B-1----:R-:W3:Y:S01]  /*49d30*/  LDL.LU R12, [R1+0x120] ;  /* 0x00012000010c7983 */ /* 0x002ee20000300800 */
[----:B------:R-:W3:Y:S02]  /*49d40*/  LDL.LU R13, [R1+0x124] ;  /* 0x00012400010d7983 */ /* 0x000ee40000300800 */
[----:B------:R-:W3:Y:S02]  /*49d50*/  LDL.LU R14, [R1+0x128] ;  /* 0x00012800010e7983 */ /* 0x000ee40000300800 */
[----:B------:R-:W3:Y:S01]  /*49d60*/  LDL.LU R15, [R1+0x12c] ;  /* 0x00012c00010f7983 */ /* 0x000ee20000300800 */
[----:B0-----:R-:W-:Y:S01]  /*49d70*/  MOV R22, R5 ;  /* 0x0000000500167202 */ /* 0x001fe20000000f00 */
[----:B--2---:R-:W-:-:S02]  /*49d80*/  IMAD.MOV.U32 R20, RZ, RZ, R7 ;  /* 0x000000ffff147224 */ /* 0x004fc400078e0007 */
[----:B------:R-:W-:Y:S01]  /*49d90*/  IMAD.MOV.U32 R23, RZ, RZ, R4 ;  /* 0x000000ffff177224 */ /* 0x000fe200078e0004 */
[----:B------:R-:W-:Y:S01]  /*49da0*/  MOV R21, R6 ;  /* 0x0000000600157202 */ /* 0x000fe20000000f00 */
[----:B---3--:R-:W-:Y:S01]  /*49db0*/  STL.64 [R1+0x26d0], R14 ;  /* 0x0026d00e01007387 */ /* 0x008fe20000100a00 */
[----:B------:R-:W-:Y:S02]  /*49dc0*/  STL.64 [R1+0x26c8], R12 ;  /* 0x0026c80c01007387 */ /* 0x000fe40000100a00 */
[----:B------:R-:W2:Y:S02]  /*49dd0*/  LDL.LU R7, [R1+0x279c] ;  /* 0x00279c0001077983 */ /* 0x000ea40000300800 */
[----:B------:R-:W3:Y:S01]  /*49de0*/  LDL.LU R6, [R1+0x2798] ;  /* 0x0027980001067983 */ /* 0x000ee20000300800 */
[----:B------:R-:W2:Y:S01]  /*49df0*/  LDL.LU R5, [R1+0x2794] ;  /* 0x0027940001057983 */ /* 0x000ea20000300800 */
[----:B------:R-:W2:Y:S02]  /*49e00*/  LDL.LU R4, [R1+0x2790] ;  /* 0x0027900001047983 */ /* 0x000ea40000300800 */
[----:B------:R-:W-:Y:S02]  /*49e10*/  STL.64 [R1+0x26e0], R22 ;  /* 0x0026e01601007387 */ /* 0x000fe40000100a00 */
[----:B------:R-:W-:Y:S01]  /*49e20*/  STL.64 [R1+0x26d8], R20 ;  /* 0x0026d81401007387 */ /* 0x000fe20000100a00 */
[----:B------:R-:W2:Y:S01]  /*49e30*/  LDL.LU R24, [R1+0x130] ;  /* 0x0001300001187983 */ /* 0x000ea20000300800 */
        /* <DEDUP_REMOVED lines=9> */
[----:B------:R-:W-:-:S02]  /*49ed0*/  MOV R12, R10 ;  /* 0x0000000a000c7202 */ /* 0x000fc40000000f00 */
[----:B------:R-:W-:Y:S01]  /*49ee0*/  MOV R13, R11 ;  /* 0x0000000b000d7202 */ /* 0x000fe20000000f00 */
[----:B----4-:R-:W-:Y:S01]  /*49ef0*/  IMAD.MOV.U32 R14, RZ, RZ, R28 ;  /* 0x000000ffff0e7224 */ /* 0x010fe200078e001c */
[----:B------:R-:W-:Y:S01]  /*49f00*/  MOV R15, R3 ;  /* 0x00000003000f7202 */ /* 0x000fe20000000f00 */
[----:B--2---:R3:W-:Y:S01]  /*49f10*/  STL.64 [R1+0x2710], R26 ;  /* 0x0027101a01007387 */ /* 0x0047e20000100a00 */
[----:B------:R0:W-:Y:S02]  /*49f20*/  STL.64 [R1+0x2708], R24 ;  /* 0x0027081801007387 */ /* 0x0001e40000100a00 */
[----:B------:R-:W2:Y:S02]  /*49f30*/  LDL.LU R10, [R1+0x278c] ;  /* 0x00278c00010a7983 */ /* 0x000ea40000300800 */
[----:B------:R-:W4:Y:S01]  /*49f40*/  LDL.LU R11, [R1+0x2788] ;  /* 0x00278800010b7983 */ /* 0x000f220000300800 */
[----:B------:R-:W4:Y:S01]  /*49f50*/  LDL.LU R28, [R1+0x2784] ;  /* 0x00278400011c7983 */ /* 0x000f220000300800 */
[----:B------:R-:W4:Y:S01]  /*49f60*/  LDL.LU R3, [R1+0x2780] ;  /* 0x0027800001037983 */ /* 0x000f220000300800 */
[----:B---3--:R-:W-:-:S02]  /*49f70*/  MOV R26, R6 ;  /* 0x00000006001a7202 */ /* 0x008fc40000000f00 */
[----:B0-----:R-:W-:Y:S02]  /*49f80*/  MOV R24, R4 ;  /* 0x0000000400187202 */ /* 0x001fe40000000f00 */
[----:B------:R-:W-:Y:S01]  /*49f90*/  MOV R27, R7 ;  /* 0x00000007001b7202 */ /* 0x000fe20000000f00 */
[----:B------:R-:W3:Y:S01]  /*49fa0*/  LDL.LU R4, [R1+0x277c] ;  /* 0x00277c0001047983 */ /* 0x000ee20000300800 */
[----:B------:R-:W-:Y:S02]  /*49fb0*/  IMAD.MOV.U32 R25, RZ, RZ, R5 ;  /* 0x000000ffff197224 */ /* 0x000fe400078e0005 */
[----:B------:R-:W3:Y:S02]  /*49fc0*/  LDL.LU R5, [R1+0x2778] ;  /* 0x0027780001057983 */ /* 0x000ee40000300800 */
[----:B------:R-:W3:Y:S01]  /*49fd0*/  LDL.LU R6, [R1+0x2774] ;  /* 0x0027740001067983 */ /* 0x000ee20000300800 */
[----:B------:R-:W3:Y:S01]  /*49fe0*/  LDL.LU R7, [R1+0x2770] ;  /* 0x0027700001077983 */ /* 0x000ee20000300800 */
[----:B------:R2:W-:Y:S02]  /*49ff0*/  STL.64 [R1+0x2730], R26 ;  /* 0x0027301a01007387 */ /* 0x0005e40000100a00 */
[----:B------:R0:W-:Y:S02]  /*4a000*/  STL.64 [R1+0x2728], R24 ;  /* 0x0027281801007387 */ /* 0x0001e40000100a00 */
[----:B--2---:R-:W-:Y:S01]  /*4a010*/  IMAD.MOV.U32 R27, RZ, RZ, R10 ;  /* 0x000000ffff1b7224 */ /* 0x004fe200078e000a */
[----:B----4-:R-:W-:-:S02]  /*4a020*/  MOV R26, R11 ;  /* 0x0000000b001a7202 */ /* 0x010fc40000000f00 */
[----:B0-----:R-:W-:Y:S01]  /*4a030*/  MOV R25, R28 ;  /* 0x0000001c00197202 */ /* 0x001fe20000000f00 */
[----:B------:R-:W-:Y:S02]  /*4a040*/  IMAD.MOV.U32 R24, RZ, RZ, R3 ;  /* 0x000000ffff187224 */ /* 0x000fe400078e0003 */
[----:B------:R-:W2:Y:S01]  /*4a050*/  LDL.LU R3, [R1+0x276c] ;  /* 0x00276c0001037983 */ /* 0x000ea20000300800 */
[----:B------:R-:W4:Y:S02]  /*4a060*/  LDL.LU R28, [R1+0x2768] ;  /* 0x00276800011c7983 */ /* 0x000f240000300800 */
[----:B------:R-:W-:Y:S02]  /*4a070*/  STL.64 [R1+0x2750], R26 ;  /* 0x0027501a01007387 */ /* 0x000fe40000100a00 */
[----:B------:R-:W-:Y:S01]  /*4a080*/  STL.64 [R1+0x2748], R24 ;  /* 0x0027481801007387 */ /* 0x000fe20000100a00 */
[----:B------:R-:W-:Y:S01]  /*4a090*/  STL.64 [R1+0x2700], R14 ;  /* 0x0027000e01007387 */ /* 0x000fe20000100a00 */
        /* <DEDUP_REMOVED lines=17> */
[----:B---3--:R-:W-:-:S02]  /*4a1b0*/  MOV R24, R7 ;  /* 0x0000000700187202 */ /* 0x008fc40000000f00 */
        /* <DEDUP_REMOVED lines=39> */
[----:B------:R-:W-:Y:S02]  /*4a430*/  MOV R2, R26 ;  /* 0x0000001a00027202 */ /* 0x000fe40000000f00 */
        /* <DEDUP_REMOVED lines=17> */
[----:B------:R-:W3:Y:S01]  /*4a550*/  LDL.LU.64 R14, [R1+0x2700] ;  /* 0x00270000010e7983 */ /* 0x000ee20000300a00 */
[----:B------:R-:W3:Y:S11]  /*4a560*/  LDL.LU.64 R12, [R1+0x26f8] ;  /* 0x0026f800010c7983 */ /* 0x000ef60000300a00 */
        /* <DEDUP_REMOVED lines=8> */
[-C--:B---3--:R-:W-:Y:S01]  /*4a5f0*/  HMMA.16816.F32.BF16 R12, R12, R8.reuse, R20 ;  /* 0x000000080c0c723c */ /* 0x088fe20000041814 */
[----:B------:R-:W2:Y:S01]  /*4a600*/  LDL.LU.64 R22, [R1+0x26e0] ;  /* 0x0026e00001167983 */ /* 0x000ea20000300a00 */
[----:B------:R-:W2:Y:S11]  /*4a610*/  LDL.LU.64 R20, [R1+0x26d8] ;  /* 0x0026d80001147983 */ /* 0x000eb60000300a00 */
[----:B------:R-:W-:Y:S10]  /*4a620*/  @!UPT UIADD3 URZ, URZ, URZ, URZ ;  /* 0x0000003f3f3ff290 */ /* 0x000ff4000fffe03f */
[----:B------:R-:W-:Y:S01]  /*4a630*/  STL.64 [R1+0x140], R12 ;  /* 0x0001400c01007387 */ /* 0x000fe20000100a00 */
[----:B------:R0:W-:Y:S03]  /*4a640*/  STL.64 [R1+0x148], R14 ;  /* 0x0001480e01007387 */ /* 0x0001e60000100a00 */
[----:B0-----:R-:W3:Y:S01]  /*4a650*/  LDL.LU.64 R14, [R1+0x26d0] ;  /* 0x0026d000010e7983 */ /* 0x001ee20000300a00 */
[----:B------:R-:W3:Y:S01]  /*4a660*/  LDL.LU.64 R12, [R1+0x26c8] ;  /* 0x0026c800010c7983 */ /* 0x000ee20000300a00 */
[-C--:B--2---:R-:W-:Y:S02]  /*4a670*/  HMMA.16816.F32.BF16 R20, R20, R8.reuse, R24 ;  /* 0x000000081414723c */ /* 0x084fe40000041818 */
[----:B------:R-:W3:Y:S01]  /*4a680*/  LDL.LU.64 R26, [R1+0x26c0] ;  /* 0x0026c000011a7983 */ /* 0x000ee20000300a00 */
[----:B------:R-:W3:Y:S11]  /*4a690*/  LDL.LU.64 R24, [R1+0x26b8] ;  /* 0x0026b80001187983 */ /* 0x000ef60000300a00 */
[----:B------:R-:W-:Y:S09]  /*4a6a0*/  @!UPT UIADD3 URZ, URZ, URZ, URZ ;  /* 0x0000003f3f3ff290 */ /* 0x000ff2000fffe03f */
[----:B------:R-:W-:Y:S01]  /*4a6b0*/  STL.64 [R1+0x130], R20 ;  /* 0x0001301401007387 */ /* 0x000fe20000100a00 */
[----:B------:R0:W-:Y:S03]  /*4a6c0*/  STL.64 [R1+0x138], R22 ;  /* 0x0001381601007387 */ /* 0x0001e60000100a00 */
[----:B0-----:R-:W2:Y:S01]  /*4a6d0*/  LDL.LU.64 R22, [R1+0x26b0] ;  /* 0x0026b00001167983 */ /* 0x001ea20000300a00 */
[----:B------:R-:W2:Y:S01]  /*4a6e0*/  LDL.LU.64 R20, [R1+0x26a8] ;  /* 0x0026a80001147983 */ /* 0x000ea20000300a00 */
[-C--:B---3--:R-:W-:Y:S02]  /*4a6f0*/  HMMA.16816.F32.BF16 R24, R24, R8.reuse, R12 ;  /* 0x000000081818723c */ /* 0x088fe4000004180c */
[----:B------:R-:W2:Y:S01]  /*4a700*/  LDL.LU.64 R14, [R1+0x26a0] ;  /* 0x0026a000010e7983 */ /* 0x000ea20000300a00 */
[----:B------:R-:W2:Y:S11]  /*4a710*/  LDL.LU.64 R12, [R1+0x2698] ;  /* 0x00269800010c7983 */ /* 0x000eb60000300a00 */
[----:B------:R-:W-:Y:S09]  /*4a720*/  @!UPT UIADD3 URZ, URZ, URZ, URZ ;  /* 0x0000003f3f3ff290 */ /* 0x000ff2000fffe03f */
[----:B------:R-:W-:Y:S01]  /*4a730*/  STL.64 [R1+0x120], R24 ;  /* 0x0001201801007387 */ /* 0x000fe20000100a00 */
[----:B------:R0:W-:Y:S03]  /*4a740*/  STL.64 [R1+0x128], R26 ;  /* 0x0001281a01007387 */ /* 0x0001e60000100a00 */
[----:B0-----:R-:W3:Y:S01]  /*4a750*/  LDL.LU.64 R26, [R1+0x2690] ;  /* 0x00269000011a7983 */ /* 0x001ee20000300a00 */
[----:B------:R-:W3:Y:S01]  /*4a760*/  LDL.LU.64 R24, [R1+0x2688] ;  /* 0x0026880001187983 */ /* 0x000ee20000300a00 */
[-C--:B--2---:R-:W-:Y:S02]  /*4a770*/  HMMA.16816.F32.BF16 R12, R12, R8.reuse, R20 ;  /* 0x000000080c0c723c */ /* 0x084fe40000041814 */
[----:B------:R-:W2:Y:S01]  /*4a780*/  LDL.LU.64 R22, [R1+0x2680] ;  /* 0x0026800001167983 */ /* 0x000ea20000300a00 */
[----:B------:R-:W2:Y:S11]  /*4a790*/  LDL.LU.64 R20, [R1+0x2678] ;  /* 0x0026780001147983 */ /* 0x000eb60000300a00 */
[----:B------:R-:W-:Y:S09]  /*4a7a0*/  @!UPT UIADD3 URZ, URZ, URZ, URZ ;  /* 0x0000003f3f3ff290 */ /* 0x000ff2000fffe03f */
[----:B------:R-:W-:Y:S01]  /*4a7b0*/  STL.64 [R1+0x110], R12 ;  /* 0x0001100c01007387 */ /* 0x000fe20000100a00 */
[----:B------:R0:W-:Y:S03]  /*4a7c0*/  STL.64 [R1+0x118], R14 ;  /* 0x0001180e01007387 */ /* 0x0001e60000100a00 */
[----:B0-----:R-:W2:Y:S01]  /*4a7d0*/  LDL.LU.64 R14, [R1+0x2670] ;  /* 0x00267000010e7983 */ /* 0x001ea20000300a00 */
[----:B------:R-:W2:Y:S01]  /*4a7e0*/  LDL.LU.64 R12, [R1+0x2668] ;  /* 0x00266800010c7983 */ /* 0x000ea20000300a00 */
[-C--:B---3--:R-:W-:Y:S01]  /*4a7f0*/  HMMA.16816.F32.BF16 R24, R24, R8.reuse, R16 ;  /* 0x000000081818723c */ /* 0x088fe20000041810 */
[----:B------:R-:W3:Y:S01]  /*4a800*/  LDL.LU.64 R18, [R1+0x2660] ;  /* 0x0026600001127983 */ /* 0x000ee20000300a00 */
[----:B------:R-:W3:Y:S11]  /*4a810*/  LDL.LU.64 R16, [R1+0x2658] ;  /* 0x0026580001107983 */ /* 0x000ef60000300a00 */
[----:B------:R-:W-:Y:S10]  /*4a820*/  @!UPT UIADD3 URZ, URZ, URZ, URZ ;  /* 0x0000003f3f3ff290 */ /* 0x000ff4000fffe03f */
        /* <DEDUP_REMOVED lines=12> */
[-C--:B---3--:R-:W-:Y:S01]  /*4a8f0*/  HMMA.16816.F32.BF16 R12, R12, R8.reuse, R16 ;  /* 0x000000080c0c723c */ /* 0x088fe20000041810 */
[----:B------:R-:W3:Y:S01]  /*4a900*/  LDL.LU.64 R18, [R1+0x2620] ;  /* 0x0026200001127983 */ /* 0x000ee20000300a00 */
[----:B------:R-:W3:Y:S11]  /*4a910*/  LDL.LU.64 R16, [R1+0x2618] ;  /* 0x0026180001107983 */ /* 0x000ef60000300a00 */
[----:B------:R-:W-:Y:S10]  /*4a920*/  @!UPT UIADD3 URZ, URZ, URZ, URZ ;  /* 0x0000003f3f3ff290 */ /* 0x000ff4000fffe03f */
[----:B------:R0:W-:Y:S01]  /*4a930*/  STL.64 [R1+0xe0], R12 ;  /* 0x0000e00c01007387 */ /* 0x0001e20000100a00 */
[----:B------:R4:W-:Y:S03]  /*4a940*/  STL.64 [R1+0xe8], R14 ;  /* 0x0000e80e01007387 */ /* 0x0009e60000100a00 */
[----:B0-----:R-:W2:Y:S01]  /*4a950*/  LDL.LU R12, [R1+0xc0] ;  /* 0x0000c000010c7983 */ /* 0x001ea20000300800 */
[----:B------:R-:W2:Y:S01]  /*4a960*/  LDL.LU R13, [R1+0xc4] ;  /* 0x0000c400010d7983 */ /* 0x000ea20000300800 */
[----:B---3--:R-:W-:Y:S02]  /*4a970*/  HMMA.16816.F32.BF16 R16, R16, R8, R4 ;  /* 0x000000081010723c */ /* 0x008fe40000041804 */
[----:B------:R-:W3:Y:S01]  /*4a980*/  LDL.LU.64 R6, [R1+0x2610] ;  /* 0x0026100001067983 */ /* 0x000ee20000300a00 */
[----:B------:R-:W3:Y:S03]  /*4a990*/  LDL.LU.64 R4, [R1+0x2608] ;  /* 0x0026080001047983 */ /* 0x000ee60000300a00 */
[----:B------:R-:W0:Y:S01]  /*4a9a0*/  S2R R2, SR_TID.X ;  /* 0x0000000000027919 */ /* 0x000e220000002100 */
[----:B----4-:R-:W-:-:S02]  /*4a9b0*/  MOV R14, R28 ;  /* 0x0000001c000e7202 */ /* 0x010fc40000000f00 */
[----:B------:R-:W-:-:S07]  /*4a9c0*/  MOV R15, R3 ;  /* 0x00000003000f7202 */ /* 0x000fce0000000f00 */
[----:B--2---:R-:W-:Y:S01]  /*4a9d0*/  HMMA.16816.F32.BF16 R12, R20, R8, R12 ;  /* 0x00000008140c723c */ /* 0x004fe2000004180c */
[C---:B0-----:R-:W-:Y:S02]  /*4a9e0*/  LOP3.LUT R10, R2.reuse, 0x7, RZ, 0xc0, !PT ;  /* 0x00000007020a7812 */ /* 0x041fe400078ec0ff */
[C---:B------:R-:W-:Y:S01]  /*4a9f0*/  LOP3.LUT R11, R2.reuse, 0x10, RZ, 0xc0, !PT ;  /* 0x00000010020b7812 */ /* 0x040fe200078ec0ff */
[----:B------:R-:W-:Y:S02]  /*4aa00*/  SHF.L.U32 R2, R2, 0x1, RZ ;  /* 0x0000000102027819 */ /* 0x000fe400000006ff */
[----:B------:R-:W-:Y:S02]  /*4aa10*/  IMAD R10, R10, 0x210, RZ ;  /* 0x000002100a0a7824 */ /* 0x000fe400078e02ff */
[----:B------:R-:W-:Y:S01]  /*4aa20*/  IMAD.SHL.U32 R11, R11, 0x100, RZ ;  /* 0x000001000b0b7824 */ /* 0x000fe200078e00ff */
[----:B------:R-:W-:Y:S02]  /*4aa30*/  STL.64 [R1+0xd0], R16 ;  /* 0x0000d01001007387 */ /* 0x000fe40000100a00 */
[----:B------:R-:W-:-:S02]  /*4aa40*/  LOP3.LUT R10, R10, 0x10, R2, 0x78, !PT ;  /* 0x000000100a0a7812 */ /* 0x000fc400078e7802 */
[----:B------:R-:W-:Y:S02]  /*4aa50*/  STL.64 [R1+0xd8], R18 ;  /* 0x0000d81201007387 */ /* 0x000fe40000100a00 */
[----:B------:R-:W-:-:S09]  /*4aa60*/  LOP3.LUT R10, R10, R11, RZ, 0xfc, !PT ;  /* 0x0000000b0a0a7212 */ /* 0x000fd200078efcff */
[----:B------:R-:W-:Y:S01]  /*4aa70*/  MOV R3, R15 ;  /* 0x0000000f00037202 */ /* 0x000fe20000000f00 */
[----:B------:R-:W-:Y:S01]  /*4aa80*/  IMAD.MOV.U32 R28, RZ, RZ, R14 ;  /* 0x000000ffff1c7224 */ /* 0x000fe200078e000e */
[----:B------:R-:W-:Y:S03]  /*4aa90*/  STL.64 [R1+0xc0], R12 ;  /* 0x0000c00c01007387 */ /* 0x000fe60000100a00 */
[----:B------:R-:W-:Y:S02]  /*4aaa0*/  STL [R1+0x2594], R3 ;  /* 0x0025940301007387 */ /* 0x000fe40000100800 */
[----:B------:R-:W0:Y:S01]  /*4aab0*/  LDSM.16.MT88.4 R12, [R10+0x36080] ;  /* 0x036080000a0c783b */ /* 0x000e220000004200 */
[----:B------:R-:W-:Y:S04]  /*4aac0*/  STL [R1+0x2590], R28 ;  /* 0x0025901c01007387 */ /* 0x000fe80000100800 */
[----:B------:R-:W1:Y:S01]  /*4aad0*/  S2R R2, SR_TID.X ;  /* 0x0000000000027919 */ /* 0x000e620000002100 */
[----:B0-----:R-:W-:-:S02]  /*4aae0*/  MOV R21, R12 ;  /* 0x0000000c00157202 */ /* 0x001fc40000000f00 */
[----:B------:R-:W-:Y:S01]  /*4aaf0*/  MOV R20, R13 ;  /* 0x0000000d00147202 */ /* 0x000fe20000000f00 */
[C---:B-1----:R-:W-:Y:S01]  /*4ab00*/  LOP3.LUT R13, R2.reuse, 0x10, RZ, 0xc0, !PT ;  /* 0x00000010020d7812 */ /* 0x042fe200078ec0ff */
[----:B------:R-:W-:-:S03]  /*4ab10*/  SHF.L.U32 R12, R2, 0x1, RZ ;  /* 0x00000001020c7819 */ /* 0x000fc600000006ff */
[----:B------:R-:W-:Y:S01]  /*4ab20*/  SHF.L.U32 R13, R13, 0x8, RZ ;  /* 0x000000080d0d7819 */ /* 0x000fe200000006ff */
[----:B---3--:R-:W-:Y:S11]  /*4ab30*/  HMMA.16816.F32.BF16 R4, R24, R8, R4 ;  /* 0x000000081804723c */ /* 0x008ff60000041804 */
[----:B------:R-:W-:Y:S11]  /*4ab40*/  @!UPT UIADD3 URZ, URZ, URZ, URZ ;  /* 0x0000003f3f3ff290 */ /* 0x000ff6000fffe03f */
[----:B------:R-:W-:Y:S01]  /*4ab50*/  @!UPT UIADD3 URZ, URZ, URZ, URZ ;  /* 0x0000003f3f3ff290 */ /* 0x000fe2000fffe03f */
[----:B------:R-:W-:Y:S01]  /*4ab60*/  STL.64 [R1+0x23d8], R6 ;  /* 0x0023d80601007387 */ /* 0x000fe20000100a00 */
[----:B------:R-:W-:Y:S02]  /*4ab70*/  STL.64 [R1+0x23d0], R4 ;  /* 0x0023d00401007387 */ /* 0x000fe40000100a00 */
[----:B------:R-:W0:Y:S02]  /*4ab80*/  LDSM.16.MT88.4 R4, [R10+0x36000] ;  /* 0x036000000a04783b */ /* 0x000e240000004200 */
[----:B0-----:R-:W-:Y:S02]  /*4ab90*/  STL [R1+0x25a4], R4 ;  /* 0x0025a40401007387 */ /* 0x001fe40000100800 */
[----:B------:R-:W-:Y:S02]  /*4aba0*/  STL [R1+0x25a0], R5 ;  /* 0x0025a00501007387 */ /* 0x000fe40000100800 */
[----:B------:R-:W-:Y:S02]  /*4abb0*/  STL [R1+0x259c], R6 ;  /* 0x00259c0601007387 */ /* 0x000fe40000100800 */
[----:B------:R-:W-:Y:S02]  /*4abc0*/  STL [R1+0x2598], R7 ;  /* 0x0025980701007387 */ /* 0x000fe40000100800 */
[----:B------:R-:W0:Y:S01]  /*4abd0*/  LDSM.16.MT88.4 R4, [R10+0x36100] ;  /* 0x036100000a04783b */ /* 0x000e220000004200 */
[----:B------:R-:W-:Y:S01]  /*4abe0*/  MOV R8, R15 ;  /* 0x0000000f00087202 */ /* 0x000fe20000000f00 */
[----:B------:R-:W-:-:S02]  /*4abf0*/  LOP3.LUT R15, R2, 0x7, RZ, 0xc0, !PT ;  /* 0x00000007020f7812 */ /* 0x000fc400078ec0ff */
[----:B------:R-:W-:-:S03]  /*4ac00*/  IMAD.MOV.U32 R9, RZ, RZ, R14 ;  /* 0x000000ffff097224 */ /* 0x000fc600078e000e */
[----:B------:R-:W-:Y:S01]  /*4ac10*/  IMAD R14, R15, 0x210, RZ ;  /* 0x000002100f0e7824 */ /* 0x000fe200078e02ff */
[----:B0-----:R-:W-:Y:S01]  /*4ac20*/  MOV R25, R4 ;  /* 0x0000000400197202 */ /* 0x001fe20000000f00 */
[----:B------:R-:W-:Y:S01]  /*4ac30*/  IMAD.MOV.U32 R24, RZ, RZ, R5 ;  /* 0x000000ffff187224 */ /* 0x000fe200078e0005 */
[----:B------:R-:W-:Y:S02]  /*4ac40*/  MOV R23, R6 ;  /* 0x0000000600177202 */ /* 0x000fe40000000f00 */
[----:B------:R-:W-:Y:S02]  /*4ac50*/  MOV R22, R7 ;  /* 0x0000000700167202 */ /* 0x000fe40000000f00 */
[----:B------:R-:W0:Y:S01]  /*4ac60*/  LDSM.16.MT88.4 R4, [R10+0x36180] ;  /* 0x036180000a04783b */ /* 0x000e220000004200 */
[----:B------:R-:W-:-:S03]  /*4ac70*/  LOP3.LUT R14, R14, 0x10, R12, 0x78, !PT ;  /* 0x000000100e0e7812 */ /* 0x000fc600078e780c */
[----:B------:R-:W-:Y:S01]  /*4ac80*/  STL [R1+0x25b4], R8 ;  /* 0x0025b40801007387 */ /* 0x000fe20000100800 */
[----:B------:R-:W-:Y:S01]  /*4ac90*/  STL [R1+0x25b0], R9 ;  /* 0x0025b00901007387 */ /* 0x000fe20000100800 */
[----:B------:R-:W-:Y:S02]  /*4aca0*/  LOP3.LUT R14, R14, R13, RZ, 0xfc, !PT ;  /* 0x0000000d0e0e7212 */ /* 0x000fe400078efcff */
[----:B------:R-:W-:Y:S01]  /*4acb0*/  STL [R1+0x25ac], R20 ;  /* 0x0025ac1401007387 */ /* 0x000fe20000100800 */
[----:B------:R-:W-:Y:S02]  /*4acc0*/  STL [R1+0x25a8], R21 ;  /* 0x0025a81501007387 */ /* 0x000fe40000100800 */
[----:B------:R-:W-:Y:S01]  /*4acd0*/  STL [R1+0x25c4], R22 ;  /* 0x0025c41601007387 */ /* 0x000fe20000100800 */
[----:B------:R-:W-:Y:S01]  /*4ace0*/  LOP3.LUT R14, R14, 0x20, RZ, 0x3c, !PT ;  /* 0x000000200e0e7812 */ /* 0x000fe200078e3cff */
[----:B------:R-:W-:Y:S01]  /*4acf0*/  STL [R1+0x25c0], R23 ;  /* 0x0025c01701007387 */ /* 0x000fe20000100800 */
[----:B------:R-:W-:Y:S02]  /*4ad00*/  STL [R1+0x25bc], R24 ;  /* 0x0025bc1801007387 */ /* 0x000fe40000100800 */
[----:B------:R-:W-:Y:S02]  /*4ad10*/  STL [R1+0x25b8], R25 ;  /* 0x0025b81901007387 */ /* 0x000fe40000100800 */
[----:B------:R-:W-:Y:S01]  /*4ad20*/  IMAD R15, R15, 0x210, RZ ;  /* 0x000002100f0f7824 */ /* 0x000fe200078e02ff */
[----:B------:R-:W-:Y:S01]  /*4ad30*/  LDSM.16.MT88.4 R16, [R14+0x36100] ;  /* 0x036100000e10783b */ /* 0x000fe20000004200 */
[----:B0-----:R-:W-:Y:S01]  /*4ad40*/  IMAD.MOV.U32 R26, RZ, RZ, R7 ;  /* 0x000000ffff1a7224 */ /* 0x001fe200078e0007 */
[----:B------:R-:W-:-:S02]  /*4ad50*/  MOV R27, R6 ;  /* 0x00000006001b7202 */ /* 0x000fc40000000f00 */
[----:B------:R-:W-:Y:S01]  /*4ad60*/  MOV R11, R5 ;  /* 0x00000005000b7202 */ /* 0x000fe20000000f00 */
[----:B------:R-:W-:Y:S01]  /*4ad70*/  IMAD.MOV.U32 R10, RZ, RZ, R4 ;  /* 0x000000ffff0a7224 */ /* 0x000fe200078e0004 */
[----:B------:R-:W-:Y:S04]  /*4ad80*/  STL [R1+0x25d4], R26 ;  /* 0x0025d41a01007387 */ /* 0x000fe80000100800 */
[----:B------:R-:W0:Y:S01]  /*4ad90*/  LDSM.16.MT88.4 R4, [R14+0x36000] ;  /* 0x036000000e04783b */ /* 0x000e220000004200 */
[----:B------:R-:W-:Y:S02]  /*4ada0*/  STL [R1+0x25d0], R27 ;  /* 0x0025d01b01007387 */ /* 0x000fe40000100800 */
[----:B------:R-:W-:Y:S02]  /*4adb0*/  STL [R1+0x25cc], R11 ;  /* 0x0025cc0b01007387 */ /* 0x000fe40000100800 */
[----:B------:R-:W-:Y:S02]  /*4adc0*/  STL [R1+0x25c8], R10 ;  /* 0x0025c80a01007387 */ /* 0x000fe40000100800 */
[----:B------:R-:W1:Y:S01]  /*4add0*/  LDSM.16.MT88.4 R8, [R14+0x36080] ;  /* 0x036080000e08783b */ /* 0x000e620000004200 */
[----:B0-----:R-:W-:Y:S01]  /*4ade0*/  IMAD.MOV.U32 R29, RZ, RZ, R7 ;  /* 0x000000ffff1d7224 */ /* 0x001fe200078e0007 */
[----:B------:R-:W-:-:S02]  /*4adf0*/  MOV R2, R6 ;  /* 0x0000000600027202 */ /* 0x000fc40000000f00 */
[----:B------:R-:W-:Y:S01]  /*4ae00*/  MOV R28, R5 ;  /* 0x00000005001c7202 */ /* 0x000fe20000000f00 */
[----:B------:R-:W-:Y:S01]  /*4ae10*/  IMAD.MOV.U32 R3, RZ, RZ, R4 ;  /* 0x000000ffff037224 */ /* 0x000fe200078e0004 */
[----:B-1----:R-:W-:Y:S01]  /*4ae20*/  MOV R7, R11 ;  /* 0x0000000b00077202 */ /* 0x002fe20000000f00 */
[----:B------:R-:W-:Y:S01]  /*4ae30*/  STL [R1+0x25e4], R29 ;  /* 0x0025e41d01007387 */ /* 0x000fe20000100800 */
[----:B------:R-:W-:Y:S02]  /*4ae40*/  IMAD.MOV.U32 R6, RZ, RZ, R10 ;  /* 0x000000ffff067224 */ /* 0x000fe400078e000a */
[----:B------:R-:W-:Y:S01]  /*4ae50*/  STL [R1+0x25e0], R2 ;  /* 0x0025e00201007387 */ /* 0x000fe20000100800 */
[----:B------:R-:W-:Y:S01]  /*4ae60*/  MOV R5, R9 ;  /* 0x0000000900057202 */ /* 0x000fe20000000f00 */
[----:B------:R-:W-:Y:S01]  /*4ae70*/  STL [R1+0x25dc], R28 ;  /* 0x0025dc1c01007387 */ /* 0x000fe20000100800 */
[----:B------:R-:W-:Y:S01]  /*4ae80*/  MOV R4, R8 ;  /* 0x0000000800047202 */ /* 0x000fe20000000f00 */
[----:B------:R-:W-:Y:S02]  /*4ae90*/  STL [R1+0x25d8], R3 ;  /* 0x0025d80301007387 */ /* 0x000fe40000100800 */
[----:B------:R-:W-:Y:S01]  /*4aea0*/  STL [R1+0x25f4], R7 ;  /* 0x0025f40701007387 */ /* 0x000fe20000100800 */
[----:B------:R-:W-:Y:S01]  /*4aeb0*/  STL [R1+0x25f0], R6 ;  /* 0x0025f00601007387 */ /* 0x000fe20000100800 */
[----:B------:R-:W-:Y:S02]  /*4aec0*/  STL [R1+0x25ec], R5 ;  /* 0x0025ec0501007387 */ /* 0x000fe40000100800 */
[----:B------:R-:W-:Y:S02]  /*4aed0*/  STL [R1+0x25e8], R4 ;  /* 0x0025e80401007387 */ /* 0x000fe40000100800 */
[----:B------:R-:W0:Y:S01]  /*4aee0*/  LDSM.16.MT88.4 R4, [R14+0x36180] ;  /* 0x036180000e04783b */ /* 0x000e220000004200 */
[----:B------:R-:W-:-:S04]  /*4aef0*/  LOP3.LUT R15, R15, 0x10, R12, 0x78, !PT ;  /* 0x000000100f0f7812 */ /* 0x000fc800078e780c */
[----:B------:R-:W-:-:S04]  /*4af00*/  LOP3.LUT R15, R15, R13, RZ, 0xfc, !PT ;  /* 0x0000000d0f0f7212 */ /* 0x000fc800078efcff */
[----:B------:R-:W-:Y:S01]  /*4af10*/  LOP3.LUT R15, R15, 0x40, RZ, 0x3c, !PT ;  /* 0x000000400f0f7812 */ /* 0x000fe200078e3cff */
[----:B0-----:R-:W-:Y:S01]  /*4af20*/  IMAD.MOV.U32 R22, RZ, RZ, R4 ;  /* 0x000000ffff167224 */ /* 0x001fe200078e0004 */
[----:B------:R-:W-:Y:S02]  /*4af30*/  MOV R23, R5 ;  /* 0x0000000500177202 */ /* 0x000fe40000000f00 */
[----:B------:R-:W-:Y:S01]  /*4af40*/  MOV R24, R6 ;  /* 0x0000000600187202 */ /* 0x000fe20000000f00 */
[----:B------:R-:W-:Y:S02]  /*4af50*/  IMAD.MOV.U32 R25, RZ, RZ, R7 ;  /* 0x000000ffff197224 */ /* 0x000fe400078e0007 */
[----:B------:R-:W0:Y:S01]  /*4af60*/  LDSM.16.MT88.4 R4, [R15+0x36000] ;  /* 0x036000000f04783b */ /* 0x000e220000004200 */
[----:B------:R-:W-:Y:S01]  /*4af70*/  MOV R8, R16 ;  /* 0x0000001000087202 */ /* 0x000fe20000000f00 */
[----:B------:R-:W-:Y:S01]  /*4af80*/  IMAD.MOV.U32 R9, RZ, RZ, R17 ;  /* 0x000000ffff097224 */ /* 0x000fe200078e0011 */
[----:B------:R-:W-:-:S02]  /*4af90*/  MOV R20, R18 ;  /* 0x0000001200147202 */ /* 0x000fc40000000f00 */
[----:B------:R-:W-:Y:S02]  /*4afa0*/  MOV R21, R19 ;  /* 0x0000001300157202 */ /* 0x000fe40000000f00 */
[----:B------:R-:W-:Y:S01]  /*4afb0*/  LDSM.16.MT88.4 R16, [R15+0x36100] ;  /* 0x036100000f10783b */ /* 0x000fe20000004200 */
[----:B0-----:R-:W-:Y:S02]  /*4afc0*/  MOV R26, R4 ;  /* 0x00000004001a7202 */ /* 0x001fe40000000f00 */
[----:B------:R-:W-:Y:S01]  /*4afd0*/  MOV R27, R5 ;  /* 0x00000005001b7202 */ /* 0x000fe20000000f00 */
[----:B------:R-:W-:Y:S01]  /*4afe0*/  IMAD.MOV.U32 R11, RZ, RZ, R6 ;  /* 0x000000ffff0b7224 */ /* 0x000fe200078e0006 */
[----:B------:R-:W-:Y:S02]  /*4aff0*/  MOV R10, R7 ;  /* 0x00000007000a7202 */ /* 0x000fe40000000f00 */
[----:B------:R-:W0:Y:S02]  /*4b000*/  LDSM.16.MT88.4 R4, [R15+0x36080] ;  /* 0x036080000f04783b */ /* 0x000e240000004200 */
[----:B------:R-:W1:Y:S02]  /*4b010*/  LDSM.16.MT88.4 R12, [R15+0x36180] ;  /* 0x036180000f0c783b */ /* 0x000e640000004200 */
[----:B------:R1:W-:Y:S02]  /*4b020*/  STL [R1+0x2604], R21 ;  /* 0x0026041501007387 */ /* 0x0003e40000100800 */
[----:B------:R2:W-:Y:S02]  /*4b030*/  STL [R1+0x2600], R20 ;  /* 0x0026001401007387 */ /* 0x0005e40000100800 */
[----:B------:R3:W-:Y:S02]  /*4b040*/  STL [R1+0x25fc], R9 ;  /* 0x0025fc0901007387 */ /* 0x0007e40000100800 */
[----:B------:R4:W-:Y:S01]  /*4b050*/  STL [R1+0x25f8], R8 ;  /* 0x0025f80801007387 */ /* 0x0009e20000100800 */
[----:B0-----:R-:W-:-:S02]  /*4b060*/  MOV R29, R4 ;  /* 0x00000004001d7202 */ /* 0x001fc40000000f00 */
[----:B-1----:R-:W-:Y:S02]  /*4b070*/  MOV R21, R12 ;  /* 0x0000000c00157202 */ /* 0x002fe40000000f00 */
[----:B--2---:R-:W-:Y:S01]  /*4b080*/  MOV R20, R13 ;  /* 0x0000000d00147202 */ /* 0x004fe20000000f00 */
[----:B---3--:R-:W-:Y:S01]  /*4b090*/  IMAD.MOV.U32 R9, RZ, RZ, R14 ;  /* 0x000000ffff097224 */ /* 0x008fe200078e000e */
[----:B----4-:R-:W-:Y:S01]  /*4b0a0*/  MOV R8, R15 ;  /* 0x0000000f00087202 */ /* 0x010fe20000000f00 */
[----:B------:R-:W-:Y:S01]  /*4b0b0*/  IMAD.MOV.U32 R2, RZ, RZ, R5 ;  /* 0x000000ffff027224 */ /* 0x000fe200078e0005 */
[----:B------:R-:W-:Y:S02]  /*4b0c0*/  MOV R28, R6 ;  /* 0x00000006001c7202 */ /* 0x000fe40000000f00 */
[----:B------:R-:W-:Y:S01]  /*4b0d0*/  MOV R3, R7 ;  /* 0x0000000700037202 */ /* 0x000fe20000000f00 */
[----:B------:R-:W0:Y:S01]  /*4b0e0*/  LDSM.16.MT88.4 R12, [R0+0x36000] ;  /* 0x03600000000c783b */ /* 0x000e220000004200 */
[----:B------:R-:W-:Y:S01]  /*4b0f0*/  IMAD.MOV.U32 R7, RZ, RZ, R16 ;  /* 0x000000ffff077224 */ /* 0x000fe200078e0010 */
[----:B------:R-:W-:-:S02]  /*4b100*/  MOV R6, R17 ;  /* 0x0000001100067202 */ /* 0x000fc40000000f00 */
[----:B------:R-:W-:Y:S01]  /*4b110*/  MOV R5, R18 ;  /* 0x0000001200057202 */ /* 0x000fe20000000f00 */
[----:B------:R-:W-:Y:S02]  /*4b120*/  IMAD.MOV.U32 R4, RZ, RZ, R19 ;  /* 0x000000ffff047224 */ /* 0x000fe400078e0013 */
[----:B------:R-:W1:Y:S04]  /*4b130*/  LDSM.16.MT88.4 R16, [R0+0x36080] ;  /* 0x036080000010783b */ /* 0x000e680000004200 */
[----:B0-----:R-:W-:Y:S01]  /*4b140*/  STL.64 [R1+0x23f8], R14 ;  /* 0x0023f80e01007387 */ /* 0x001fe20000100a00 */
[----:B------:R-:W-:Y:S03]  /*4b150*/  STL.64 [R1+0x23f0], R12 ;  /* 0x0023f00c01007387 */ /* 0x000fe60000100a00 */
[----:B-1----:R-:W-:Y:S01]  /*4b160*/  STL.64 [R1+0x23e8], R18 ;  /* 0x0023e81201007387 */ /* 0x002fe20000100a00 */
[----:B------:R0:W-:Y:S03]  /*4b170*/  STL.64 [R1+0x23e0], R16 ;  /* 0x0023e01001007387 */ /* 0x0001e60000100a00 */
[----:B0-----:R-:W2:Y:S01]  /*4b180*/  LDL.LU R16, [R1+0xe0] ;  /* 0x0000e00001107983 */ /* 0x001ea20000300800 */
[----:B------:R-:W2:Y:S02]  /*4b190*/  LDL.LU R17, [R1+0xe4] ;  /* 0x0000e40001117983 */ /* 0x000ea40000300800 */
[----:B------:R-:W3:Y:S02]  /*4b1a0*/  LDL.LU R18, [R1+0xe8] ;  /* 0x0000e80001127983 */ /* 0x000ee40000300800 */
[----:B------:R-:W3:Y:S01]  /*4b1b0*/  LDL.LU R19, [R1+0xec] ;  /* 0x0000ec0001137983 */ /* 0x000ee20000300800 */
[----:B------:R-:W-:-:S02]  /*4b1c0*/  MOV R12, R21 ;  /* 0x00000015000c7202 */ /* 0x000fc40000000f00 */
[----:B------:R-:W-:Y:S02]  /*4b1d0*/  MOV R14, R9 ;  /* 0x00000009000e7202 */ /* 0x000fe40000000f00 */
[----:B------:R-:W-:Y:S01]  /*4b1e0*/  MOV R15, R8 ;  /* 0x00000008000f7202 */ /* 0x000fe20000000f00 */
[----:B------:R-:W-:Y:S01]  /*4b1f0*/  IMAD.MOV.U32 R13, RZ, RZ, R20 ;  /* 0x000000ffff0d7224 */ /* 0x000fe200078e0014 */
[----:B---3--:R-:W-:Y:S01]  /*4b200*/  STL.64 [R1+0x2408], R18 ;  /* 0x0024081201007387 */ /* 0x008fe20000100a00 */
[----:B--2---:R0:W-:Y:S02]  /*4b210*/  STL.64 [R1+0x2400], R16 ;  /* 0x0024001001007387 */ /* 0x0041e40000100a00 */
[----:B------:R-:W2:Y:S02]  /*4b220*/  LDL.LU R21, [R1+0x2604] ;  /* 0x0026040001157983 */ /* 0x000ea40000300800 */
[----:B------:R-:W3:Y:S01]  /*4b230*/  LDL.LU R20, [R1+0x2600] ;  /* 0x0026000001147983 */ /* 0x000ee20000300800 */
[----:B------:R-:W4:Y:S01]  /*4b240*/  LDL.LU R9, [R1+0x25fc] ;  /* 0x0025fc0001097983 */ /* 0x000f220000300800 */
[----:B------:R-:W2:Y:S02]  /*4b250*/  LDL.LU R8, [R1+0x25f8] ;  /* 0x0025f80001087983 */ /* 0x000ea40000300800 */
[----:B------:R1:W-:Y:S02]  /*4b260*/  STL.64 [R1+0x2418], R14 ;  /* 0x0024180e01007387 */ /* 0x0003e40000100a00 */
[----:B------:R1:W-:Y:S01]  /*4b270*/  STL.64 [R1+0x2410], R12 ;  /* 0x0024100c01007387 */ /* 0x0003e20000100a00 */
[----:B0-----:R-:W2:Y:S01]  /*4b280*/  LDL.LU R16, [R1+0xf0] ;  /* 0x0000f00001107983 */ /* 0x001ea20000300800 */
[----:B------:R-:W2:Y:S02]  /*4b290*/  LDL.LU R17, [R1+0xf4] ;  /* 0x0000f40001117983 */ /* 0x000ea40000300800 */
[----:B------:R-:W2:Y:S02]  /*4b2a0*/  LDL.LU R18, [R1+0xf8] ;  /* 0x0000f80001127983 */ /* 0x000ea40000300800 */
[----:B------:R-:W2:Y:S01]  /*4b2b0*/  LDL.LU R19, [R1+0xfc] ;  /* 0x0000fc0001137983 */ /* 0x000ea20000300800 */
[----:B-1----:R-:W-:Y:S01]  /*4b2c0*/  MOV R14, R5 ;  /* 0x00000005000e7202 */ /* 0x002fe20000000f00 */
[----:B------:R-:W-:-:S02]  /*4b2d0*/  IMAD.MOV.U32 R12, RZ, RZ, R7 ;  /* 0x000000ffff0c7224 */ /* 0x000fc400078e0007 */
[----:B------:R-:W-:Y:S01]  /*4b2e0*/  IMAD.MOV.U32 R15, RZ, RZ, R4 ;  /* 0x000000ffff0f7224 */ /* 0x000fe200078e0004 */
[----:B------:R-:W-:Y:S01]  /*4b2f0*/  MOV R13, R6 ;  /* 0x00000006000d7202 */ /* 0x000fe20000000f00 */
[----:B--2---:R-:W-:Y:S01]  /*4b300*/  STL.64 [R1+0x2428], R18 ;  /* 0x0024281201007387 */ /* 0x004fe20000100a00 */
[----:B------:R0:W-:Y:S02]  /*4b310*/  STL.64 [R1+0x2420], R16 ;  /* 0x0024201001007387 */ /* 0x0001e40000100a00 */
[----:B------:R-:W2:Y:S02]  /*4b320*/  LDL.LU R7, [R1+0x25f4] ;  /* 0x0025f40001077983 */ /* 0x000ea40000300800 */
[----:B------:R-:W2:Y:S01]  /*4b330*/  LDL.LU R6, [R1+0x25f0] ;  /* 0x0025f00001067983 */ /* 0x000ea20000300800 */
[----:B------:R-:W2:Y:S01]  /*4b340*/  LDL.LU R5, [R1+0x25ec] ;  /* 0x0025ec0001057983 */ /* 0x000ea20000300800 */
[----:B------:R-:W2:Y:S02]  /*4b350*/  LDL.LU R4, [R1+0x25e8] ;  /* 0x0025e80001047983 */ /* 0x000ea40000300800 */
[----:B------:R1:W-:Y:S02]  /*4b360*/  STL.64 [R1+0x2438], R14 ;  /* 0x0024380e01007387 */ /* 0x0003e40000100a00 */
[----:B------:R3:W-:Y:S01]  /*4b370*/  STL.64 [R1+0x2430], R12 ;  /* 0x0024300c01007387 */ /* 0x0007e20000100a00 */
[----:B0-----:R-:W2:Y:S01]  /*4b380*/  LDL.LU R16, [R1+0x100] ;  /* 0x0001000001107983 */ /* 0x001ea20000300800 */
[----:B------:R-:W2:Y:S02]  /*4b390*/  LDL.LU R17, [R1+0x104] ;  /* 0x0001040001117983 */ /* 0x000ea40000300800 */
[----:B------:R-:W2:Y:S02]  /*4b3a0*/  LDL.LU R18, [R1+0x108] ;  /* 0x0001080001127983 */ /* 0x000ea40000300800 */
[----:B------:R-:W2:Y:S02]  /*4b3b0*/  LDL.LU R19, [R1+0x10c] ;  /* 0x00010c0001137983 */ /* 0x000ea40000300800 */
[----:B-1----:R-:W-:Y:S01]  /*4b3c0*/  IMAD.MOV.U32 R14, RZ, RZ, R28 ;  /* 0x000000ffff0e7224 */ /* 0x002fe200078e001c */
[----:B---3--:R-:W-:-:S02]  /*4b3d0*/  MOV R12, R29 ;  /* 0x0000001d000c7202 */ /* 0x008fc40000000f00 */
[----:B------:R-:W-:Y:S02]  /*4b3e0*/  MOV R15, R3 ;  /* 0x00000003000f7202 */ /* 0x000fe40000000f00 */
[----:B------:R-:W-:Y:S01]  /*4b3f0*/  MOV R13, R2 ;  /* 0x00000002000d7202 */ /* 0x000fe20000000f00 */
[----:B--2---:R-:W-:Y:S01]  /*4b400*/  STL.64 [R1+0x2448], R18 ;  /* 0x0024481201007387 */ /* 0x004fe20000100a00 */
[----:B------:R0:W-:Y:S02]  /*4b410*/  STL.64 [R1+0x2440], R16 ;  /* 0x0024401001007387 */ /* 0x0001e40000100a00 */
[----:B------:R-:W2:Y:S02]  /*4b420*/  LDL.LU R29, [R1+0x25e4] ;  /* 0x0025e400011d7983 */ /* 0x000ea40000300800 */
[----:B------:R-:W3:Y:S01]  /*4b430*/  LDL.LU R2, [R1+0x25e0] ;  /* 0x0025e00001027983 */ /* 0x000ee20000300800 */
[----:B------:R-:W2:Y:S01]  /*4b440*/  LDL.LU R28, [R1+0x25dc] ;  /* 0x0025dc00011c7983 */ /* 0x000ea20000300800 */
[----:B------:R-:W2:Y:S02]  /*4b450*/  LDL.LU R3, [R1+0x25d8] ;  /* 0x0025d80001037983 */ /* 0x000ea40000300800 */
[----:B------:R1:W-:Y:S02]  /*4b460*/  STL.64 [R1+0x2458], R14 ;  /* 0x0024580e01007387 */ /* 0x0003e40000100a00 */
[----:B------:R4:W-:Y:S01]  /*4b470*/  STL.64 [R1+0x2450], R12 ;  /* 0x0024500c01007387 */ /* 0x0009e20000100a00 */
[----:B0-----:R-:W2:Y:S01]  /*4b480*/  LDL.LU R16, [R1+0x110] ;  /* 0x0001100001107983 */ /* 0x001ea20000300800 */
[----:B------:R-:W2:Y:S02]  /*4b490*/  LDL.LU R17, [R1+0x114] ;  /* 0x0001140001117983 */ /* 0x000ea40000300800 */
[----:B------:R-:W2:Y:S02]  /*4b4a0*/  LDL.LU R18, [R1+0x118] ;  /* 0x0001180001127983 */ /* 0x000ea40000300800 */
[----:B------:R-:W2:Y:S01]  /*4b4b0*/  LDL.LU R19, [R1+0x11c] ;  /* 0x00011c0001137983 */ /* 0x000ea20000300800 */
[----:B-1----:R-:W-:-:S02]  /*4b4c0*/  MOV R14, R11 ;  /* 0x0000000b000e7202 */ /* 0x002fc40000000f00 */
[----:B----4-:R-:W-:Y:S02]  /*4b4d0*/  MOV R12, R26 ;  /* 0x0000001a000c7202 */ /* 0x010fe40000000f00 */
[----:B------:R-:W-:Y:S01]  /*4b4e0*/  MOV R15, R10 ;  /* 0x0000000a000f7202 */ /* 0x000fe20000000f00 */
[----:B------:R-:W-:Y:S01]  /*4b4f0*/  IMAD.MOV.U32 R13, RZ, RZ, R27 ;  /* 0x000000ffff0d7224 */ /* 0x000fe200078e001b */
[----:B--2---:R-:W-:Y:S01]  /*4b500*/  STL.64 [R1+0x2468], R18 ;  /* 0x0024681201007387 */ /* 0x004fe20000100a00 */
[----:B------:R0:W-:Y:S02]  /*4b510*/  STL.64 [R1+0x2460], R16 ;  /* 0x0024601001007387 */ /* 0x0001e40000100a00 */
[----:B------:R-:W2:Y:S02]  /*4b520*/  LDL.LU R26, [R1+0x25d4] ;  /* 0x0025d400011a7983 */ /* 0x000ea40000300800 */
[----:B------:R-:W4:Y:S01]  /*4b530*/  LDL.LU R27, [R1+0x25d0] ;  /* 0x0025d000011b7983 */ /* 0x000f220000300800 */
        /* <DEDUP_REMOVED lines=9> */
[----:B---3--:R-:W-:-:S02]  /*4b5d0*/  IMAD.MOV.U32 R12, RZ, RZ, R22 ;  /* 0x000000ffff0c7224 */ /* 0x008fc400078e0016 */
[----:B------:R-:W-:Y:S01]  /*4b5e0*/  IMAD.MOV.U32 R15, RZ, RZ, R25 ;  /* 0x000000ffff0f7224 */ /* 0x000fe200078e0019 */
[----:B------:R-:W-:Y:S01]  /*4b5f0*/  MOV R13, R23 ;  /* 0x00000017000d7202 */ /* 0x000fe20000000f00 */
[----:B--2---:R-:W-:Y:S01]  /*4b600*/  STL.64 [R1+0x2488], R18 ;  /* 0x0024881201007387 */ /* 0x004fe20000100a00 */
[----:B------:R-:W-:Y:S02]  /*4b610*/  STL.64 [R1+0x2480], R16 ;  /* 0x0024801001007387 */ /* 0x000fe40000100a00 */
[----:B------:R-:W2:Y:S02]  /*4b620*/  LDL.LU R22, [R1+0x25c4] ;  /* 0x0025c40001167983 */ /* 0x000ea40000300800 */
[----:B------:R-:W3:Y:S01]  /*4b630*/  LDL.LU R23, [R1+0x25c0] ;  /* 0x0025c00001177983 */ /* 0x000ee20000300800 */
[----:B------:R-:W2:Y:S01]  /*4b640*/  LDL.LU R24, [R1+0x25bc] ;  /* 0x0025bc0001187983 */ /* 0x000ea20000300800 */
[----:B------:R-:W2:Y:S02]  /*4b650*/  LDL.LU R25, [R1+0x25b8] ;  /* 0x0025b80001197983 */ /* 0x000ea40000300800 */
[----:B------:R0:W-:Y:S02]  /*4b660*/  STL.64 [R1+0x2498], R14 ;  /* 0x0024980e01007387 */ /* 0x0001e40000100a00 */
[----:B------:R1:W-:Y:S02]  /*4b670*/  STL.64 [R1+0x2490], R12 ;  /* 0x0024900c01007387 */ /* 0x0003e40000100a00 */
[----:B0-----:R-:W-:Y:S01]  /*4b680*/  IMAD.MOV.U32 R14, RZ, RZ, R20 ;  /* 0x000000ffff0e7224 */ /* 0x001fe200078e0014 */
[----:B-1----:R-:W-:-:S02]  /*4b690*/  MOV R12, R8 ;  /* 0x00000008000c7202 */ /* 0x002fc40000000f00 */
[----:B------:R-:W-:Y:S01]  /*4b6a0*/  MOV R15, R21 ;  /* 0x00000015000f7202 */ /* 0x000fe20000000f00 */
[----:B------:R-:W2:Y:S01]  /*4b6b0*/  LDL.LU R8, [R1+0x25b4] ;  /* 0x0025b40001087983 */ /* 0x000ea20000300800 */
[----:B------:R-:W-:Y:S02]  /*4b6c0*/  MOV R13, R9 ;  /* 0x00000009000d7202 */ /* 0x000fe40000000f00 */
[----:B------:R-:W2:Y:S02]  /*4b6d0*/  LDL.LU R9, [R1+0x25b0] ;  /* 0x0025b00001097983 */ /* 0x000ea40000300800 */
[----:B------:R-:W2:Y:S01]  /*4b6e0*/  LDL.LU R20, [R1+0x25ac] ;  /* 0x0025ac0001147983 */ /* 0x000ea20000300800 */
[----:B------:R-:W2:Y:S01]  /*4b6f0*/  LDL.LU R21, [R1+0x25a8] ;  /* 0x0025a80001157983 */ /* 0x000ea20000300800 */
[----:B------:R0:W-:Y:S02]  /*4b700*/  STL.64 [R1+0x24b8], R14 ;  /* 0x0024b80e01007387 */ /* 0x0001e40000100a00 */
[----:B------:R1:W-:Y:S02]  /*4b710*/  STL.64 [R1+0x24b0], R12 ;  /* 0x0024b00c01007387 */ /* 0x0003e40000100a00 */
[----:B------:R-:W2:Y:S01]  /*4b720*/  LDL.LU R16, [R1+0x130] ;  /* 0x0001300001107983 */ /* 0x000ea20000300800 */
[----:B------:R-:W2:Y:S01]  /*4b730*/  LDL.LU R17, [R1+0x134] ;  /* 0x0001340001117983 */ /* 0x000ea20000300800 */
[----:B------:R-:W2:Y:S02]  /*4b740*/  LDL.LU R18, [R1+0x138] ;  /* 0x0001380001127983 */ /* 0x000ea40000300800 */
[----:B------:R-:W2:Y:S01]  /*4b750*/  LDL.LU R19, [R1+0x13c] ;  /* 0x00013c0001137983 */ /* 0x000ea20000300800 */
[----:B0-----:R-:W-:-:S02]  /*4b760*/  MOV R14, R6 ;  /* 0x00000006000e7202 */ /* 0x001fc40000000f00 */
[----:B-1----:R-:W-:Y:S02]  /*4b770*/  MOV R12, R4 ;  /* 0x00000004000c7202 */ /* 0x002fe40000000f00 */
[----:B------:R-:W-:Y:S01]  /*4b780*/  MOV R15, R7 ;  /* 0x00000007000f7202 */ /* 0x000fe20000000f00 */
[----:B------:R-:W3:Y:S01]  /*4b790*/  LDL.LU R4, [R1+0x25a4] ;  /* 0x0025a40001047983 */ /* 0x000ee20000300800 */
[----:B------:R-:W-:Y:S02]  /*4b7a0*/  IMAD.MOV.U32 R13, RZ, RZ, R5 ;  /* 0x000000ffff0d7224 */ /* 0x000fe400078e0005 */
[----:B------:R-:W3:Y:S02]  /*4b7b0*/  LDL.LU R5, [R1+0x25a0] ;  /* 0x0025a00001057983 */ /* 0x000ee40000300800 */
[----:B------:R-:W3:Y:S01]  /*4b7c0*/  LDL.LU R6, [R1+0x259c] ;  /* 0x00259c0001067983 */ /* 0x000ee20000300800 */
[----:B------:R-:W3:Y:S01]  /*4b7d0*/  LDL.LU R7, [R1+0x2598] ;  /* 0x0025980001077983 */ /* 0x000ee20000300800 */
[----:B------:R0:W-:Y:S02]  /*4b7e0*/  STL.64 [R1+0x24d8], R14 ;  /* 0x0024d80e01007387 */ /* 0x0001e40000100a00 */
[----:B------:R1:W-:Y:S01]  /*4b7f0*/  STL.64 [R1+0x24d0], R12 ;  /* 0x0024d00c01007387 */ /* 0x0003e20000100a00 */
[----:B0-----:R-:W-:Y:S01]  /*4b800*/  MOV R14, R2 ;  /* 0x00000002000e7202 */ /* 0x001fe20000000f00 */
[----:B-1----:R-:W-:-:S02]  /*4b810*/  IMAD.MOV.U32 R12, RZ, RZ, R3 ;  /* 0x000000ffff0c7224 */ /* 0x002fc400078e0003 */
[----:B------:R-:W-:Y:S01]  /*4b820*/  IMAD.MOV.U32 R15, RZ, RZ, R29 ;  /* 0x000000ffff0f7224 */ /* 0x000fe200078e001d */
        /* <DEDUP_REMOVED lines=13> */
[----:B----4-:R-:W-:Y:S01]  /*4b900*/  IMAD.MOV.U32 R14, RZ, RZ, R27 ;  /* 0x000000ffff0e7224 */ /* 0x010fe200078e001b */
[----:B------:R-:W-:-:S02]  /*4b910*/  MOV R15, R26 ;  /* 0x0000001a000f7202 */ /* 0x000fc40000000f00 */
[----:B------:R-:W-:Y:S02]  /*4b920*/  MOV R12, R10 ;  /* 0x0000000a000c7202 */ /* 0x000fe40000000f00 */
[----:B------:R-:W-:Y:S01]  /*4b930*/  MOV R13, R11 ;  /* 0x0000000b000d7202 */ /* 0x000fe20000000f00 */
[----:B------:R-:W4:Y:S01]  /*4b940*/  LDL.LU R10, [R1+0x2584] ;  /* 0x00258400010a7983 */ /* 0x000f220000300800 */
[----:B------:R-:W4:Y:S02]  /*4b950*/  LDL.LU R11, [R1+0x2580] ;  /* 0x00258000010b7983 */ /* 0x000f240000300800 */
[----:B------:R3:W-:Y:S01]  /*4b960*/  STL.64 [R1+0x2518], R14 ;  /* 0x0025180e01007387 */ /* 0x0007e20000100a00 */
[----:B------:R0:W-:Y:S01]  /*4b970*/  STL.64 [R1+0x2510], R12 ;  /* 0x0025100c01007387 */ /* 0x0001e20000100a00 */
[----:B---3--:R-:W-:Y:S02]  /*4b980*/  MOV R14, R23 ;  /* 0x00000017000e7202 */ /* 0x008fe40000000f00 */
[----:B------:R-:W-:-:S02]  /*4b990*/  MOV R15, R22 ;  /* 0x00000016000f7202 */ /* 0x000fc40000000f00 */
[----:B0-----:R-:W-:Y:S01]  /*4b9a0*/  MOV R12, R25 ;  /* 0x00000019000c7202 */ /* 0x001fe20000000f00 */
[----:B------:R-:W-:Y:S02]  /*4b9b0*/  IMAD.MOV.U32 R13, RZ, RZ, R24 ;  /* 0x000000ffff0d7224 */ /* 0x000fe400078e0018 */
[----:B------:R-:W-:Y:S04]  /*4b9c0*/  LDSM.16.MT88.4 R24, [R0+0x36180] ;  /* 0x036180000018783b */ /* 0x000fe80000004200 */
[----:B------:R-:W-:Y:S01]  /*4b9d0*/  STL.64 [R1+0x2538], R14 ;  /* 0x0025380e01007387 */ /* 0x000fe20000100a00 */
[----:B------:R-:W-:Y:S03]  /*4b9e0*/  STL.64 [R1+0x2530], R12 ;  /* 0x0025300c01007387 */ /* 0x000fe60000100a00 */
[----:B--2---:R-:W-:Y:S01]  /*4b9f0*/  STL.64 [R1+0x24c8], R18 ;  /* 0x0024c81201007387 */ /* 0x004fe20000100a00 */
[----:B------:R0:W-:Y:S03]  /*4ba00*/  STL.64 [R1+0x24c0], R16 ;  /* 0x0024c01001007387 */ /* 0x0001e60000100a00 */
[----:B0-----:R-:W2:Y:S01]  /*4ba10*/  LDL.LU R16, [R1+0x150] ;  /* 0x0001500001107983 */ /* 0x001ea20000300800 */
[----:B------:R-:W2:Y:S01]  /*4ba20*/  LDL.LU R17, [R1+0x154] ;  /* 0x0001540001117983 */ /* 0x000ea20000300800 */
[----:B------:R-:W-:-:S02]  /*4ba30*/  MOV R14, R9 ;  /* 0x00000009000e7202 */ /* 0x000fc40000000f00 */
[----:B------:R-:W-:Y:S02]  /*4ba40*/  MOV R15, R8 ;  /* 0x00000008000f7202 */ /* 0x000fe40000000f00 */
[----:B------:R-:W-:Y:S01]  /*4ba50*/  MOV R12, R21 ;  /* 0x00000015000c7202 */ /* 0x000fe20000000f00 */
[----:B------:R-:W-:Y:S02]  /*4ba60*/  IMAD.MOV.U32 R13, RZ, RZ, R20 ;  /* 0x000000ffff0d7224 */ /* 0x000fe400078e0014 */
[----:B------:R-:W-:Y:S01]  /*4ba70*/  IMAD.MOV.U32 R18, RZ, RZ, R29 ;  /* 0x000000ffff127224 */ /* 0x000fe200078e001d */
[----:B------:R-:W-:Y:S01]  /*4ba80*/  MOV R19, R2 ;  /* 0x0000000200137202 */ /* 0x000fe20000000f00 */
[----:B------:R-:W3:Y:S01]  /*4ba90*/  LDL.LU R29, [R1+0x257c] ;  /* 0x00257c00011d7983 */ /* 0x000ee20000300800 */
[----:B------:R-:W3:Y:S02]  /*4baa0*/  LDL.LU R2, [R1+0x2578] ;  /* 0x0025780001027983 */ /* 0x000ee40000300800 */
[----:B------:R-:W-:Y:S02]  /*4bab0*/  STL.64 [R1+0x2558], R14 ;  /* 0x0025580e01007387 */ /* 0x000fe40000100a00 */
[----:B------:R0:W-:Y:S01]  /*4bac0*/  STL.64 [R1+0x2550], R12 ;  /* 0x0025500c01007387 */ /* 0x0001e20000100a00 */
[----:B------:R-:W1:Y:S04]  /*4bad0*/  LDSM.16.MT88.4 R20, [R0+0x36100] ;  /* 0x036100000014783b */ /* 0x000e680000004200 */
[----:B0-----:R-:W3:Y:S01]  /*4bae0*/  LDL.LU R12, [R1+0x1a0] ;  /* 0x0001a000010c7983 */ /* 0x001ee20000300800 */
[----:B------:R-:W3:Y:S02]  /*4baf0*/  LDL.LU R13, [R1+0x1a4] ;  /* 0x0001a400010d7983 */ /* 0x000ee40000300800 */
[----:B------:R-:W3:Y:S02]  /*4bb00*/  LDL.LU R14, [R1+0x1a8] ;  /* 0x0001a800010e7983 */ /* 0x000ee40000300800 */
[----:B------:R-:W3:Y:S01]  /*4bb10*/  LDL.LU R15, [R1+0x1ac] ;  /* 0x0001ac00010f7983 */ /* 0x000ee20000300800 */
[----:B------:R-:W-:Y:S04]  /*4bb20*/  STL.64 [R1+0x24e8], R18 ;  /* 0x0024e81201007387 */ /* 0x000fe80000100a00 */
[----:B--2---:R0:W-:Y:S04]  /*4bb30*/  STL.64 [R1+0x24e0], R16 ;  /* 0x0024e01001007387 */ /* 0x0041e80000100a00 */
[----:B0-----:R-:W2:Y:S01]  /*4bb40*/  LDL.LU R16, [R1+0x160] ;  /* 0x0001600001107983 */ /* 0x001ea20000300800 */
[----:B------:R-:W2:Y:S02]  /*4bb50*/  LDL.LU R17, [R1+0x164] ;  /* 0x0001640001117983 */ /* 0x000ea40000300800 */
[----:B----4-:R-:W-:Y:S01]  /*4bb60*/  IMAD.MOV.U32 R18, RZ, RZ, R11 ;  /* 0x000000ffff127224 */ /* 0x010fe200078e000b */
[----:B------:R-:W-:Y:S01]  /*4bb70*/  MOV R19, R10 ;  /* 0x0000000a00137202 */ /* 0x000fe20000000f00 */
[----:B------:R-:W4:Y:S01]  /*4bb80*/  LDL.LU R11, [R1+0x2574] ;  /* 0x00257400010b7983 */ /* 0x000f220000300800 */
        /* <DEDUP_REMOVED lines=9> */
[----:B------:R0:W-:Y:S02]  /*4bc20*/  STL.64 [R1+0x2528], R18 ;  /* 0x0025281201007387 */ /* 0x0001e40000100a00 */
[----:B0-----:R-:W-:-:S02]  /*4bc30*/  MOV R18, R10 ;  /* 0x0000000a00127202 */ /* 0x001fc40000000f00 */
[----:B----4-:R-:W-:Y:S01]  /*4bc40*/  MOV R19, R11 ;  /* 0x0000000b00137202 */ /* 0x010fe20000000f00 */
[----:B--2---:R0:W-:Y:S04]  /*4bc50*/  STL.64 [R1+0x2520], R16 ;  /* 0x0025201001007387 */ /* 0x0041e80000100a00 */
[----:B0-----:R-:W2:Y:S01]  /*4bc60*/  LDL.LU R16, [R1+0x180] ;  /* 0x0001800001107983 */ /* 0x001ea20000300800 */
[----:B------:R-:W2:Y:S02]  /*4bc70*/  LDL.LU R17, [R1+0x184] ;  /* 0x0001840001117983 */ /* 0x000ea40000300800 */
[----:B------:R-:W4:Y:S02]  /*4bc80*/  LDL.LU R10, [R1+0x2564] ;  /* 0x00256400010a7983 */ /* 0x000f240000300800 */
[----:B------:R-:W4:Y:S01]  /*4bc90*/  LDL.LU R11, [R1+0x2560] ;  /* 0x00256000010b7983 */ /* 0x000f220000300800 */
[----:B------:R-:W-:Y:S04]  /*4bca0*/  STL.64 [R1+0x2548], R18 ;  /* 0x0025481201007387 */ /* 0x000fe80000100a00 */
[----:B--2---:R0:W-:Y:S01]  /*4bcb0*/  STL.64 [R1+0x2540], R16 ;  /* 0x0025401001007387 */ /* 0x0041e20000100a00 */
[-C--:B----4-:R-:W-:Y:S03]  /*4bcc0*/  HMMA.16816.F32.BF16 R4, R4, R10.reuse, R12 ;  /* 0x0000000a0404723c */ /* 0x090fe6000004180c */
[----:B0-----:R-:W2:Y:S01]  /*4bcd0*/  LDL.LU R16, [R1+0x190] ;  /* 0x0001900001107983 */ /* 0x001ea20000300800 */
[----:B------:R-:W2:Y:S02]  /*4bce0*/  LDL.LU R17, [R1+0x194] ;  /* 0x0001940001117983 */ /* 0x000ea40000300800 */
[----:B------:R-:W-:Y:S02]  /*4bcf0*/  STL [R1+0x23a4], R0 ;  /* 0x0023a40001007387 */ /* 0x000fe40000100800 */
[----:B------:R-:W2:Y:S01]  /*4bd00*/  LDL.LU.64 R14, [R1+0x2558] ;  /* 0x00255800010e7983 */ /* 0x000ea20000300a00 */
[----:B------:R-:W2:Y:S01]  /*4bd10*/  LDL.LU.64 R12, [R1+0x2550] ;  /* 0x00255000010c7983 */ /* 0x000ea20000300a00 */
[----:B---3--:R-:W-:Y:S01]  /*4bd20*/  IMAD.MOV.U32 R18, RZ, RZ, R29 ;  /* 0x000000ffff127224 */ /* 0x008fe200078e001d */
[----:B------:R-:W-:Y:S11]  /*4bd30*/  MOV R19, R2 ;  /* 0x0000000200137202 */ /* 0x000ff60000000f00 */
[----:B------:R-:W-:Y:S01]  /*4bd40*/  @!UPT UIADD3 URZ, URZ, URZ, URZ ;  /* 0x0000003f3f3ff290 */ /* 0x000fe2000fffe03f */
[----:B------:R0:W-:Y:S01]  /*4bd50*/  STL.64 [R1+0x1a0], R4 ;  /* 0x0001a00401007387 */ /* 0x0001e20000100a00 */
[----:B------:R-:W-:Y:S01]  /*4bd60*/  IMAD.MOV.U32 R2, RZ, RZ, R7 ;  /* 0x000000ffff027224 */ /* 0x000fe200078e0007 */
[----:B------:R-:W-:Y:S02]  /*4bd70*/  MOV R29, R6 ;  /* 0x00000006001d7202 */ /* 0x000fe40000000f00 */
[----:B0-----:R-:W3:Y:S01]  /*4bd80*/  LDL.LU R4, [R1+0xd0] ;  /* 0x0000d00001047983 */ /* 0x001ee20000300800 */
        /* <DEDUP_REMOVED lines=9> */
[----:B------:R-:W-:Y:S01]  /*4be20*/  STL.64 [R1+0x190], R12 ;  /* 0x0001900c01007387 */ /* 0x000fe20000100a00 */
[----:B------:R0:W-:Y:S03]  /*4be30*/  STL.64 [R1+0x198], R14 ;  /* 0x0001980e01007387 */ /* 0x0001e60000100a00 */
[----:B0-----:R-:W2:Y:S01]  /*4be40*/  LDL.LU.64 R14, [R1+0x2538] ;  /* 0x00253800010e7983 */ /* 0x001ea20000300a00 */
[----:B------:R-:W2:Y:S02]  /*4be50*/  LDL.LU.64 R12, [R1+0x2530] ;  /* 0x00253000010c7983 */ /* 0x000ea40000300a00 */
        /* <DEDUP_REMOVED lines=89> */
[-C--:B--2---:R-:W-:Y:S11]  /*4c3f0*/  HMMA.16816.F32.BF16 R16, R12, R10.reuse, R16 ;  /* 0x0000000a0c10723c */ /* 0x084ff60000041810 */
[----:B------:R-:W-:Y:S11]  /*4c400*/  @!UPT UIADD3 URZ, URZ, URZ, URZ ;  /* 0x0000003f3f3ff290 */ /* 0x000ff6000fffe03f */
[----:B------:R-:W-:Y:S02]  /*4c410*/  @!UPT UIADD3 URZ, URZ, URZ, URZ ;  /* 0x0000003f3f3ff290 */ /* 0x000fe4000fffe03f */
[----:B------:R-:W-:Y:S01]  /*4c420*/  IMAD.MOV.U32 R2, RZ, RZ, R18 ;  /* 0x000000ffff027224 */ /* 0x000fe200078e0012 */
[----:B------:R-:W-:Y:S02]  /*4c430*/  MOV R0, R19 ;  /* 0x0000001300007202 */ /* 0x000fe40000000f00 */
[----:B------:R-:W-:Y:S02]  /*4c440*/  MOV R13, R16 ;  /* 0x00000010000d7202 */ /* 0x000fe40000000f00 */
[----:B------:R-:W-:Y:S01]  /*4c450*/  MOV R12, R17 ;  /* 0x00000011000c7202 */ /* 0x000fe20000000f00 */
[----:B------:R-:W3:Y:S01]  /*4c460*/  LDL.LU.64 R18, [R1+0x23e8] ;  /* 0x0023e80001127983 */ /* 0x000ee20000300a00 */
[----:B------:R-:W3:Y:S02]  /*4c470*/  LDL.LU.64 R16, [R1+0x23e0] ;  /* 0x0023e00001107983 */ /* 0x000ee40000300a00 */
[----:B---3--:R-:W-:Y:S01]  /*4c480*/  HMMA.16816.F32.BF16 R16, R16, R10, R4 ;  /* 0x0000000a1010723c */ /* 0x008fe20000041804 */
[----:B------:R-:W2:Y:S01]  /*4c490*/  LDL.LU.64 R6, [R1+0x23d8] ;  /* 0x0023d80001067983 */ /* 0x000ea20000300a00 */
[----:B------:R-:W2:Y:S11]  /*4c4a0*/  LDL.LU.64 R4, [R1+0x23d0] ;  /* 0x0023d00001047983 */ /* 0x000eb60000300a00 */
[----:B------:R-:W-:Y:S10]  /*4c4b0*/  @!UPT UIADD3 URZ, URZ, URZ, URZ ;  /* 0x0000003f3f3ff290 */ /* 0x000ff4000fffe03f */
[----:B------:R0:W-:Y:S01]  /*4c4c0*/  STL.64 [R1+0xd0], R16 ;  /* 0x0000d01001007387 */ /* 0x0001e20000100a00 */
[----:B------:R3:W-:Y:S03]  /*4c4d0*/  STL.64 [R1+0xd8], R18 ;  /* 0x0000d81201007387 */ /* 0x0007e60000100a00 */
[----:B0-----:R-:W1:Y:S01]  /*4c4e0*/  LDL.LU R16, [R1+0xc0] ;  /* 0x0000c00001107983 */ /* 0x001e620000300800 */
[----:B------:R-:W1:Y:S01]  /*4c4f0*/  LDL.LU R17, [R1+0xc4] ;  /* 0x0000c40001117983 */ /* 0x000e620000300800 */
[----:B---3--:R-:W-:Y:S01]  /*4c500*/  MOV R18, R28 ;  /* 0x0000001c00127202 */ /* 0x008fe20000000f00 */
[----:B------:R-:W-:Y:S01]  /*4c510*/  IMAD.MOV.U32 R19, RZ, RZ, R3 ;  /* 0x000000ffff137224 */ /* 0x000fe200078e0003 */
[----:B------:R-:W0:Y:S04]  /*4c520*/  S2R R15, SR_TID.X ;  /* 0x00000000000f7919 */ /* 0x000e280000002100 */
[----:B------:R-:W3:Y:S01]  /*4c530*/  S2R R9, SR_TID.X ;  /* 0x0000000000097919 */ /* 0x000ee20000002100 */
[----:B0-----:R-:W-:-:S02]  /*4c540*/  LOP3.LUT R14, R15, 0x7, RZ, 0xc0, !PT ;  /* 0x000000070f0e7812 */ /* 0x001fc400078ec0ff */
[----:B---3--:R-:W-:-:S03]  /*4c550*/  LOP3.LUT R9, R9, 0x10, RZ, 0xc0, !PT ;  /* 0x0000001009097812 */ /* 0x008fc600078ec0ff */
[----:B------:R-:W-:Y:S01]  /*4c560*/  IMAD R29, R14, 0x210, RZ ;  /* 0x000002100e1d7824 */ /* 0x000fe200078e02ff */
[----:B------:R-:W-:Y:S01]  /*4c570*/  SHF.L.U32 R9, R9, 0x8, RZ ;  /* 0x0000000809097819 */ /* 0x000fe200000006ff */
[----:B-1----:R-:W-:Y:S11]  /*4c580*/  HMMA.16816.F32.BF16 R20, R20, R10, R16 ;  /* 0x0000000a1414723c */ /* 0x002ff60000041810 */
[----:B------:R-:W-:Y:S11]  /*4c590*/  @!UPT UIADD3 URZ, URZ, URZ, URZ ;  /* 0x0000003f3f3ff290 */ /* 0x000ff6000fffe03f */
[----:B------:R-:W-:Y:S02]  /*4c5a0*/  @!UPT UIADD3 URZ, URZ, URZ, URZ ;  /* 0x0000003f3f3ff290 */ /* 0x000fe4000fffe03f */
[----:B------:R-:W-:Y:S01]  /*4c5b0*/  MOV R3, R23 ;  /* 0x0000001700037202 */ /* 0x000fe20000000f00 */
[----:B------:R-:W-:-:S05]  /*4c5c0*/  IMAD.SHL.U32 R23, R15, 0x2, RZ ;  /* 0x000000020f177824 */ /* 0x000fca00078e00ff */
[----:B------:R-:W-:-:S04]  /*4c5d0*/  LOP3.LUT R29, R29, 0x10, R23, 0x78, !PT ;  /* 0x000000101d1d7812 */ /* 0x000fc800078e7817 */
[----:B------:R-:W-:Y:S02]  /*4c5e0*/  LOP3.LUT R29, R29, R9, RZ, 0xfc, !PT ;  /* 0x000000091d1d7212 */ /* 0x000fe400078efcff */
[----:B--2---:R-:W-:Y:S03]  /*4c5f0*/  HMMA.16816.F32.BF16 R8, R24, R10, R4 ;  /* 0x0000000a1808723c */ /* 0x004fe60000041804 */
[----:B------:R-:W0:Y:S01]  /*4c600*/  LDSM.16.MT88.4 R4, [R29+0x38000] ;  /* 0x038000001d04783b */ /* 0x000e220000004200 */
[C---:B------:R-:W-:Y:S02]  /*4c610*/  LOP3.LUT R19, R15.reuse, 0x7, RZ, 0xc0, !PT ;  /* 0x000000070f137812 */ /* 0x040fe400078ec0ff */
[----:B------:R-:W-:Y:S01]  /*4c620*/  MOV R28, R22 ;  /* 0x00000016001c7202 */ /* 0x000fe20000000f00 */
[----:B------:R-:W-:Y:S01]  /*4c630*/  LOP3.LUT R15, R15, 0xe0, RZ, 0xc0, !PT ;  /* 0x000000e00f0f7812 */ /* 0x000fe200078ec0ff */
[----:B------:R-:W-:-:S04]  /*4c640*/  SHF.L.U32 R22, R19, 0x4, RZ ;  /* 0x0000000413167819 */ /* 0x000fc800000006ff */
[----:B------:R-:W-:-:S04]  /*4c650*/  LEA R15, R15, R22, 0x8 ;  /* 0x000000160f0f7211 */ /* 0x000fc800078e40ff */
[----:B------:R-:W-:-:S04]  /*4c660*/  LOP3.LUT R15, R15, 0x30, R23, 0x78, !PT ;  /* 0x000000300f0f7812 */ /* 0x000fc800078e7817 */
[----:B------:R-:W-:Y:S01]  /*4c670*/  LEA R15, R14, R15, 0xa ;  /* 0x0000000f0e0f7211 */ /* 0x000fe200078e50ff */
[----:B------:R-:W-:Y:S01]  /*4c680*/  STL.64 [R1+0xc0], R20 ;  /* 0x0000c01401007387 */ /* 0x000fe20000100a00 */
[----:B------:R-:W-:Y:S02]  /*4c690*/  STL [R1+0x2364], R3 ;  /* 0x0023640301007387 */ /* 0x000fe40000100800 */
[----:B------:R-:W-:Y:S02]  /*4c6a0*/  STL [R1+0x2360], R28 ;  /* 0x0023601c01007387 */ /* 0x000fe40000100800 */
[----:B------:R-:W-:Y:S01]  /*4c6b0*/  STL.64 [R1+0x21b8], R10 ;  /* 0x0021b80a01007387 */ /* 0x000fe20000100a00 */
[----:B------:R1:W-:Y:S02]  /*4c6c0*/  STL.64 [R1+0x21b0], R8 ;  /* 0x0021b00801007387 */ /* 0x0003e40000100a00 */
[----:B-1----:R-:W-:Y:S01]  /*4c6d0*/  IMAD.MOV.U32 R8, RZ, RZ, R13 ;  /* 0x000000ffff087224 */ /* 0x002fe200078e000d */
[----:B------:R-:W-:Y:S01]  /*4c6e0*/  MOV R9, R12 ;  /* 0x0000000c00097202 */ /* 0x000fe20000000f00 */
[----:B0-----:R-:W-:Y:S01]  /*4c6f0*/  IMAD.MOV.U32 R19, RZ, RZ, R4 ;  /* 0x000000ffff137224 */ /* 0x001fe200078e0004 */
[----:B------:R-:W-:-:S02]  /*4c700*/  MOV R18, R5 ;  /* 0x0000000500127202 */ /* 0x000fc40000000f00 */
[----:B------:R-:W-:Y:S01]  /*4c710*/  MOV R17, R6 ;  /* 0x0000000600117202 */ /* 0x000fe20000000f00 */
[----:B------:R-:W-:Y:S02]  /*4c720*/  IMAD.MOV.U32 R16, RZ, RZ, R7 ;  /* 0x000000ffff107224 */ /* 0x000fe400078e0007 */
[----:B------:R-:W0:Y:S02]  /*4c730*/  LDSM.16.M88.4 R4, [R15+0x40380] ;  /* 0x040380000f04783b */ /* 0x000e240000000200 */
[----:B------:R-:W1:Y:S02]  /*4c740*/  LDSM.16.MT88.4 R12, [R29+0x38080] ;  /* 0x038080001d0c783b */ /* 0x000e640000004200 */
[----:B------:R-:W-:Y:S02]  /*4c750*/  STL [R1+0x2374], R16 ;  /* 0x0023741001007387 */ /* 0x000fe40000100800 */
[----:B------:R-:W-:Y:S01]  /*4c760*/  STL [R1+0x2370], R17 ;  /* 0x0023701101007387 */ /* 0x000fe20000100800 */
[----:B------:R-:W-:Y:S01]  /*4c770*/  MOV R10, R2 ;  /* 0x00000002000a7202 */ /* 0x000fe20000000f00 */
[----:B------:R-:W-:Y:S01]  /*4c780*/  IMAD.MOV.U32 R11, RZ, RZ, R0 ;  /* 0x000000ffff0b7224 */ /* 0x000fe200078e0000 */
[----:B------:R-:W-:Y:S01]  /*4c790*/  STL [R1+0x236c], R18 ;  /* 0x00236c1201007387 */ /* 0x000fe20000100800 */
[----:B------:R-:W-:Y:S03]  /*4c7a0*/  STL [R1+0x2368], R19 ;  /* 0x0023681301007387 */ /* 0x000fe60000100800 */
[----:B------:R-:W2:Y:S04]  /*4c7b0*/  S2R R0, SR_TID.X ;  /* 0x0000000000007919 */ /* 0x000ea80000002100 */
[----:B0-----:R-:W-:Y:S01]  /*4c7c0*/  STL [R1+0x237c], R4 ;  /* 0x00237c0401007387 */ /* 0x001fe20000100800 */
[----:B------:R-:W-:Y:S02]  /*4c7d0*/  STL [R1+0x2378], R5 ;  /* 0x0023780501007387 */ /* 0x000fe40000100800 */
[----:B------:R-:W-:Y:S02]  /*4c7e0*/  STL.64 [R1+0x21c8], R10 ;  /* 0x0021c80a01007387 */ /* 0x000fe40000100a00 */
[----:B------:R-:W-:Y:S01]  /*4c7f0*/  STL.64 [R1+0x21c0], R8 ;  /* 0x0021c00801007387 */ /* 0x000fe20000100a00 */
[----:B------:R1:W-:Y:S01]  /*4c800*/  STL [R1+0x21ac], R6 ;  /* 0x0021ac0601007387 */ /* 0x0003e20000100800 */
[----:B------:R0:W-:Y:S03]  /*4c810*/  STL [R1+0x21a8], R7 ;  /* 0x0021a80701007387 */ /* 0x0001e60000100800 */
[----:B------:R-:W3:Y:S01]  /*4c820*/  LDSM.16.MT88.4 R8, [R29+0x38100] ;  /* 0x038100001d08783b */ /* 0x000ee20000004200 */
[----:B-1----:R-:W-:Y:S01]  /*4c830*/  MOV R6, R15 ;  /* 0x0000000f00067202 */ /* 0x002fe20000000f00 */
[----:B0-----:R-:W-:-:S04]  /*4c840*/  IMAD.MOV.U32 R7, RZ, RZ, R14 ;  /* 0x000000ffff077224 */ /* 0x001fc800078e000e */
[----:B------:R-:W-:Y:S01]  /*4c850*/  STL [R1+0x238c], R6 ;  /* 0x00238c0601007387 */ /* 0x000fe20000100800 */
[----:B------:R-:W-:Y:S02]  /*4c860*/  STL [R1+0x2388], R7 ;  /* 0x0023880701007387 */ /* 0x000fe40000100800 */
[----:B------:R-:W0:Y:S01]  /*4c870*/  LDSM.16.MT88.4 R4, [R29+0x38180] ;  /* 0x038180001d04783b */ /* 0x000e220000004200 */
[----:B------:R-:W-:-:S03]  /*4c880*/  MOV R20, R13 ;  /* 0x0000000d00147202 */ /* 0x000fc60000000f00 */
[C---:B--2---:R-:W-:Y:S01]  /*4c890*/  LOP3.LUT R13, R0.reuse, 0x7, RZ, 0xc0, !PT ;  /* 0x00000007000d7812 */ /* 0x044fe200078ec0ff */
[C---:B------:R-:W-:Y:S02]  /*4c8a0*/  LOP3.LUT R15, R0.reuse, 0x10, RZ, 0xc0, !PT ;  /* 0x00000010000f7812 */ /* 0x040fe400078ec0ff */
[----:B------:R-:W-:Y:S02]  /*4c8b0*/  SHF.L.U32 R14, R0, 0x1, RZ ;  /* 0x00000001000e7819 */ /* 0x000fe400000006ff */
[----:B------:R-:W-:Y:S01]  /*4c8c0*/  IMAD R0, R13, 0x210, RZ ;  /* 0x000002100d007824 */ /* 0x000fe200078e02ff */
[----:B------:R-:W-:-:S04]  /*4c8d0*/  SHF.L.U32 R15, R15, 0x8, RZ ;  /* 0x000000080f0f7819 */ /* 0x000fc800000006ff */
[----:B------:R-:W-:-:S04]  /*4c8e0*/  LOP3.LUT R0, R0, 0x10, R14, 0x78, !PT ;  /* 0x0000001000007812 */ /* 0x000fc800078e780e */
[----:B------:R-:W-:-:S04]  /*4c8f0*/  LOP3.LUT R0, R0, R15, RZ, 0xfc, !PT ;  /* 0x0000000f00007212 */ /* 0x000fc800078efcff */
[----:B------:R-:W-:Y:S02]  /*4c900*/  LOP3.LUT R0, R0, 0x20, RZ, 0x3c, !PT ;  /* 0x0000002000007812 */ /* 0x000fe400078e3cff */
[----:B---3--:R-:W-:Y:S01]  /*4c910*/  MOV R25, R8 ;  /* 0x0000000800197202 */ /* 0x008fe20000000f00 */
[----:B------:R-:W-:Y:S01]  /*4c920*/  IMAD.MOV.U32 R24, RZ, RZ, R9 ;  /* 0x000000ffff187224 */ /* 0x000fe200078e0009 */
[----:B------:R-:W-:Y:S02]  /*4c930*/  MOV R23, R10 ;  /* 0x0000000a00177202 */ /* 0x000fe40000000f00 */
[----:B------:R-:W-:Y:S02]  /*4c940*/  MOV R22, R11 ;  /* 0x0000000b00167202 */ /* 0x000fe40000000f00 */
[----:B------:R-:W1:Y:S01]  /*4c950*/  LDSM.16.MT88.4 R8, [R0+0x38080] ;  /* 0x038080000008783b */ /* 0x000e620000004200 */
[----:B0-----:R-:W-:Y:S01]  /*4c960*/  IMAD.MOV.U32 R29, RZ, RZ, R4 ;  /* 0x000000ffff1d7224 */ /* 0x001fe200078e0004 */
[----:B------:R-:W-:-:S02]  /*4c970*/  MOV R2, R5 ;  /* 0x0000000500027202 */ /* 0x000fc40000000f00 */
[----:B------:R-:W-:Y:S01]  /*4c980*/  MOV R27, R6 ;  /* 0x00000006001b7202 */ /* 0x000fe20000000f00 */
[----:B------:R-:W-:Y:S02]  /*4c990*/  IMAD.MOV.U32 R26, RZ, RZ, R7 ;  /* 0x000000ffff1a7224 */ /* 0x000fe400078e0007 */
[----:B------:R-:W0:Y:S01]  /*4c9a0*/  LDSM.16.MT88.4 R4, [R0+0x38000] ;  /* 0x038000000004783b */ /* 0x000e220000004200 */
[----:B-1----:R-:W-:Y:S01]  /*4c9b0*/  IMAD.MOV.U32 R16, RZ, RZ, R10 ;  /* 0x000000ffff107224 */ /* 0x002fe200078e000a */
[----:B------:R-:W-:Y:S01]  /*4c9c0*/  MOV R17, R11 ;  /* 0x0000000b00117202 */ /* 0x000fe20000000f00 */
[----:B0-----:R-:W-:Y:S01]  /*4c9d0*/  IMAD.MOV.U32 R18, RZ, RZ, R4 ;  /* 0x000000ffff127224 */ /* 0x001fe200078e0004 */
[----:B------:R-:W-:Y:S02]  /*4c9e0*/  MOV R19, R5 ;  /* 0x0000000500137202 */ /* 0x000fe40000000f00 */
[----:B------:R-:W-:Y:S01]  /*4c9f0*/  MOV R4, R8 ;  /* 0x0000000800047202 */ /* 0x000fe20000000f00 */
[----:B------:R-:W-:-:S02]  /*4ca00*/  MOV R5, R9 ;  /* 0x0000000900057202 */ /* 0x000fc40000000f00 */
[----:B------:R-:W0:Y:S01]  /*4ca10*/  LDSM.16.MT88.4 R8, [R0+0x38100] ;  /* 0x038100000008783b */ /* 0x000e220000004200 */
[----:B------:R-:W-:-:S03]  /*4ca20*/  MOV R21, R12 ;  /* 0x0000000c00157202 */ /* 0x000fc60000000f00 */
[----:B------:R-:W-:Y:S04]  /*4ca30*/  STL [R1+0x2384], R20 ;  /* 0x0023841401007387 */ /* 0x000fe80000100800 */
[----:B------:R1:W-:Y:S01]  /*4ca40*/  STL [R1+0x2380], R21 ;  /* 0x0023801501007387 */ /* 0x0003e20000100800 */
[----:B------:R-:W-:Y:S02]  /*4ca50*/  STL [R1+0x239c], R22 ;  /* 0x00239c1601007387 */ /* 0x000fe40000100800 */
[----:B------:R-:W-:Y:S02]  /*4ca60*/  STL [R1+0x2398], R23 ;  /* 0x0023981701007387 */ /* 0x000fe40000100800 */
[----:B------:R-:W-:Y:S01]  /*4ca70*/  STL [R1+0x2394], R24 ;  /* 0x0023941801007387 */ /* 0x000fe20000100800 */
[----:B------:R-:W-:Y:S01]  /*4ca80*/  STL [R1+0x2390], R25 ;  /* 0x0023901901007387 */ /* 0x000fe20000100800 */
[----:B------:R-:W-:Y:S01]  /*4ca90*/  MOV R3, R6 ;  /* 0x0000000600037202 */ /* 0x000fe20000000f00 */
[----:B------:R-:W-:Y:S02]  /*4caa0*/  STL [R1+0x23b0], R26 ;  /* 0x0023b01a01007387 */ /* 0x000fe40000100800 */
[----:B------:R-:W-:Y:S02]  /*4cab0*/  STL [R1+0x23ac], R27 ;  /* 0x0023ac1b01007387 */ /* 0x000fe40000100800 */
[----:B------:R-:W-:Y:S01]  /*4cac0*/  IMAD.MOV.U32 R28, RZ, RZ, R7 ;  /* 0x000000ffff1c7224 */ /* 0x000fe200078e0007 */
[----:B------:R-:W-:Y:S01]  /*4cad0*/  STL [R1+0x23a8], R2 ;  /* 0x0023a80201007387 */ /* 0x000fe20000100800 */
[----:B------:R-:W-:Y:S02]  /*4cae0*/  STL [R1+0x23a0], R29 ;  /* 0x0023a01d01007387 */ /* 0x000fe40000100800 */
[----:B------:R-:W-:Y:S02]  /*4caf0*/  STL [R1+0x23bc], R3 ;  /* 0x0023bc0301007387 */ /* 0x000fe40000100800 */
[----:B------:R-:W-:Y:S01]  /*4cb00*/  STL [R1+0x23b8], R19 ;  /* 0x0023b81301007387 */ /* 0x000fe20000100800 */
[----:B------:R-:W-:Y:S01]  /*4cb10*/  STL [R1+0x23b4], R18 ;  /* 0x0023b41201007387 */ /* 0x000fe20000100800 */
[----:B0-----:R-:W-:Y:S01]  /*4cb20*/  MOV R6, R8 ;  /* 0x0000000800067202 */ /* 0x001fe20000000f00 */
[----:B------:R-:W-:-:S05]  /*4cb30*/  IMAD.MOV.U32 R7, RZ, RZ, R9 ;  /* 0x000000ffff077224 */ /* 0x000fca00078e0009 */
[----:B------:R-:W-:Y:S01]  /*4cb40*/  STL.64 [R1+0x23c8], R6 ;  /* 0x0023c80601007387 */ /* 0x000fe20000100a00 */
[----:B------:R-:W-:Y:S02]  /*4cb50*/  STL.64 [R1+0x23c0], R4 ;  /* 0x0023c00401007387 */ /* 0x000fe40000100a00 */
[----:B------:R-:W0:Y:S01]  /*4cb60*/  LDSM.16.MT88.4 R4, [R0+0x38180] ;  /* 0x038180000004783b */ /* 0x000e220000004200 */
[----:B-1----:R-:W-:-:S03]  /*4cb70*/  MOV R21, R11 ;  /* 0x0000000b00157202 */ /* 0x002fc60000000f00 */
[----:B------:R-:W-:-:S05]  /*4cb80*/  IMAD R11, R13, 0x210, RZ ;  /* 0x000002100d0b7824 */ /* 0x000fca00078e02ff */
[----:B------:R-:W-:-:S04]  /*4cb90*/  LOP3.LUT R11, R11, 0x10, R14, 0x78, !PT ;  /* 0x000000100b0b7812 */ /* 0x000fc800078e780e */
[----:B------:R-:W-:-:S04]  /*4cba0*/  LOP3.LUT R11, R11, R15, RZ, 0xfc, !PT ;  /* 0x0000000f0b0b7212 */ /* 0x000fc800078efcff */
[----:B------:R-:W-:Y:S01]  /*4cbb0*/  LOP3.LUT R11, R11, 0x40, RZ, 0x3c, !PT ;  /* 0x000000400b0b7812 */ /* 0x000fe200078e3cff */
[----:B0-----:R-:W-:Y:S01]  /*4cbc0*/  IMAD.MOV.U32 R22, RZ, RZ, R4 ;  /* 0x000000ffff167224 */ /* 0x001fe200078e0004 */
[----:B------:R-:W-:Y:S02]  /*4cbd0*/  MOV R23, R5 ;  /* 0x0000000500177202 */ /* 0x000fe40000000f00 */
[----:B------:R-:W-:Y:S01]  /*4cbe0*/  MOV R24, R6 ;  /* 0x0000000600187202 */ /* 0x000fe20000000f00 */
[----:B------:R-:W-:Y:S02]  /*4cbf0*/  IMAD.MOV.U32 R25, RZ, RZ, R7 ;  /* 0x000000ffff197224 */ /* 0x000fe400078e0007 */
[----:B------:R-:W0:Y:S02]  /*4cc00*/  LDSM.16.MT88.4 R4, [R11+0x38000] ;  /* 0x038000000b04783b */ /* 0x000e240000004200 */
[----:B0-----:R-:W-:Y:S02]  /*4cc10*/  MOV R15, R4 ;  /* 0x00000004000f7202 */ /* 0x001fe40000000f00 */
[----:B------:R-:W-:Y:S01]  /*4cc20*/  MOV R14, R5 ;  /* 0x00000005000e7202 */ /* 0x000fe20000000f00 */
[----:B------:R-:W-:Y:S01]  /*4cc30*/  IMAD.MOV.U32 R13, RZ, RZ, R6 ;  /* 0x000000ffff0d7224 */ /* 0x000fe200078e0006 */
[----:B------:R-:W-:-:S02]  /*4cc40*/  MOV R12, R7 ;  /* 0x00000007000c7202 */ /* 0x000fc40000000f00 */
[----:B------:R-:W0:Y:S01]  /*4cc50*/  LDSM.16.MT88.4 R4, [R11+0x38080] ;  /* 0x038080000b04783b */ /* 0x000e220000004200 */
[----:B------:R-:W-:Y:S02]  /*4cc60*/  MOV R20, R10 ;  /* 0x0000000a00147202 */ /* 0x000fe40000000f00 */
[----:B0-----:R-:W-:Y:S01]  /*4cc70*/  MOV R27, R4 ;  /* 0x00000004001b7202 */ /* 0x001fe20000000f00 */
[----:B------:R-:W-:Y:S01]  /*4cc80*/  IMAD.MOV.U32 R2, RZ, RZ, R5 ;  /* 0x000000ffff027224 */ /* 0x000fe200078e0005 */
[----:B------:R-:W-:Y:S02]  /*4cc90*/  MOV R0, R6 ;  /* 0x0000000600007202 */ /* 0x000fe40000000f00 */
[----:B------:R-:W-:Y:S02]  /*4cca0*/  MOV R29, R7 ;  /* 0x00000007001d7202 */ /* 0x000fe40000000f00 */
[----:B------:R-:W0:Y:S02]  /*4ccb0*/  LDSM.16.MT88.4 R4, [R11+0x38100] ;  /* 0x038100000b04783b */ /* 0x000e240000004200 */
[----:B------:R-:W1:Y:S04]  /*4ccc0*/  LDSM.16.MT88.4 R8, [R11+0x38180] ;  /* 0x038180000b08783b */ /* 0x000e680000004200 */
[----:B0-----:R-:W-:Y:S01]  /*4ccd0*/  IMAD.MOV.U32 R3, RZ, RZ, R4 ;  /* 0x000000ffff037224 */ /* 0x001fe200078e0004 */
[----:B------:R-:W-:Y:S01]  /*4cce0*/  MOV R18, R6 ;  /* 0x0000000600127202 */ /* 0x000fe20000000f00 */
[----:B------:R-:W-:Y:S01]  /*4ccf0*/  IMAD.MOV.U32 R26, RZ, RZ, R7 ;  /* 0x000000ffff1a7224 */ /* 0x000fe200078e0007 */
[----:B------:R-:W-:Y:S01]  /*4cd00*/  MOV R19, R5 ;  /* 0x0000000500137202 */ /* 0x000fe20000000f00 */
[----:B------:R-:W2:Y:S01]  /*4cd10*/  LDL.LU.64 R6, [R1+0x23c8] ;  /* 0x0023c80001067983 */ /* 0x000ea20000300a00 */
[----:B------:R-:W3:Y:S02]  /*4cd20*/  LDL.LU.64 R4, [R1+0x23c0] ;  /* 0x0023c00001047983 */ /* 0x000ee40000300a00 */
[----:B-1----:R0:W-:Y:S02]  /*4cd30*/  STL.64 [R1+0x21e8], R10 ;  /* 0x0021e80a01007387 */ /* 0x0021e40000100a00 */
[----:B------:R1:W-:Y:S02]  /*4cd40*/  STL.64 [R1+0x21e0], R8 ;  /* 0x0021e00801007387 */ /* 0x0003e40000100a00 */
[----:B0-----:R-:W-:Y:S01]  /*4cd50*/  IMAD.MOV.U32 R10, RZ, RZ, R18 ;  /* 0x000000ffff0a7224 */ /* 0x001fe200078e0012 */
[----:B-1----:R-:W-:-:S02]  /*4cd60*/  MOV R8, R3 ;  /* 0x0000000300087202 */ /* 0x002fc40000000f00 */
        /* <DEDUP_REMOVED lines=14> */
[----:B------:R-:W-:Y:S02]  /*4ce50*/  MOV R11, R29 ;  /* 0x0000001d000b7202 */ /* 0x000fe40000000f00 */
[----:B------:R-:W3:Y:S03]  /*4ce60*/  LDL.LU R29, [R1+0x23a0] ;  /* 0x0023a000011d7983 */ /* 0x000ee60000300800 */
[----:B------:R0:W-:Y:S01]  /*4ce70*/  STL.64 [R1+0x2228], R10 ;  /* 0x0022280a01007387 */ /* 0x0001e20000100a00 */
[----:B------:R1:W-:Y:S01]  /*4ce80*/  STL.64 [R1+0x2220], R8 ;  /* 0x0022200801007387 */ /* 0x0003e20000100a00 */
[----:B0-----:R-:W-:Y:S01]  /*4ce90*/  MOV R10, R13 ;  /* 0x0000000d000a7202 */ /* 0x001fe20000000f00 */
[----:B-1----:R-:W-:Y:S01]  /*4cea0*/  IMAD.MOV.U32 R8, RZ, RZ, R15 ;  /* 0x000000ffff087224 */ /* 0x002fe200078e000f */
[----:B------:R-:W-:Y:S01]  /*4ceb0*/  MOV R9, R14 ;  /* 0x0000000e00097202 */ /* 0x000fe20000000f00 */
        /* <DEDUP_REMOVED lines=13> */
[----:B------:R-:W3:Y:S01]  /*4cf90*/  LDL.LU R22, [R1+0x239c] ;  /* 0x00239c0001167983 */ /* 0x000ee20000300800 */
[----:B------:R-:W-:-:S02]  /*4cfa0*/  MOV R9, R23 ;  /* 0x0000001700097202 */ /* 0x000fc40000000f00 */
        /* <DEDUP_REMOVED lines=12> */
[----:B------:R-:W-:Y:S02]  /*4d070*/  MOV R10, R20 ;  /* 0x00000014000a7202 */ /* 0x000fe40000000f00 */
[----:B------:R-:W-:Y:S01]  /*4d080*/  MOV R11, R21 ;  /* 0x00000015000b7202 */ /* 0x000fe20000000f00 */
        /* <DEDUP_REMOVED lines=13> */
[----:B---3--:R-:W-:Y:S01]  /*4d160*/  IMAD.MOV.U32 R8, RZ, RZ, R4 ;  /* 0x000000ffff087224 */ /* 0x008fe200078e0004 */
[----:B------:R-:W-:Y:S01]  /*4d170*/  MOV R10, R16 ;  /* 0x00000010000a7202 */ /* 0x000fe20000000f00 */
[----:B------:R-:W-:Y:S01]  /*4d180*/  IMAD.MOV.U32 R11, RZ, RZ, R17 ;  /* 0x000000ffff0b7224 */ /* 0x000fe200078e0011 */
[----:B------:R-:W3:Y:S01]  /*4d190*/  LDL.LU R4, [R1+0x237c] ;  /* 0x00237c0001047983 */ /* 0x000ee20000300800 */
[----:B------:R-:W-:-:S02]  /*4d1a0*/  MOV R9, R5 ;  /* 0x0000000500097202 */ /* 0x000fc40000000f00 */
[----:B------:R-:W3:Y:S02]  /*4d1b0*/  LDL.LU R5, [R1+0x2378] ;  /* 0x0023780001057983 */ /* 0x000ee40000300800 */
[----:B------:R-:W3:Y:S01]  /*4d1c0*/  LDL.LU R16, [R1+0x2374] ;  /* 0x0023740001107983 */ /* 0x000ee20000300800 */
[----:B------:R-:W3:Y:S01]  /*4d1d0*/  LDL.LU R17, [R1+0x2370] ;  /* 0x0023700001117983 */ /* 0x000ee20000300800 */
[----:B------:R4:W-:Y:S02]  /*4d1e0*/  STL.64 [R1+0x22a8], R10 ;  /* 0x0022a80a01007387 */ /* 0x0009e40000100a00 */
[----:B------:R0:W-:Y:S02]  /*4d1f0*/  STL.64 [R1+0x22a0], R8 ;  /* 0x0022a00801007387 */ /* 0x0001e40000100a00 */
[----:B----4-:R-:W-:Y:S01]  /*4d200*/  IMAD.MOV.U32 R10, RZ, RZ, R3 ;  /* 0x000000ffff0a7224 */ /* 0x010fe200078e0003 */
[----:B0-----:R-:W-:Y:S02]  /*4d210*/  MOV R8, R18 ;  /* 0x0000001200087202 */ /* 0x001fe40000000f00 */
[----:B------:R-:W-:Y:S01]  /*4d220*/  MOV R11, R28 ;  /* 0x0000001c000b7202 */ /* 0x000fe20000000f00 */
[----:B------:R-:W4:Y:S01]  /*4d230*/  LDL.LU R18, [R1+0x236c] ;  /* 0x00236c0001127983 */ /* 0x000f220000300800 */
        /* <DEDUP_REMOVED lines=15> */
[----:B------:R-:W-:Y:S01]  /*4d330*/  IMAD.MOV.U32 R9, RZ, RZ, R2 ;  /* 0x000000ffff097224 */ /* 0x000fe200078e0002 */
        /* <DEDUP_REMOVED lines=8> */
[----:B------:R-:W2:Y:S02]  /*4d3c0*/  LDL.LU R14, [R1+0x138] ;  /* 0x00013800010e7983 */ /* 0x000ea40000300800 */
[----:B------:R-:W2:Y:S01]  /*4d3d0*/  LDL.LU R15, [R1+0x13c] ;  /* 0x00013c00010f7983 */ /* 0x000ea20000300800 */
[----:B------:R-:W-:Y:S01]  /*4d3e0*/  MOV R10, R23 ;  /* 0x00000017000a7202 */ /* 0x000fe20000000f00 */
[----:B------:R-:W-:-:S02]  /*4d3f0*/  IMAD.MOV.U32 R11, RZ, RZ, R22 ;  /* 0x000000ffff0b7224 */ /* 0x000fc400078e0016 */
[----:B------:R-:W-:Y:S01]  /*4d400*/  IMAD.MOV.U32 R8, RZ, RZ, R25 ;  /* 0x000000ffff087224 */ /* 0x000fe200078e0019 */
[----:B------:R-:W-:Y:S02]  /*4d410*/  MOV R9, R24 ;  /* 0x0000001800097202 */ /* 0x000fe40000000f00 */
        /* <DEDUP_REMOVED lines=8> */
[----:B------:R-:W-:-:S02]  /*4d4a0*/  IMAD.MOV.U32 R11, RZ, RZ, R6 ;  /* 0x000000ffff0b7224 */ /* 0x000fc400078e0006 */
[----:B------:R-:W-:Y:S01]  /*4d4b0*/  IMAD.MOV.U32 R8, RZ, RZ, R21 ;  /* 0x000000ffff087224 */ /* 0x000fe200078e0015 */
[----:B------:R-:W-:Y:S02]  /*4d4c0*/  MOV R9, R20 ;  /* 0x0000001400097202 */ /* 0x000fe40000000f00 */
[----:B---3--:R-:W-:Y:S02]  /*4d4d0*/  MOV R14, R2 ;  /* 0x00000002000e7202 */ /* 0x008fe40000000f00 */
        /* <DEDUP_REMOVED lines=10> */
[----:B------:R-:W2:Y:S02]  /*4d580*/  LDL.LU R14, [R1+0x158] ;  /* 0x00015800010e7983 */ /* 0x000ea40000300800 */
[----:B------:R-:W2:Y:S02]  /*4d590*/  LDL.LU R15, [R1+0x15c] ;  /* 0x00015c00010f7983 */ /* 0x000ea40000300800 */
[----:B--2---:R-:W-:Y:S01]  /*4d5a0*/  STL.64 [R1+0x22b8], R14 ;  /* 0x0022b80e01007387 */ /* 0x004fe20000100a00 */
        /* <DEDUP_REMOVED lines=17> */
[----:B---3--:R-:W-:-:S02]  /*4d6c0*/  MOV R14, R2 ;  /* 0x00000002000e7202 */ /* 0x008fc40000000f00 */
[----:B------:R-:W-:Y:S01]  /*4d6d0*/  MOV R15, R29 ;  /* 0x0000001d000f7202 */ /* 0x000fe20000000f00 */
[----:B------:R-:W3:Y:S01]  /*4d6e0*/  LDL.LU R2, [R1+0x2344] ;  /* 0x0023440001027983 */ /* 0x000ee20000300800 */
[----:B------:R-:W3:Y:S03]  /*4d6f0*/  LDL.LU R29, [R1+0x2340] ;  /* 0x00234000011d7983 */ /* 0x000ee60000300800 */
[----:B------:R-:W-:Y:S04]  /*4d700*/  STL.64 [R1+0x2318], R14 ;  /* 0x0023180e01007387 */ /* 0x000fe80000100a00 */
[----:B--2---:R0:W-:Y:S04]  /*4d710*/  STL.64 [R1+0x2310], R12 ;  /* 0x0023100c01007387 */ /* 0x0041e80000100a00 */
[----:B0-----:R-:W2:Y:S01]  /*4d720*/  LDL.LU R12, [R1+0x190] ;  /* 0x00019000010c7983 */ /* 0x001ea20000300800 */
[----:B------:R-:W2:Y:S02]  /*4d730*/  LDL.LU R13, [R1+0x194] ;  /* 0x00019400010d7983 */ /* 0x000ea40000300800 */
[----:B------:R-:W2:Y:S02]  /*4d740*/  LDL.LU R14, [R1+0x198] ;  /* 0x00019800010e7983 */ /* 0x000ea40000300800 */
[----:B------:R-:W2:Y:S01]  /*4d750*/  LDL.LU R15, [R1+0x19c] ;  /* 0x00019c00010f7983 */ /* 0x000ea20000300800 */
[----:B------:R-:W-:-:S02]  /*4d760*/  MOV R8, R19 ;  /* 0x0000001300087202 */ /* 0x000fc40000000f00 */
[----:B----4-:R-:W-:Y:S01]  /*4d770*/  MOV R9, R18 ;  /* 0x0000001200097202 */ /* 0x010fe20000000f00 */
[----:B------:R-:W-:Y:S01]  /*4d780*/  IMAD.MOV.U32 R10, RZ, RZ, R17 ;  /* 0x000000ffff0a7224 */ /* 0x000fe200078e0011 */
[----:B------:R-:W-:Y:S02]  /*4d790*/  MOV R11, R16 ;  /* 0x00000010000b7202 */ /* 0x000fe40000000f00 */
[----:B------:R-:W0:Y:S04]  /*4d7a0*/  LDSM.16.MT88.4 R16, [R0+0x38080] ;  /* 0x038080000010783b */ /* 0x000e280000004200 */
[----:B--2---:R-:W-:Y:S01]  /*4d7b0*/  STL.64 [R1+0x2338], R14 ;  /* 0x0023380e01007387 */ /* 0x004fe20000100a00 */
[----:B------:R1:W-:Y:S03]  /*4d7c0*/  STL.64 [R1+0x2330], R12 ;  /* 0x0023300c01007387 */ /* 0x0003e60000100a00 */
[----:B-1----:R-:W2:Y:S01]  /*4d7d0*/  LDL.LU R12, [R1+0x1a0] ;  /* 0x0001a000010c7983 */ /* 0x002ea20000300800 */
[----:B------:R-:W2:Y:S02]  /*4d7e0*/  LDL.LU R13, [R1+0x1a4] ;  /* 0x0001a400010d7983 */ /* 0x000ea40000300800 */
[----:B---3--:R-:W-:Y:S01]  /*4d7f0*/  IMAD.MOV.U32 R14, RZ, RZ, R29 ;  /* 0x000000ffff0e7224 */ /* 0x008fe200078e001d */
[----:B------:R-:W-:-:S07]  /*4d800*/  MOV R15, R2 ;  /* 0x00000002000f7202 */ /* 0x000fce0000000f00 */
        /* <DEDUP_REMOVED lines=13> */
[----:B------:R1:W-:Y:S01]  /*4d8e0*/  STL.64 [R1+0x190], R8 ;  /* 0x0001900801007387 */ /* 0x0003e20000100a00 */
[----:B------:R-:W-:Y:S02]  /*4d8f0*/  MOV R6, R10 ;  /* 0x0000000a00067202 */ /* 0x000fe40000000f00 */
        /* <DEDUP_REMOVED lines=92> */
[----:B------:R-:W0:Y:S02]  /*4dec0*/  LDL.LU R15, [R1+0xdc] ;  /* 0x0000dc00010f7983 */ /* 0x000e240000300800 */
[-C--:B0-----:R-:W-:Y:S01]  /*4ded0*/  HMMA.16816.F32.BF16 R12, R16, R4.reuse, R12 ;  /* 0x00000004100c723c */ /* 0x081fe2000004180c */
[----:B------:R-:W3:Y:S11]  /*4dee0*/  LDL.LU R16, [R1+0xc0] ;  /* 0x0000c00001107983 */ /* 0x000ef60000300800 */
[----:B------:R-:W-:Y:S11]  /*4def0*/  @!UPT UIADD3 URZ, URZ, URZ, URZ ;  /* 0x0000003f3f3ff290 */ /* 0x000ff6000fffe03f */
[----:B------:R0:W-:Y:S01]  /*4df00*/  STL.64 [R1+0xd0], R12 ;  /* 0x0000d00c01007387 */ /* 0x0001e20000100a00 */
[----:B------:R1:W-:Y:S02]  /*4df10*/  STL.64 [R1+0xd8], R14 ;  /* 0x0000d80e01007387 */ /* 0x0003e40000100a00 */
[----:B------:R-:W3:Y:S02]  /*4df20*/  LDL.LU R17, [R1+0xc4] ;  /* 0x0000c40001117983 */ /* 0x000ee40000300800 */
[----:B------:R-:W-:Y:S01]  /*4df30*/  IMAD.MOV.U32 R18, RZ, RZ, R28 ;  /* 0x000000ffff127224 */ /* 0x000fe200078e001c */
[----:B------:R-:W-:Y:S01]  /*4df40*/  MOV R19, R3 ;  /* 0x0000000300137202 */ /* 0x000fe20000000f00 */
[----:B0-----:R-:W1:Y:S01]  /*4df50*/  S2R R13, SR_TID.X ;  /* 0x00000000000d7919 */ /* 0x001e620000002100 */
[----:B--2---:R-:W-:Y:S01]  /*4df60*/  HMMA.16816.F32.BF16 R8, R24, R4, R8 ;  /* 0x000000041808723c */ /* 0x004fe20000041808 */
[C---:B-1----:R-:W-:Y:S02]  /*4df70*/  LOP3.LUT R15, R13.reuse, 0x7, RZ, 0xc0, !PT ;  /* 0x000000070d0f7812 */ /* 0x042fe400078ec0ff */
[C---:B------:R-:W-:Y:S01]  /*4df80*/  LOP3.LUT R14, R13.reuse, 0x10, RZ, 0xc0, !PT ;  /* 0x000000100d0e7812 */ /* 0x040fe200078ec0ff */
[----:B------:R-:W-:-:S02]  /*4df90*/  SHF.L.U32 R13, R13, 0x1, RZ ;  /* 0x000000010d0d7819 */ /* 0x000fc400000006ff */
[----:B------:R-:W-:Y:S01]  /*4dfa0*/  IMAD R15, R15, 0x210, RZ ;  /* 0x000002100f0f7824 */ /* 0x000fe200078e02ff */
[----:B------:R-:W-:-:S04]  /*4dfb0*/  SHF.L.U32 R14, R14, 0x8, RZ ;  /* 0x000000080e0e7819 */ /* 0x000fc800000006ff */
[----:B------:R-:W-:-:S04]  /*4dfc0*/  LOP3.LUT R15, R15, 0x10, R13, 0x78, !PT ;  /* 0x000000100f0f7812 */ /* 0x000fc800078e780d */
[----:B------:R-:W-:Y:S01]  /*4dfd0*/  LOP3.LUT R15, R15, R14, RZ, 0xfc, !PT ;  /* 0x0000000e0f0f7212 */ /* 0x000fe200078efcff */
[----:B------:R-:W0:Y:S02]  /*4dfe0*/  S2R R13, SR_TID.X ;  /* 0x00000000000d7919 */ /* 0x000e240000002100 */
[----:B0-----:R-:W-:-:S04]  /*4dff0*/  LOP3.LUT R14, R13, 0x10, RZ, 0xc0, !PT ;  /* 0x000000100d0e7812 */ /* 0x001fc800078ec0ff */
[----:B------:R-:W-:Y:S01]  /*4e000*/  SHF.L.U32 R14, R14, 0x8, RZ ;  /* 0x000000080e0e7819 */ /* 0x000fe200000006ff */
[----:B---3--:R-:W-:Y:S01]  /*4e010*/  HMMA.16816.F32.BF16 R20, R20, R4, R16 ;  /* 0x000000041414723c */ /* 0x008fe20000041810 */
[----:B------:R-:W0:Y:S11]  /*4e020*/  LDSM.16.MT88.4 R16, [R15+0x3a000] ;  /* 0x03a000000f10783b */ /* 0x000e360000004200 */
[----:B------:R-:W-:Y:S11]  /*4e030*/  @!UPT UIADD3 URZ, URZ, URZ, URZ ;  /* 0x0000003f3f3ff290 */ /* 0x000ff6000fffe03f */
[----:B------:R-:W-:Y:S01]  /*4e040*/  @!UPT UIADD3 URZ, URZ, URZ, URZ ;  /* 0x0000003f3f3ff290 */ /* 0x000fe2000fffe03f */
[----:B------:R-:W-:Y:S01]  /*4e050*/  IMAD.MOV.U32 R3, RZ, RZ, R23 ;  /* 0x000000ffff037224 */ /* 0x000fe200078e0017 */
[----:B------:R-:W-:Y:S01]  /*4e060*/  MOV R28, R22 ;  /* 0x00000016001c7202 */ /* 0x000fe20000000f00 */
[----:B------:R-:W-:Y:S03]  /*4e070*/  STL.64 [R1+0xc0], R20 ;  /* 0x0000c01401007387 */ /* 0x000fe60000100a00 */
[----:B------:R-:W-:Y:S02]  /*4e080*/  STL [R1+0x2124], R3 ;  /* 0x0021240301007387 */ /* 0x000fe40000100800 */
[----:B------:R-:W-:Y:S01]  /*4e090*/  LDSM.16.MT88.4 R20, [R15+0x3a180] ;  /* 0x03a180000f14783b */ /* 0x000fe20000004200 */
[----:B------:R-:W-:Y:S03]  /*4e0a0*/  STL [R1+0x2120], R28 ;  /* 0x0021201c01007387 */ /* 0x000fe60000100800 */
[----:B------:R-:W-:Y:S02]  /*4e0b0*/  STL.64 [R1+0x1fc8], R10 ;  /* 0x001fc80a01007387 */ /* 0x000fe40000100a00 */
[----:B------:R-:W-:Y:S02]  /*4e0c0*/  STL.64 [R1+0x1fc0], R8 ;  /* 0x001fc00801007387 */ /* 0x000fe40000100a00 */
[----:B------:R-:W1:Y:S01]  /*4e0d0*/  LDSM.16.MT88.4 R8, [R15+0x3a080] ;  /* 0x03a080000f08783b */ /* 0x000e620000004200 */
[----:B0-----:R-:W-:Y:S01]  /*4e0e0*/  IMAD.MOV.U32 R27, RZ, RZ, R16 ;  /* 0x000000ffff1b7224 */ /* 0x001fe200078e0010 */
[----:B------:R-:W-:-:S02]  /*4e0f0*/  MOV R26, R17 ;  /* 0x00000011001a7202 */ /* 0x000fc40000000f00 */
[----:B------:R-:W-:Y:S01]  /*4e100*/  MOV R25, R18 ;  /* 0x0000001200197202 */ /* 0x000fe20000000f00 */
[----:B------:R-:W-:Y:S01]  /*4e110*/  IMAD.MOV.U32 R24, RZ, RZ, R19 ;  /* 0x000000ffff187224 */ /* 0x000fe200078e0013 */
[----:B-1----:R-:W-:Y:S02]  /*4e120*/  MOV R19, R8 ;  /* 0x0000000800137202 */ /* 0x002fe40000000f00 */
[----:B------:R-:W-:Y:S01]  /*4e130*/  MOV R18, R9 ;  /* 0x0000000900127202 */ /* 0x000fe20000000f00 */
[----:B------:R-:W-:Y:S01]  /*4e140*/  IMAD.MOV.U32 R17, RZ, RZ, R10 ;  /* 0x000000ffff117224 */ /* 0x000fe200078e000a */
[----:B------:R-:W-:Y:S02]  /*4e150*/  MOV R16, R11 ;  /* 0x0000000b00107202 */ /* 0x000fe40000000f00 */
[----:B------:R0:W1:Y:S02]  /*4e160*/  LDSM.16.MT88.4 R8, [R15+0x3a100] ;  /* 0x03a100000f08783b */ /* 0x0000640000004200 */
[C---:B0-----:R-:W-:Y:S01]  /*4e170*/  LOP3.LUT R15, R13.reuse, 0x7, RZ, 0xc0, !PT ;  /* 0x000000070d0f7812 */ /* 0x041fe200078ec0ff */
[----:B------:R-:W-:-:S04]  /*4e180*/  IMAD.SHL.U32 R13, R13, 0x2, RZ ;  /* 0x000000020d0d7824 */ /* 0x000fc800078e00ff */
[----:B------:R-:W-:-:S05]  /*4e190*/  IMAD R15, R15, 0x210, RZ ;  /* 0x000002100f0f7824 */ /* 0x000fca00078e02ff */
[----:B------:R-:W-:-:S04]  /*4e1a0*/  LOP3.LUT R15, R15, 0x10, R13, 0x78, !PT ;  /* 0x000000100f0f7812 */ /* 0x000fc800078e780d */
[----:B------:R-:W-:-:S04]  /*4e1b0*/  LOP3.LUT R15, R15, R14, RZ, 0xfc, !PT ;  /* 0x0000000e0f0f7212 */ /* 0x000fc800078efcff */
[----:B------:R-:W-:Y:S02]  /*4e1c0*/  LOP3.LUT R15, R15, 0x20, RZ, 0x3c, !PT ;  /* 0x000000200f0f7812 */ /* 0x000fe400078e3cff */
[----:B------:R-:W-:Y:S01]  /*4e1d0*/  MOV R3, R20 ;  /* 0x0000001400037202 */ /* 0x000fe20000000f00 */
[----:B------:R-:W-:Y:S01]  /*4e1e0*/  IMAD.MOV.U32 R28, RZ, RZ, R21 ;  /* 0x000000ffff1c7224 */ /* 0x000fe200078e0015 */
[----:B------:R-:W-:Y:S02]  /*4e1f0*/  MOV R5, R22 ;  /* 0x0000001600057202 */ /* 0x000fe40000000f00 */
[----:B------:R-:W-:Y:S02]  /*4e200*/  MOV R4, R23 ;  /* 0x0000001700047202 */ /* 0x000fe40000000f00 */
[----:B------:R-:W0:Y:S04]  /*4e210*/  LDSM.16.MT88.4 R20, [R15+0x3a000] ;  /* 0x03a000000f14783b */ /* 0x000e280000004200 */
[----:B-1----:R0:W-:Y:S01]  /*4e220*/  STL [R1+0x2134], R8 ;  /* 0x0021340801007387 */ /* 0x0021e20000100800 */
[----:B------:R1:W-:Y:S02]  /*4e230*/  STL [R1+0x2130], R9 ;  /* 0x0021300901007387 */ /* 0x0003e40000100800 */
[----:B------:R2:W-:Y:S02]  /*4e240*/  STL [R1+0x212c], R10 ;  /* 0x00212c0a01007387 */ /* 0x0005e40000100800 */
[----:B------:R3:W-:Y:S01]  /*4e250*/  STL [R1+0x2128], R11 ;  /* 0x0021280b01007387 */ /* 0x0007e20000100800 */
[----:B0-----:R-:W-:Y:S01]  /*4e260*/  MOV R8, R20 ;  /* 0x0000001400087202 */ /* 0x001fe20000000f00 */
[----:B-1----:R-:W-:Y:S01]  /*4e270*/  IMAD.MOV.U32 R9, RZ, RZ, R21 ;  /* 0x000000ffff097224 */ /* 0x002fe200078e0015 */
[----:B--2---:R-:W-:-:S02]  /*4e280*/  MOV R10, R22 ;  /* 0x00000016000a7202 */ /* 0x004fc40000000f00 */
[----:B---3--:R-:W-:Y:S02]  /*4e290*/  MOV R11, R23 ;  /* 0x00000017000b7202 */ /* 0x008fe40000000f00 */
[----:B------:R-:W0:Y:S04]  /*4e2a0*/  LDSM.16.MT88.4 R20, [R15+0x3a080] ;  /* 0x03a080000f14783b */ /* 0x000e280000004200 */
[----:B------:R0:W-:Y:S01]  /*4e2b0*/  STL [R1+0x2144], R4 ;  /* 0x0021440401007387 */ /* 0x0001e20000100800 */
[----:B------:R1:W-:Y:S02]  /*4e2c0*/  STL [R1+0x2140], R5 ;  /* 0x0021400501007387 */ /* 0x0003e40000100800 */
[----:B------:R2:W-:Y:S02]  /*4e2d0*/  STL [R1+0x213c], R28 ;  /* 0x00213c1c01007387 */ /* 0x0005e40000100800 */
[----:B------:R3:W-:Y:S02]  /*4e2e0*/  STL [R1+0x2138], R3 ;  /* 0x0021380301007387 */ /* 0x0007e40000100800 */
[----:B0-----:R-:W-:Y:S01]  /*4e2f0*/  IMAD.MOV.U32 R4, RZ, RZ, R20 ;  /* 0x000000ffff047224 */ /* 0x001fe200078e0014 */
[----:B-1----:R-:W-:-:S02]  /*4e300*/  MOV R5, R21 ;  /* 0x0000001500057202 */ /* 0x002fc40000000f00 */
[----:B--2---:R-:W-:Y:S01]  /*4e310*/  MOV R28, R22 ;  /* 0x00000016001c7202 */ /* 0x004fe20000000f00 */
[----:B---3--:R-:W-:Y:S02]  /*4e320*/  IMAD.MOV.U32 R3, RZ, RZ, R23 ;  /* 0x000000ffff037224 */ /* 0x008fe400078e0017 */
[----:B------:R-:W0:Y:S04]  /*4e330*/  LDSM.16.MT88.4 R20, [R15+0x3a100] ;  /* 0x03a100000f14783b */ /* 0x000e280000004200 */
[----:B------:R-:W1:Y:S04]  /*4e340*/  S2R R13, SR_TID.X ;  /* 0x00000000000d7919 */ /* 0x000e680000002100 */
[----:B------:R0:W-:Y:S01]  /*4e350*/  STL [R1+0x2154], R11 ;  /* 0x0021540b01007387 */ /* 0x0001e20000100800 */
[----:B------:R2:W-:Y:S02]  /*4e360*/  STL [R1+0x2150], R10 ;  /* 0x0021500a01007387 */ /* 0x0005e40000100800 */
[----:B------:R3:W-:Y:S02]  /*4e370*/  STL [R1+0x214c], R9 ;  /* 0x00214c0901007387 */ /* 0x0007e40000100800 */
[----:B------:R4:W-:Y:S01]  /*4e380*/  STL [R1+0x2148], R8 ;  /* 0x0021480801007387 */ /* 0x0009e20000100800 */
[----:B0-----:R-:W-:-:S02]  /*4e390*/  MOV R11, R20 ;  /* 0x00000014000b7202 */ /* 0x001fc40000000f00 */
[----:B--2---:R-:W-:Y:S01]  /*4e3a0*/  MOV R10, R21 ;  /* 0x00000015000a7202 */ /* 0x004fe20000000f00 */
[----:B---3--:R-:W-:Y:S01]  /*4e3b0*/  IMAD.MOV.U32 R9, RZ, RZ, R22 ;  /* 0x000000ffff097224 */ /* 0x008fe200078e0016 */
[----:B----4-:R-:W-:Y:S02]  /*4e3c0*/  MOV R8, R23 ;  /* 0x0000001700087202 */ /* 0x010fe40000000f00 */
[----:B------:R0:W2:Y:S01]  /*4e3d0*/  LDSM.16.MT88.4 R20, [R15+0x3a180] ;  /* 0x03a180000f14783b */ /* 0x0000a20000004200 */
[C---:B-1----:R-:W-:Y:S02]  /*4e3e0*/  LOP3.LUT R14, R13.reuse, 0x10, RZ, 0xc0, !PT ;  /* 0x000000100d0e7812 */ /* 0x042fe400078ec0ff */
[C---:B0-----:R-:W-:Y:S01]  /*4e3f0*/  LOP3.LUT R15, R13.reuse, 0x7, RZ, 0xc0, !PT ;  /* 0x000000070d0f7812 */ /* 0x041fe200078ec0ff */
[----:B------:R-:W-:-:S04]  /*4e400*/  IMAD.SHL.U32 R13, R13, 0x2, RZ ;  /* 0x000000020d0d7824 */ /* 0x000fc800078e00ff */
[----:B------:R-:W-:Y:S01]  /*4e410*/  IMAD R15, R15, 0x210, RZ ;  /* 0x000002100f0f7824 */ /* 0x000fe200078e02ff */
[----:B------:R-:W-:-:S04]  /*4e420*/  SHF.L.U32 R14, R14, 0x8, RZ ;  /* 0x000000080e0e7819 */ /* 0x000fc800000006ff */
[----:B------:R-:W-:-:S04]  /*4e430*/  LOP3.LUT R15, R15, 0x10, R13, 0x78, !PT ;  /* 0x000000100f0f7812 */ /* 0x000fc800078e780d */
[----:B------:R-:W-:Y:S01]  /*4e440*/  LOP3.LUT R15, R15, R14, RZ, 0xfc, !PT ;  /* 0x0000000e0f0f7212 */ /* 0x000fe200078efcff */
[----:B------:R2:W-:Y:S01]  /*4e450*/  STL [R1+0x2164], R3 ;  /* 0x0021640301007387 */ /* 0x0005e20000100800 */
[----:B------:R0:W-:Y:S02]  /*4e460*/  STL [R1+0x2160], R28 ;  /* 0x0021601c01007387 */ /* 0x0001e40000100800 */
[----:B------:R-:W-:Y:S01]  /*4e470*/  LOP3.LUT R15, R15, 0x40, RZ, 0x3c, !PT ;  /* 0x000000400f0f7812 */ /* 0x000fe200078e3cff */
[----:B------:R1:W-:Y:S01]  /*4e480*/  STL [R1+0x215c], R5 ;  /* 0x00215c0501007387 */ /* 0x0003e20000100800 */
[----:B------:R3:W-:Y:S01]  /*4e490*/  STL [R1+0x2158], R4 ;  /* 0x0021580401007387 */ /* 0x0007e20000100800 */
[----:B--2---:R-:W-:Y:S01]  /*4e4a0*/  MOV R3, R20 ;  /* 0x0000001400037202 */ /* 0x004fe20000000f00 */
[----:B0-----:R-:W-:Y:S01]  /*4e4b0*/  IMAD.MOV.U32 R28, RZ, RZ, R21 ;  /* 0x000000ffff1c7224 */ /* 0x001fe200078e0015 */
[----:B-1----:R-:W-:Y:S02]  /*4e4c0*/  MOV R5, R22 ;  /* 0x0000001600057202 */ /* 0x002fe40000000f00 */
[----:B---3--:R-:W-:-:S02]  /*4e4d0*/  MOV R4, R23 ;  /* 0x0000001700047202 */ /* 0x008fc40000000f00 */
[----:B------:R-:W0:Y:S04]  /*4e4e0*/  LDSM.16.MT88.4 R20, [R15+0x3a000] ;  /* 0x03a000000f14783b */ /* 0x000e280000004200 */
[----:B------:R0:W-:Y:S01]  /*4e4f0*/  STL [R1+0x2174], R8 ;  /* 0x0021740801007387 */ /* 0x0001e20000100800 */
        /* <DEDUP_REMOVED lines=11> */
[----:B------:R3:W-:Y:S01]  /*4e5b0*/  STL [R1+0x2178], R3 ;  /* 0x0021780301007387 */ /* 0x0007e20000100800 */
[----:B------:R-:W-:Y:S01]  /*4e5c0*/  STL [R1+0x2194], R11 ;  /* 0x0021940b01007387 */ /* 0x000fe20000100800 */
[----:B0-----:R-:W-:Y:S01]  /*4e5d0*/  IMAD.MOV.U32 R4, RZ, RZ, R20 ;  /* 0x000000ffff047224 */ /* 0x001fe200078e0014 */
[----:B-1----:R-:W-:-:S02]  /*4e5e0*/  MOV R5, R21 ;  /* 0x0000001500057202 */ /* 0x002fc40000000f00 */
[----:B--2---:R-:W-:Y:S01]  /*4e5f0*/  MOV R28, R22 ;  /* 0x00000016001c7202 */ /* 0x004fe20000000f00 */
[----:B---3--:R-:W-:Y:S02]  /*4e600*/  IMAD.MOV.U32 R3, RZ, RZ, R23 ;  /* 0x000000ffff037224 */ /* 0x008fe400078e0017 */
        /* <DEDUP_REMOVED lines=11> */
[----:B--2---:R-:W-:-:S02]  /*4e6c0*/  MOV R5, R14 ;  /* 0x0000000e00057202 */ /* 0x004fc40000000f00 */
[----:B---3--:R-:W-:Y:S02]  /*4e6d0*/  MOV R4, R15 ;  /* 0x0000000f00047202 */ /* 0x008fe40000000f00 */
[----:B------:R-:W0:Y:S01]  /*4e6e0*/  LDSM.16.MT88.4 R12, [R0+0x3a000] ;  /* 0x03a00000000c783b */ /* 0x000e220000004200 */
[----:B------:R-:W-:Y:S02]  /*4e6f0*/  MOV R11, R20 ;  /* 0x00000014000b7202 */ /* 0x000fe40000000f00 */
[----:B------:R-:W-:Y:S01]  /*4e700*/  MOV R10, R21 ;  /* 0x00000015000a7202 */ /* 0x000fe20000000f00 */
[----:B------:R-:W-:Y:S01]  /*4e710*/  IMAD.MOV.U32 R9, RZ, RZ, R22 ;  /* 0x000000ffff097224 */ /* 0x000fe200078e0016 */
[----:B------:R-:W-:Y:S02]  /*4e720*/  MOV R8, R23 ;  /* 0x0000001700087202 */ /* 0x000fe40000000f00 */
[----:B------:R-:W-:Y:S04]  /*4e730*/  LDSM.16.MT88.4 R20, [R0+0x3a100] ;  /* 0x03a100000014783b */ /* 0x000fe80000004200 */
[----:B0-----:R0:W-:Y:S01]  /*4e740*/  STL.64 [R1+0x1ff8], R14 ;  /* 0x001ff80e01007387 */ /* 0x0011e20000100a00 */
[----:B------:R1:W-:Y:S01]  /*4e750*/  STL.64 [R1+0x1ff0], R12 ;  /* 0x001ff00c01007387 */ /* 0x0003e20000100a00 */
[----:B0-----:R-:W-:Y:S01]  /*4e760*/  MOV R14, R17 ;  /* 0x00000011000e7202 */ /* 0x001fe20000000f00 */
[----:B-1----:R-:W-:Y:S01]  /*4e770*/  IMAD.MOV.U32 R12, RZ, RZ, R19 ;  /* 0x000000ffff0c7224 */ /* 0x002fe200078e0013 */
[----:B------:R-:W-:Y:S01]  /*4e780*/  MOV R13, R18 ;  /* 0x00000012000d7202 */ /* 0x000fe20000000f00 */
[----:B------:R-:W-:-:S02]  /*4e790*/  IMAD.MOV.U32 R15, RZ, RZ, R16 ;  /* 0x000000ffff0f7224 */ /* 0x000fc400078e0010 */
[----:B------:R-:W0:Y:S04]  /*4e7a0*/  LDSM.16.MT88.4 R16, [R0+0x3a080] ;  /* 0x03a080000010783b */ /* 0x000e280000004200 */
[----:B0-----:R0:W-:Y:S01]  /*4e7b0*/  STL.64 [R1+0x1fe8], R18 ;  /* 0x001fe81201007387 */ /* 0x0011e20000100a00 */
[----:B------:R1:W-:Y:S01]  /*4e7c0*/  STL.64 [R1+0x1fe0], R16 ;  /* 0x001fe01001007387 */ /* 0x0003e20000100a00 */
[----:B0-----:R-:W-:Y:S02]  /*4e7d0*/  MOV R18, R6 ;  /* 0x0000000600127202 */ /* 0x001fe40000000f00 */
[----:B-1----:R-:W2:Y:S01]  /*4e7e0*/  LDL.LU R16, [R1+0x190] ;  /* 0x0001900001107983 */ /* 0x002ea20000300800 */
[----:B------:R-:W2:Y:S02]  /*4e7f0*/  LDL.LU R17, [R1+0x194] ;  /* 0x0001940001117983 */ /* 0x000ea40000300800 */
[----:B------:R-:W2:Y:S01]  /*4e800*/  LDL.LU R6, [R1+0x21ac] ;  /* 0x0021ac0001067983 */ /* 0x000ea20000300800 */
[----:B------:R-:W-:-:S02]  /*4e810*/  MOV R19, R7 ;  /* 0x0000000700137202 */ /* 0x000fc40000000f00 */
[----:B------:R-:W2:Y:S01]  /*4e820*/  LDL.LU R7, [R1+0x21a8] ;  /* 0x0021a80001077983 */ /* 0x000ea20000300800 */
[----:B------:R0:W-:Y:S02]  /*4e830*/  STL.64 [R1+0x1fd8], R22 ;  /* 0x001fd81601007387 */ /* 0x0001e40000100a00 */
[----:B------:R1:W-:Y:S01]  /*4e840*/  STL.64 [R1+0x1fd0], R20 ;  /* 0x001fd01401007387 */ /* 0x0003e20000100a00 */
[----:B0-----:R-:W-:Y:S01]  /*4e850*/  MOV R22, R25 ;  /* 0x0000001900167202 */ /* 0x001fe20000000f00 */
[----:B-1----:R-:W-:Y:S01]  /*4e860*/  IMAD.MOV.U32 R20, RZ, RZ, R27 ;  /* 0x000000ffff147224 */ /* 0x002fe200078e001b */
[----:B------:R-:W-:Y:S01]  /*4e870*/  MOV R21, R26 ;  /* 0x0000001a00157202 */ /* 0x000fe20000000f00 */
[----:B------:R-:W-:Y:S02]  /*4e880*/  IMAD.MOV.U32 R23, RZ, RZ, R24 ;  /* 0x000000ffff177224 */ /* 0x000fe400078e0018 */
[----:B------:R-:W0:Y:S04]  /*4e890*/  LDSM.16.MT88.4 R24, [R0+0x3a180] ;  /* 0x03a180000018783b */ /* 0x000e280000004200 */
[----:B0-----:R-:W-:Y:S01]  /*4e8a0*/  STL.64 [R1+0x2008], R26 ;  /* 0x0020081a01007387 */ /* 0x001fe20000100a00 */
[----:B------:R0:W-:Y:S03]  /*4e8b0*/  STL.64 [R1+0x2000], R24 ;  /* 0x0020001801007387 */ /* 0x0001e60000100a00 */
[----:B0-----:R-:W3:Y:S01]  /*4e8c0*/  LDL.LU R24, [R1+0x1a0] ;  /* 0x0001a00001187983 */ /* 0x001ee20000300800 */
[----:B------:R-:W3:Y:S01]  /*4e8d0*/  LDL.LU R25, [R1+0x1a4] ;  /* 0x0001a40001197983 */ /* 0x000ee20000300800 */
[----:B------:R-:W-:-:S02]  /*4e8e0*/  MOV R26, R29 ;  /* 0x0000001d001a7202 */ /* 0x000fc40000000f00 */
[----:B------:R-:W-:Y:S01]  /*4e8f0*/  MOV R27, R2 ;  /* 0x00000002001b7202 */ /* 0x000fe20000000f00 */
[----:B------:R-:W-:Y:S01]  /*4e900*/  STL [R1+0x1fa4], R0 ;  /* 0x001fa40001007387 */ /* 0x000fe20000100800 */
[----:B--2---:R-:W-:Y:S07]  /*4e910*/  HMMA.16816.F32.BF16 R16, R12, R6, R16 ;  /* 0x000000060c10723c */ /* 0x004fee0000041810 */
[----:B------:R-:W-:Y:S02]  /*4e920*/  MOV R12, R3 ;  /* 0x00000003000c7202 */ /* 0x000fe40000000f00 */
[----:B------:R-:W-:-:S02]  /*4e930*/  MOV R14, R5 ;  /* 0x00000005000e7202 */ /* 0x000fc40000000f00 */
[----:B------:R-:W-:Y:S01]  /*4e940*/  MOV R15, R4 ;  /* 0x00000004000f7202 */ /* 0x000fe20000000f00 */
[----:B------:R-:W-:Y:S01]  /*4e950*/  IMAD.MOV.U32 R13, RZ, RZ, R28 ;  /* 0x000000ffff0d7224 */ /* 0x000fe200078e001c */
[----:B---3--:R-:W-:Y:S11]  /*4e960*/  HMMA.16816.F32.BF16 R20, R20, R6, R24 ;  /* 0x000000061414723c */ /* 0x008ff60000041818 */
[----:B------:R-:W-:Y:S11]  /*4e970*/  @!UPT UIADD3 URZ, URZ, URZ, URZ ;  /* 0x0000003f3f3ff290 */ /* 0x000ff6000fffe03f */
[----:B------:R-:W-:Y:S02]  /*4e980*/  @!UPT UIADD3 URZ, URZ, URZ, URZ ;  /* 0x0000003f3f3ff290 */ /* 0x000fe4000fffe03f */
[----:B------:R-:W-:Y:S01]  /*4e990*/  MOV R2, R23 ;  /* 0x0000001700027202 */ /* 0x000fe20000000f00 */
[----:B------:R-:W-:Y:S01]  /*4e9a0*/  IMAD.MOV.U32 R29, RZ, RZ, R22 ;  /* 0x000000ffff1d7224 */ /* 0x000fe200078e0016 */
[----:B------:R-:W-:Y:S03]  /*4e9b0*/  STL.64 [R1+0x1a0], R20 ;  /* 0x0001a01401007387 */ /* 0x000fe60000100a00 */
[----:B------:R-:W-:Y:S01]  /*4e9c0*/  STL [R1+0x1f34], R2 ;  /* 0x001f340201007387 */ /* 0x000fe20000100800 */
[----:B------:R-:W-:Y:S01]  /*4e9d0*/  STL [R1+0x1f30], R29 ;  /* 0x001f301d01007387 */ /* 0x000fe20000100800 */
[----:B------:R-:W2:Y:S02]  /*4e9e0*/  LDL.LU R3, [R1+0x21a4] ;  /* 0x0021a40001037983 */ /* 0x000ea40000300800 */
[----:B------:R-:W-:Y:S02]  /*4e9f0*/  STL.64 [R1+0x190], R16 ;  /* 0x0001901001007387 */ /* 0x000fe40000100a00 */
[----:B------:R-:W-:Y:S01]  /*4ea00*/  STL.64 [R1+0x198], R18 ;  /* 0x0001981201007387 */ /* 0x000fe20000100a00 */
[----:B------:R-:W3:Y:S01]  /*4ea10*/  LDL.LU R28, [R1+0x21a0] ;  /* 0x0021a000011c7983 */ /* 0x000ee20000300800 */
[----:B------:R-:W4:Y:S02]  /*4ea20*/  LDL.LU R5, [R1+0x219c] ;  /* 0x00219c0001057983 */ /* 0x000f240000300800 */
[----:B------:R-:W2:Y:S02]  /*4ea30*/  LDL.LU R4, [R1+0x2198] ;  /* 0x0021980001047983 */ /* 0x000ea40000300800 */
[----:B------:R0:W-:Y:S01]  /*4ea40*/  STL.64 [R1+0x2018], R14 ;  /* 0x0020180e01007387 */ /* 0x0001e20000100a00 */
[----:B------:R1:W-:Y:S01]  /*4ea50*/  STL.64 [R1+0x2010], R12 ;  /* 0x0020100c01007387 */ /* 0x0003e20000100a00 */
[----:B------:R-:W2:Y:S02]  /*4ea60*/  LDL.LU R24, [R1+0xf0] ;  /* 0x0000f00001187983 */ /* 0x000ea40000300800 */
[----:B------:R-:W2:Y:S02]  /*4ea70*/  LDL.LU R25, [R1+0xf4] ;  /* 0x0000f40001197983 */ /* 0x000ea40000300800 */
[----:B------:R-:W2:Y:S01]  /*4ea80*/  LDL.LU R26, [R1+0xf8] ;  /* 0x0000f800011a7983 */ /* 0x000ea20000300800 */
[----:B------:R-:W2:Y:S01]  /*4ea90*/  LDL.LU R27, [R1+0xfc] ;  /* 0x0000fc00011b7983 */ /* 0x000ea20000300800 */
[----:B0-----:R-:W-:Y:S01]  /*4eaa0*/  MOV R14, R9 ;  /* 0x00000009000e7202 */ /* 0x001fe20000000f00 */
[----:B-1----:R-:W-:-:S02]  /*4eab0*/  IMAD.MOV.U32 R12, RZ, RZ, R11 ;  /* 0x000000ffff0c7224 */ /* 0x002fc400078e000b */
        /* <DEDUP_REMOVED lines=14> */
[----:B---3--:R-:W-:Y:S01]  /*4eba0*/  IMAD.MOV.U32 R14, RZ, RZ, R28 ;  /* 0x000000ffff0e7224 */ /* 0x008fe200078e001c */
[----:B-1----:R-:W-:-:S02]  /*4ebb0*/  MOV R12, R4 ;  /* 0x00000004000c7202 */ /* 0x002fc40000000f00 */
[----:B------:R-:W-:Y:S02]  /*4ebc0*/  MOV R15, R3 ;  /* 0x00000003000f7202 */ /* 0x000fe40000000f00 */
[----:B----4-:R-:W-:Y:S01]  /*4ebd0*/  MOV R13, R5 ;  /* 0x00000005000d7202 */ /* 0x010fe20000000f00 */
[----:B--2---:R-:W-:Y:S01]  /*4ebe0*/  STL.64 [R1+0x2048], R26 ;  /* 0x0020481a01007387 */ /* 0x004fe20000100a00 */
[----:B------:R0:W-:Y:S02]  /*4ebf0*/  STL.64 [R1+0x2040], R24 ;  /* 0x0020401801007387 */ /* 0x0001e40000100a00 */
        /* <DEDUP_REMOVED lines=11> */
[----:B------:R-:W-:Y:S02]  /*4ecb0*/  MOV R12, R8 ;  /* 0x00000008000c7202 */ /* 0x000fe40000000f00 */
[----:B------:R-:W-:Y:S01]  /*4ecc0*/  MOV R15, R11 ;  /* 0x0000000b000f7202 */ /* 0x000fe20000000f00 */
[----:B------:R-:W-:Y:S01]  /*4ecd0*/  IMAD.MOV.U32 R13, RZ, RZ, R9 ;  /* 0x000000ffff0d7224 */ /* 0x000fe200078e0009 */
[----:B--2---:R-:W-:Y:S01]  /*4ece0*/  STL.64 [R1+0x2068], R26 ;  /* 0x0020681a01007387 */ /* 0x004fe20000100a00 */
[----:B------:R-:W-:Y:S02]  /*4ecf0*/  STL.64 [R1+0x2060], R24 ;  /* 0x0020601801007387 */ /* 0x000fe40000100a00 */
[----:B------:R-:W2:Y:S02]  /*4ed00*/  LDL.LU R8, [R1+0x2174] ;  /* 0x0021740001087983 */ /* 0x000ea40000300800 */
[----:B------:R-:W2:Y:S01]  /*4ed10*/  LDL.LU R9, [R1+0x2170] ;  /* 0x0021700001097983 */ /* 0x000ea20000300800 */
[----:B------:R-:W2:Y:S01]  /*4ed20*/  LDL.LU R10, [R1+0x216c] ;  /* 0x00216c00010a7983 */ /* 0x000ea20000300800 */
[----:B------:R-:W2:Y:S02]  /*4ed30*/  LDL.LU R11, [R1+0x2168] ;  /* 0x00216800010b7983 */ /* 0x000ea40000300800 */
[----:B------:R-:W-:Y:S02]  /*4ed40*/  STL.64 [R1+0x2078], R14 ;  /* 0x0020780e01007387 */ /* 0x000fe40000100a00 */
[----:B------:R0:W-:Y:S02]  /*4ed50*/  STL.64 [R1+0x2070], R12 ;  /* 0x0020700c01007387 */ /* 0x0001e40000100a00 */
[----:B0-----:R-:W-:Y:S01]  /*4ed60*/  IMAD.MOV.U32 R12, RZ, RZ, R3 ;  /* 0x000000ffff0c7224 */ /* 0x001fe200078e0003 */
[----:B----4-:R-:W-:Y:S01]  /*4ed70*/  MOV R13, R28 ;  /* 0x0000001c000d7202 */ /* 0x010fe20000000f00 */
[----:B------:R-:W4:Y:S01]  /*4ed80*/  LDL.LU R3, [R1+0x2164] ;  /* 0x0021640001037983 */ /* 0x000f220000300800 */
[----:B------:R-:W4:Y:S01]  /*4ed90*/  LDL.LU R28, [R1+0x2160] ;  /* 0x00216000011c7983 */ /* 0x000f220000300800 */
[----:B---3--:R-:W-:Y:S01]  /*4eda0*/  MOV R14, R5 ;  /* 0x00000005000e7202 */ /* 0x008fe20000000f00 */
[----:B------:R-:W-:Y:S01]  /*4edb0*/  IMAD.MOV.U32 R15, RZ, RZ, R4 ;  /* 0x000000ffff0f7224 */ /* 0x000fe200078e0004 */
[----:B------:R-:W3:Y:S01]  /*4edc0*/  LDL.LU R5, [R1+0x215c] ;  /* 0x00215c0001057983 */ /* 0x000ee20000300800 */
[----:B------:R-:W3:Y:S03]  /*4edd0*/  LDL.LU R4, [R1+0x2158] ;  /* 0x0021580001047983 */ /* 0x000ee60000300800 */
[----:B------:R2:W-:Y:S01]  /*4ede0*/  STL.64 [R1+0x2098], R14 ;  /* 0x0020980e01007387 */ /* 0x0005e20000100a00 */
[----:B------:R0:W-:Y:S02]  /*4edf0*/  STL.64 [R1+0x2090], R12 ;  /* 0x0020900c01007387 */ /* 0x0001e40000100a00 */
[----:B------:R-:W3:Y:S02]  /*4ee00*/  LDL.LU R24, [R1+0x120] ;  /* 0x0001200001187983 */ /* 0x000ee40000300800 */
[----:B------:R-:W3:Y:S01]  /*4ee10*/  LDL.LU R25, [R1+0x124] ;  /* 0x0001240001197983 */ /* 0x000ee20000300800 */
[----:B------:R-:W3:Y:S01]  /*4ee20*/  LDL.LU R26, [R1+0x128] ;  /* 0x00012800011a7983 */ /* 0x000ee20000300800 */
[----:B------:R-:W3:Y:S01]  /*4ee30*/  LDL.LU R27, [R1+0x12c] ;  /* 0x00012c00011b7983 */ /* 0x000ee20000300800 */
[----:B--2---:R-:W-:Y:S01]  /*4ee40*/  MOV R15, R8 ;  /* 0x00000008000f7202 */ /* 0x004fe20000000f00 */
[----:B------:R-:W-:Y:S01]  /*4ee50*/  IMAD.MOV.U32 R14, RZ, RZ, R9 ;  /* 0x000000ffff0e7224 */ /* 0x000fe200078e0009 */
[----:B0-----:R-:W-:-:S02]  /*4ee60*/  MOV R13, R10 ;  /* 0x0000000a000d7202 */ /* 0x001fc40000000f00 */
[----:B------:R-:W-:Y:S02]  /*4ee70*/  MOV R12, R11 ;  /* 0x0000000b000c7202 */ /* 0x000fe40000000f00 */
[----:B------:R-:W2:Y:S01]  /*4ee80*/  LDL.LU R11, [R1+0x2154] ;  /* 0x00215400010b7983 */ /* 0x000ea20000300800 */
[----:B------:R-:W2:Y:S02]  /*4ee90*/  LDL.LU R10, [R1+0x2150] ;  /* 0x00215000010a7983 */ /* 0x000ea40000300800 */
[----:B------:R-:W2:Y:S02]  /*4eea0*/  LDL.LU R9, [R1+0x214c] ;  /* 0x00214c0001097983 */ /* 0x000ea40000300800 */
[----:B------:R-:W2:Y:S01]  /*4eeb0*/  LDL.LU R8, [R1+0x2148] ;  /* 0x0021480001087983 */ /* 0x000ea20000300800 */
[----:B------:R4:W-:Y:S01]  /*4eec0*/  STL.64 [R1+0x20b8], R14 ;  /* 0x0020b80e01007387 */ /* 0x0009e20000100a00 */
[----:B------:R3:W-:Y:S01]  /*4eed0*/  STL.64 [R1+0x20b0], R12 ;  /* 0x0020b00c01007387 */ /* 0x0007e20000100a00 */
[----:B----4-:R-:W-:-:S02]  /*4eee0*/  MOV R14, R28 ;  /* 0x0000001c000e7202 */ /* 0x010fc40000000f00 */
[----:B------:R-:W-:Y:S01]  /*4eef0*/  MOV R15, R3 ;  /* 0x00000003000f7202 */ /* 0x000fe20000000f00 */
[----:B---3--:R-:W-:Y:S01]  /*4ef00*/  IMAD.MOV.U32 R13, RZ, RZ, R5 ;  /* 0x000000ffff0d7224 */ /* 0x008fe200078e0005 */
[----:B------:R-:W-:Y:S02]  /*4ef10*/  MOV R12, R4 ;  /* 0x00000004000c7202 */ /* 0x000fe40000000f00 */
[----:B------:R-:W3:Y:S01]  /*4ef20*/  LDL.LU R4, [R1+0x2144] ;  /* 0x0021440001047983 */ /* 0x000ee20000300800 */
[----:B------:R-:W4:Y:S02]  /*4ef30*/  LDL.LU R5, [R1+0x2140] ;  /* 0x0021400001057983 */ /* 0x000f240000300800 */
[----:B------:R-:W4:Y:S02]  /*4ef40*/  LDL.LU R28, [R1+0x213c] ;  /* 0x00213c00011c7983 */ /* 0x000f240000300800 */
[----:B------:R-:W4:Y:S01]  /*4ef50*/  LDL.LU R3, [R1+0x2138] ;  /* 0x0021380001037983 */ /* 0x000f220000300800 */
[----:B------:R-:W-:Y:S01]  /*4ef60*/  STL.64 [R1+0x20d8], R14 ;  /* 0x0020d80e01007387 */ /* 0x000fe20000100a00 */
[----:B------:R-:W-:Y:S02]  /*4ef70*/  STL.64 [R1+0x20d0], R12 ;  /* 0x0020d00c01007387 */ /* 0x000fe40000100a00 */
[----:B------:R-:W-:Y:S02]  /*4ef80*/  STL.64 [R1+0x2088], R26 ;  /* 0x0020881a01007387 */ /* 0x000fe40000100a00 */
[----:B------:R0:W-:Y:S02]  /*4ef90*/  STL.64 [R1+0x2080], R24 ;  /* 0x0020801801007387 */ /* 0x0001e40000100a00 */
[----:B0-----:R-:W4:Y:S01]  /*4efa0*/  LDL.LU R24, [R1+0x130] ;  /* 0x0001300001187983 */ /* 0x001f220000300800 */
[----:B------:R-:W4:Y:S02]  /*4efb0*/  LDL.LU R25, [R1+0x134] ;  /* 0x0001340001197983 */ /* 0x000f240000300800 */
[----:B------:R-:W4:Y:S02]  /*4efc0*/  LDL.LU R26, [R1+0x138] ;  /* 0x00013800011a7983 */ /* 0x000f240000300800 */
[----:B------:R-:W4:Y:S02]  /*4efd0*/  LDL.LU R27, [R1+0x13c] ;  /* 0x00013c00011b7983 */ /* 0x000f240000300800 */
[----:B--2---:R-:W-:Y:S01]  /*4efe0*/  IMAD.MOV.U32 R15, RZ, RZ, R11 ;  /* 0x000000ffff0f7224 */ /* 0x004fe200078e000b */
[----:B------:R-:W-:-:S02]  /*4eff0*/  MOV R14, R10 ;  /* 0x0000000a000e7202 */ /* 0x000fc40000000f00 */
[----:B------:R-:W-:Y:S01]  /*4f000*/  MOV R13, R9 ;  /* 0x00000009000d7202 */ /* 0x000fe20000000f00 */
[----:B------:R-:W-:Y:S02]  /*4f010*/  IMAD.MOV.U32 R12, RZ, RZ, R8 ;  /* 0x000000ffff0c7224 */ /* 0x000fe400078e0008 */
[----:B------:R-:W2:Y:S01]  /*4f020*/  LDL.LU R8, [R1+0x2134] ;  /* 0x0021340001087983 */ /* 0x000ea20000300800 */
[----:B------:R-:W2:Y:S02]  /*4f030*/  LDL.LU R9, [R1+0x2130] ;  /* 0x0021300001097983 */ /* 0x000ea40000300800 */
[----:B------:R-:W2:Y:S02]  /*4f040*/  LDL.LU R10, [R1+0x212c] ;  /* 0x00212c00010a7983 */ /* 0x000ea40000300800 */
[----:B------:R-:W2:Y:S01]  /*4f050*/  LDL.LU R11, [R1+0x2128] ;  /* 0x00212800010b7983 */ /* 0x000ea20000300800 */
[----:B------:R3:W-:Y:S01]  /*4f060*/  STL.64 [R1+0x20f8], R14 ;  /* 0x0020f80e01007387 */ /* 0x0007e20000100a00 */
[----:B------:R0:W-:Y:S01]  /*4f070*/  STL.64 [R1+0x20f0], R12 ;  /* 0x0020f00c01007387 */ /* 0x0001e20000100a00 */
[----:B---3--:R-:W-:Y:S01]  /*4f080*/  MOV R15, R4 ;  /* 0x00000004000f7202 */ /* 0x008fe20000000f00 */
[----:B----4-:R-:W-:Y:S01]  /*4f090*/  IMAD.MOV.U32 R14, RZ, RZ, R5 ;  /* 0x000000ffff0e7224 */ /* 0x010fe200078e0005 */
[----:B0-----:R-:W-:-:S02]  /*4f0a0*/  MOV R13, R28 ;  /* 0x0000001c000d7202 */ /* 0x001fc40000000f00 */
[----:B------:R-:W-:Y:S02]  /*4f0b0*/  MOV R12, R3 ;  /* 0x00000003000c7202 */ /* 0x000fe40000000f00 */
[----:B------:R-:W3:Y:S01]  /*4f0c0*/  LDL.LU R3, [R1+0x2124] ;  /* 0x0021240001037983 */ /* 0x000ee20000300800 */
[----:B------:R-:W4:Y:S02]  /*4f0d0*/  LDL.LU R28, [R1+0x2120] ;  /* 0x00212000011c7983 */ /* 0x000f240000300800 */
[----:B------:R-:W-:Y:S02]  /*4f0e0*/  STL.64 [R1+0x2118], R14 ;  /* 0x0021180e01007387 */ /* 0x000fe40000100a00 */
[----:B------:R0:W-:Y:S02]  /*4f0f0*/  STL.64 [R1+0x2110], R12 ;  /* 0x0021100c01007387 */ /* 0x0001e40000100a00 */
[----:B0-----:R-:W2:Y:S01]  /*4f100*/  LDL.LU R12, [R1+0x180] ;  /* 0x00018000010c7983 */ /* 0x001ea20000300800 */
[----:B------:R-:W2:Y:S02]  /*4f110*/  LDL.LU R13, [R1+0x184] ;  /* 0x00018400010d7983 */ /* 0x000ea40000300800 */
[----:B------:R-:W2:Y:S02]  /*4f120*/  LDL.LU R14, [R1+0x188] ;  /* 0x00018800010e7983 */ /* 0x000ea40000300800 */
[----:B------:R-:W2:Y:S01]  /*4f130*/  LDL.LU R15, [R1+0x18c] ;  /* 0x00018c00010f7983 */ /* 0x000ea20000300800 */
        /* <DEDUP_REMOVED lines=18> */
[-C--:B------:R-:W-:Y:S01]  /*4f260*/  HMMA.16816.F32.BF16 R8, R8, R6.reuse, R12 ;  /* 0x000000060808723c */ /* 0x080fe2000004180c */
[----:B--2---:R-:W-:Y:S01]  /*4f270*/  STL.64 [R1+0x2108], R26 ;  /* 0x0021081a01007387 */ /* 0x004fe20000100a00 */
[----:B------:R0:W-:Y:S03]  /*4f280*/  STL.64 [R1+0x2100], R24 ;  /* 0x0021001801007387 */ /* 0x0001e60000100a00 */
[----:B0-----:R-:W2:Y:S01]  /*4f290*/  LDL.LU R24, [R1+0x170] ;  /* 0x0001700001187983 */ /* 0x001ea20000300800 */
[----:B------:R-:W2:Y:S02]  /*4f2a0*/  LDL.LU R25, [R1+0x174] ;  /* 0x0001740001197983 */ /* 0x000ea40000300800 */
[----:B------:R-:W2:Y:S02]  /*4f2b0*/  LDL.LU R26, [R1+0x178] ;  /* 0x00017800011a7983 */ /* 0x000ea40000300800 */
[----:B------:R-:W2:Y:S01]  /*4f2c0*/  LDL.LU R27, [R1+0x17c] ;  /* 0x00017c00011b7983 */ /* 0x000ea20000300800 */
[----:B------:R-:W2:Y:S01]  /*4f2d0*/  LDL.LU R16, [R1+0xe0] ;  /* 0x0000e00001107983 */ /* 0x000ea20000300800 */
[----:B------:R-:W2:Y:S02]  /*4f2e0*/  LDL.LU R17, [R1+0xe4] ;  /* 0x0000e40001117983 */ /* 0x000ea40000300800 */
[----:B------:R-:W2:Y:S02]  /*4f2f0*/  LDL.LU R18, [R1+0xe8] ;  /* 0x0000e80001127983 */ /* 0x000ea40000300800 */
[----:B------:R-:W2:Y:S01]  /*4f300*/  LDL.LU R19, [R1+0xec] ;  /* 0x0000ec0001137983 */ /* 0x000ea20000300800 */
[----:B------:R-:W2:Y:S01]  /*4f310*/  LDL.LU R20, [R1+0xd0] ;  /* 0x0000d00001147983 */ /* 0x000ea20000300800 */
[----:B------:R-:W2:Y:S02]  /*4f320*/  LDL.LU R21, [R1+0xd4] ;  /* 0x0000d40001157983 */ /* 0x000ea40000300800 */
[----:B------:R-:W2:Y:S02]  /*4f330*/  LDL.LU R22, [R1+0xd8] ;  /* 0x0000d80001167983 */ /* 0x000ea40000300800 */
[----:B------:R-:W2:Y:S01]  /*4f340*/  LDL.LU R23, [R1+0xdc] ;  /* 0x0000dc0001177983 */ /* 0x000ea20000300800 */
[----:B------:R-:W2:Y:S01]  /*4f350*/  LDL.LU.64 R14, [R1+0x2118] ;  /* 0x00211800010e7983 */ /* 0x000ea20000300a00 */
[----:B------:R-:W2:Y:S02]  /*4f360*/  LDL.LU.64 R12, [R1+0x2110] ;  /* 0x00211000010c7983 */ /* 0x000ea40000300a00 */
[----:B------:R-:W-:Y:S01]  /*4f370*/  IMAD.MOV.U32 R29, RZ, RZ, R11 ;  /* 0x000000ffff1d7224 */ /* 0x000fe200078e000b */
[----:B------:R-:W-:Y:S01]  /*4f380*/  MOV R2, R10 ;  /* 0x0000000a00027202 */ /* 0x000fe20000000f00 */
[----:B------:R0:W-:Y:S04]  /*4f390*/  STL.64 [R1+0x180], R8 ;  /* 0x0001800801007387 */ /* 0x0001e80000100a00 */
[----:B0-----:R-:W3:Y:S01]  /*4f3a0*/  LDL.LU R8, [R1+0xc0] ;  /* 0x0000c00001087983 */ /* 0x001ee20000300800 */
[----:B------:R-:W3:Y:S02]  /*4f3b0*/  LDL.LU R9, [R1+0xc4] ;  /* 0x0000c40001097983 */ /* 0x000ee40000300800 */
        /* <DEDUP_REMOVED lines=87> */
[----:B------:R-:W2:Y:S01]  /*4f930*/  LDL.LU.64 R18, [R1+0x1fe8] ;  /* 0x001fe80001127983 */ /* 0x000ea20000300a00 */
[----:B------:R-:W2:Y:S01]  /*4f940*/  LDL.LU.64 R16, [R1+0x1fe0] ;  /* 0x001fe00001107983 */ /* 0x000ea20000300a00 */
[----:B----4-:R-:W-:Y:S02]  /*4f950*/  MOV R10, R28 ;  /* 0x0000001c000a7202 */ /* 0x010fe40000000f00 */
[----:B---3--:R-:W-:Y:S01]  /*4f960*/  MOV R11, R3 ;  /* 0x00000003000b7202 */ /* 0x008fe20000000f00 */
[-C--:B--2---:R-:W-:Y:S01]  /*4f970*/  HMMA.16816.F32.BF16 R16, R16, R6.reuse, R20 ;  /* 0x000000061010723c */ /* 0x084fe20000041814 */
[----:B------:R-:W2:Y:S01]  /*4f980*/  LDL.LU.64 R22, [R1+0x1fd8] ;  /* 0x001fd80001167983 */ /* 0x000ea20000300a00 */
[----:B------:R-:W2:Y:S11]  /*4f990*/  LDL.LU.64 R20, [R1+0x1fd0] ;  /* 0x001fd00001147983 */ /* 0x000eb60000300a00 */
[----:B------:R-:W-:Y:S11]  /*4f9a0*/  @!UPT UIADD3 URZ, URZ, URZ, URZ ;  /* 0x0000003f3f3ff290 */ /* 0x000ff6000fffe03f */
[----:B------:R-:W-:Y:S02]  /*4f9b0*/  MOV R2, R18 ;  /* 0x0000001200027202 */ /* 0x000fe40000000f00 */
[----:B------:R-:W-:Y:S01]  /*4f9c0*/  MOV R5, R16 ;  /* 0x0000001000057202 */ /* 0x000fe20000000f00 */
[----:B------:R-:W0:Y:S01]  /*4f9d0*/  S2R R18, SR_TID.X ;  /* 0x0000000000127919 */ /* 0x000e220000002100 */
[----:B--2---:R-:W-:Y:S03]  /*4f9e0*/  HMMA.16816.F32.BF16 R20, R20, R6, R8 ;  /* 0x000000061414723c */ /* 0x004fe60000041808 */
[----:B------:R-:W2:Y:S01]  /*4f9f0*/  LDL.LU.64 R10, [R1+0x1fc8] ;  /* 0x001fc800010a7983 */ /* 0x000ea20000300a00 */
[----:B------:R-:W2:Y:S11]  /*4fa00*/  LDL.LU.64 R8, [R1+0x1fc0] ;  /* 0x001fc00001087983 */ /* 0x000eb60000300a00 */
[----:B------:R-:W-:Y:S09]  /*4fa10*/  @!UPT UIADD3 URZ, URZ, URZ, URZ ;  /* 0x0000003f3f3ff290 */ /* 0x000ff2000fffe03f */
[----:B------:R-:W-:Y:S01]  /*4fa20*/  IMAD.MOV.U32 R28, RZ, RZ, R22 ;  /* 0x000000ffff1c7224 */ /* 0x000fe200078e0016 */
[----:B------:R-:W-:Y:S02]  /*4fa30*/  MOV R22, R5 ;  /* 0x0000000500167202 */ /* 0x000fe40000000f00 */
[----:B------:R-:W1:Y:S04]  /*4fa40*/  S2R R5, SR_TID.X ;  /* 0x0000000000057919 */ /* 0x000e680000002100 */
[----:B------:R0:W-:Y:S01]  /*4fa50*/  STL.64 [R1+0xc0], R20 ;  /* 0x0000c01401007387 */ /* 0x0001e20000100a00 */
[----:B------:R-:W-:-:S05]  /*4fa60*/  MOV R3, R23 ;  /* 0x0000001700037202 */ /* 0x000fca0000000f00 */
[----:B------:R3:W-:Y:S01]  /*4fa70*/  STL [R1+0x1f54], R3 ;  /* 0x001f540301007387 */ /* 0x0007e20000100800 */
[C---:B0-----:R-:W-:Y:S02]  /*4fa80*/  LOP3.LUT R20, R18.reuse, 0x7, RZ, 0xc0, !PT ;  /* 0x0000000712147812 */ /* 0x041fe400078ec0ff */
[----:B---3--:R-:W-:-:S03]  /*4fa90*/  SHF.L.U32 R3, R18, 0x1, RZ ;  /* 0x0000000112037819 */ /* 0x008fc600000006ff */
[----:B------:R-:W-:Y:S02]  /*4faa0*/  IMAD R29, R20, 0x210, RZ ;  /* 0x00000210141d7824 */ /* 0x000fe400078e02ff */
[----:B------:R-:W-:Y:S01]  /*4fab0*/  IMAD.MOV.U32 R4, RZ, RZ, R17 ;  /* 0x000000ffff047224 */ /* 0x000fe200078e0011 */
[----:B-1----:R-:W-:Y:S02]  /*4fac0*/  LOP3.LUT R5, R5, 0x10, RZ, 0xc0, !PT ;  /* 0x0000001005057812 */ /* 0x002fe400078ec0ff */
[----:B------:R-:W-:Y:S02]  /*4fad0*/  LOP3.LUT R29, R29, 0x10, R3, 0x78, !PT ;  /* 0x000000101d1d7812 */ /* 0x000fe400078e7803 */
[----:B------:R-:W-:Y:S01]  /*4fae0*/  SHF.L.U32 R5, R5, 0x8, RZ ;  /* 0x0000000805057819 */ /* 0x000fe200000006ff */
[----:B------:R-:W-:-:S03]  /*4faf0*/  IMAD.MOV.U32 R23, RZ, RZ, R4 ;  /* 0x000000ffff177224 */ /* 0x000fc600078e0004 */
[----:B------:R-:W-:Y:S01]  /*4fb00*/  LOP3.LUT R29, R29, R5, RZ, 0xfc, !PT ;  /* 0x000000051d1d7212 */ /* 0x000fe200078efcff */
[----:B------:R0:W-:Y:S01]  /*4fb10*/  STL [R1+0x1f50], R28 ;  /* 0x001f501c01007387 */ /* 0x0001e20000100800 */
[----:B------:R-:W-:Y:S01]  /*4fb20*/  MOV R15, R19 ;  /* 0x00000013000f7202 */ /* 0x000fe20000000f00 */
[C---:B------:R-:W-:Y:S01]  /*4fb30*/  LOP3.LUT R19, R18.reuse, 0x7, RZ, 0xc0, !PT ;  /* 0x0000000712137812 */ /* 0x040fe200078ec0ff */
[----:B------:R-:W-:-:S04]  /*4fb40*/  LOP3.LUT R21, R18, 0xe0, RZ, 0xc0, !PT ;  /* 0x000000e012157812 */ /* 0x000fc800078ec0ff */
[----:B0-----:R-:W-:-:S05]  /*4fb50*/  IMAD.SHL.U32 R28, R19, 0x10, RZ ;  /* 0x00000010131c7824 */ /* 0x001fca00078e00ff */
[----:B------:R-:W-:-:S04]  /*4fb60*/  LEA R21, R21, R28, 0x8 ;  /* 0x0000001c15157211 */ /* 0x000fc800078e40ff */
[----:B------:R-:W-:-:S05]  /*4fb70*/  LOP3.LUT R21, R21, 0x30, R3, 0x78, !PT ;  /* 0x0000003015157812 */ /* 0x000fca00078e7803 */
[----:B------:R-:W-:-:S05]  /*4fb80*/  IMAD R21, R20, 0x400, R21 ;  /* 0x0000040014157824 */ /* 0x000fca00078e0215 */
[----:B------:R-:W-:Y:S01]  /*4fb90*/  LOP3.LUT R21, R21, 0x40, RZ, 0x3c, !PT ;  /* 0x0000004015157812 */ /* 0x000fe200078e3cff */
[----:B------:R-:W0:Y:S01]  /*4fba0*/  S2R R28, SR_TID.X ;  /* 0x00000000001c7919 */ /* 0x000e220000002100 */
[----:B------:R-:W-:Y:S01]  /*4fbb0*/  IMAD.MOV.U32 R3, RZ, RZ, R2 ;  /* 0x000000ffff037224 */ /* 0x000fe200078e0002 */
[----:B--2---:R-:W-:Y:S02]  /*4fbc0*/  HMMA.16816.F32.BF16 R4, R24, R6, R8 ;  /* 0x000000061804723c */ /* 0x004fe40000041808 */
[----:B------:R-:W-:Y:S11]  /*4fbd0*/  LDSM.16.M88.4 R8, [R21+0x40380] ;  /* 0x040380001508783b */ /* 0x000ff60000000200 */
[----:B------:R-:W-:Y:S10]  /*4fbe0*/  @!UPT UIADD3 URZ, URZ, URZ, URZ ;  /* 0x0000003f3f3ff290 */ /* 0x000ff4000fffe03f */
[----:B------:R-:W-:Y:S01]  /*4fbf0*/  STL.64 [R1+0x1d98], R6 ;  /* 0x001d980601007387 */ /* 0x000fe20000100a00 */
[----:B------:R-:W-:Y:S02]  /*4fc00*/  STL.64 [R1+0x1d90], R4 ;  /* 0x001d900401007387 */ /* 0x000fe40000100a00 */
[----:B------:R-:W1:Y:S02]  /*4fc10*/  LDSM.16.MT88.4 R4, [R29+0x3c000] ;  /* 0x03c000001d04783b */ /* 0x000e640000004200 */
[----:B-1----:R-:W-:Y:S02]  /*4fc20*/  MOV R16, R7 ;  /* 0x0000000700107202 */ /* 0x002fe40000000f00 */
[----:B------:R-:W-:Y:S01]  /*4fc30*/  IMAD.MOV.U32 R17, RZ, RZ, R6 ;  /* 0x000000ffff117224 */ /* 0x000fe200078e0006 */
[----:B------:R-:W-:Y:S02]  /*4fc40*/  MOV R18, R5 ;  /* 0x0000000500127202 */ /* 0x000fe40000000f00 */
[----:B------:R-:W-:Y:S01]  /*4fc50*/  MOV R19, R4 ;  /* 0x0000000400137202 */ /* 0x000fe20000000f00 */
[----:B------:R-:W-:Y:S01]  /*4fc60*/  STL [R1+0x1f64], R16 ;  /* 0x001f641001007387 */ /* 0x000fe20000100800 */
[----:B------:R-:W-:Y:S02]  /*4fc70*/  STL [R1+0x1f60], R17 ;  /* 0x001f601101007387 */ /* 0x000fe40000100800 */
[----:B------:R-:W-:Y:S02]  /*4fc80*/  STL [R1+0x1f5c], R18 ;  /* 0x001f5c1201007387 */ /* 0x000fe40000100800 */
[----:B------:R-:W-:Y:S02]  /*4fc90*/  STL [R1+0x1f58], R19 ;  /* 0x001f581301007387 */ /* 0x000fe40000100800 */
[----:B------:R-:W1:Y:S04]  /*4fca0*/  LDSM.16.MT88.4 R16, [R29+0x3c080] ;  /* 0x03c080001d10783b */ /* 0x000e680000004200 */
[----:B------:R-:W-:Y:S01]  /*4fcb0*/  STL [R1+0x1f6c], R8 ;  /* 0x001f6c0801007387 */ /* 0x000fe20000100800 */
[----:B------:R-:W-:Y:S02]  /*4fcc0*/  STL [R1+0x1f68], R9 ;  /* 0x001f680901007387 */ /* 0x000fe40000100800 */
[----:B------:R1:W-:Y:S02]  /*4fcd0*/  STL [R1+0x1d84], R10 ;  /* 0x001d840a01007387 */ /* 0x0003e40000100800 */
[----:B------:R2:W-:Y:S01]  /*4fce0*/  STL [R1+0x1d80], R11 ;  /* 0x001d800b01007387 */ /* 0x0005e20000100800 */
[----:B------:R-:W-:-:S02]  /*4fcf0*/  MOV R6, R22 ;  /* 0x0000001600067202 */ /* 0x000fc40000000f00 */
[----:B------:R-:W-:Y:S02]  /*4fd00*/  MOV R7, R23 ;  /* 0x0000001700077202 */ /* 0x000fe40000000f00 */
[----:B0-----:R-:W-:Y:S02]  /*4fd10*/  LOP3.LUT R4, R28, 0x7, RZ, 0xc0, !PT ;  /* 0x000000071c047812 */ /* 0x001fe400078ec0ff */
[----:B------:R-:W-:Y:S02]  /*4fd20*/  MOV R5, R6 ;  /* 0x0000000600057202 */ /* 0x000fe40000000f00 */
[----:B-1----:R-:W-:Y:S01]  /*4fd30*/  MOV R10, R19 ;  /* 0x00000013000a7202 */ /* 0x002fe20000000f00 */
[----:B--2---:R-:W-:Y:S01]  /*4fd40*/  IMAD.MOV.U32 R11, RZ, RZ, R18 ;  /* 0x000000ffff0b7224 */ /* 0x004fe200078e0012 */
[----:B------:R-:W-:Y:S02]  /*4fd50*/  MOV R21, R16 ;  /* 0x0000001000157202 */ /* 0x000fe40000000f00 */
[----:B------:R-:W-:-:S02]  /*4fd60*/  MOV R20, R17 ;  /* 0x0000001100147202 */ /* 0x000fc40000000f00 */
[----:B------:R-:W0:Y:S04]  /*4fd70*/  LDSM.16.MT88.4 R16, [R29+0x3c100] ;  /* 0x03c100001d10783b */ /* 0x000e280000004200 */
[----:B------:R-:W-:Y:S01]  /*4fd80*/  STL [R1+0x1f7c], R10 ;  /* 0x001f7c0a01007387 */ /* 0x000fe20000100800 */
[----:B------:R-:W-:Y:S02]  /*4fd90*/  STL [R1+0x1f78], R11 ;  /* 0x001f780b01007387 */ /* 0x000fe40000100800 */
[----:B------:R-:W1:Y:S01]  /*4fda0*/  LDSM.16.MT88.4 R8, [R29+0x3c180] ;  /* 0x03c180001d08783b */ /* 0x000e620000004200 */
[----:B------:R-:W-:-:S03]  /*4fdb0*/  MOV R6, R7 ;  /* 0x0000000700067202 */ /* 0x000fc60000000f00 */
[----:B------:R-:W-:Y:S01]  /*4fdc0*/  IMAD.MOV.U32 R7, RZ, RZ, R3 ;  /* 0x000000ffff077224 */ /* 0x000fe200078e0003 */
[----:B------:R-:W-:Y:S01]  /*4fdd0*/  LOP3.LUT R3, R28, 0x10, RZ, 0xc0, !PT ;  /* 0x000000101c037812 */ /* 0x000fe200078ec0ff */
[----:B------:R-:W-:Y:S01]  /*4fde0*/  IMAD R4, R4, 0x210, RZ ;  /* 0x0000021004047824 */ /* 0x000fe200078e02ff */
[----:B------:R-:W-:Y:S02]  /*4fdf0*/  SHF.L.U32 R28, R28, 0x1, RZ ;  /* 0x000000011c1c7819 */ /* 0x000fe400000006ff */
[----:B------:R-:W-:Y:S02]  /*4fe00*/  SHF.L.U32 R3, R3, 0x8, RZ ;  /* 0x0000000803037819 */ /* 0x000fe400000006ff */
[----:B------:R-:W-:-:S04]  /*4fe10*/  LOP3.LUT R4, R4, 0x10, R28, 0x78, !PT ;  /* 0x0000001004047812 */ /* 0x000fc800078e781c */
[----:B------:R-:W-:Y:S01]  /*4fe20*/  LOP3.LUT R4, R4, R3, RZ, 0xfc, !PT ;  /* 0x0000000304047212 */ /* 0x000fe200078efcff */
[----:B------:R-:W-:Y:S01]  /*4fe30*/  STL [R1+0x1f74], R20 ;  /* 0x001f741401007387 */ /* 0x000fe20000100800 */
[----:B------:R-:W-:Y:S02]  /*4fe40*/  STL [R1+0x1f70], R21 ;  /* 0x001f701501007387 */ /* 0x000fe40000100800 */
[----:B------:R-:W-:Y:S02]  /*4fe50*/  LOP3.LUT R4, R4, 0x20, RZ, 0x3c, !PT ;  /* 0x0000002004047812 */ /* 0x000fe400078e3cff */
[----:B0-----:R-:W-:Y:S02]  /*4fe60*/  MOV R22, R19 ;  /* 0x0000001300167202 */ /* 0x001fe40000000f00 */
[----:B------:R-:W-:Y:S01]  /*4fe70*/  MOV R23, R18 ;  /* 0x0000001200177202 */ /* 0x000fe20000000f00 */
[----:B------:R-:W-:Y:S01]  /*4fe80*/  IMAD.MOV.U32 R24, RZ, RZ, R17 ;  /* 0x000000ffff187224 */ /* 0x000fe200078e0011 */
[----:B------:R-:W-:Y:S01]  /*4fe90*/  MOV R25, R16 ;  /* 0x0000001000197202 */ /* 0x000fe20000000f00 */
[----:B-1----:R-:W-:Y:S01]  /*4fea0*/  IMAD.MOV.U32 R26, RZ, RZ, R11 ;  /* 0x000000ffff1a7224 */ /* 0x002fe200078e000b */
[----:B------:R-:W-:Y:S01]  /*4feb0*/  STL [R1+0x1f8c], R22 ;  /* 0x001f8c1601007387 */ /* 0x000fe20000100800 */
[----:B------:R-:W-:Y:S01]  /*4fec0*/  MOV R27, R10 ;  /* 0x0000000a001b7202 */ /* 0x000fe20000000f00 */
[----:B------:R-:W-:Y:S02]  /*4fed0*/  STL [R1+0x1f88], R23 ;  /* 0x001f881701007387 */ /* 0x000fe40000100800 */
[----:B------:R-:W-:Y:S02]  /*4fee0*/  STL [R1+0x1f84], R24 ;  /* 0x001f841801007387 */ /* 0x000fe40000100800 */
[----:B------:R-:W-:Y:S01]  /*4fef0*/  IMAD.MOV.U32 R29, RZ, RZ, R8 ;  /* 0x000000ffff1d7224 */ /* 0x000fe200078e0008 */
[----:B------:R-:W-:Y:S01]  /*4ff00*/  MOV R2, R9 ;  /* 0x0000000900027202 */ /* 0x000fe20000000f00 */
[----:B------:R-:W-:Y:S04]  /*4ff10*/  STL [R1+0x1f80], R25 ;  /* 0x001f801901007387 */ /* 0x000fe80000100800 */
[----:B------:R-:W0:Y:S01]  /*4ff20*/  LDSM.16.MT88.4 R8, [R4+0x3c000] ;  /* 0x03c000000408783b */ /* 0x000e220000004200 */
[----:B------:R-:W-:Y:S02]  /*4ff30*/  STL [R1+0x1f9c], R26 ;  /* 0x001f9c1a01007387 */ /* 0x000fe40000100800 */
[----:B------:R-:W-:Y:S02]  /*4ff40*/  STL [R1+0x1f98], R27 ;  /* 0x001f981b01007387 */ /* 0x000fe40000100800 */
[----:B------:R-:W1:Y:S04]  /*4ff50*/  LDSM.16.MT88.4 R24, [R4+0x3c100] ;  /* 0x03c100000418783b */ /* 0x000e680000004200 */
[----:B------:R-:W2:Y:S04]  /*4ff60*/  LDSM.16.MT88.4 R20, [R4+0x3c080] ;  /* 0x03c080000414783b */ /* 0x000ea80000004200 */
[----:B------:R-:W-:Y:S01]  /*4ff70*/  STL [R1+0x1f94], R2 ;  /* 0x001f940201007387 */ /* 0x000fe20000100800 */
[----:B------:R-:W-:Y:S01]  /*4ff80*/  STL [R1+0x1f90], R29 ;  /* 0x001f901d01007387 */ /* 0x000fe20000100800 */
[----:B0-----:R-:W-:-:S02]  /*4ff90*/  MOV R3, R10 ;  /* 0x0000000a00037202 */ /* 0x001fc40000000f00 */
[----:B------:R-:W-:Y:S01]  /*4ffa0*/  MOV R19, R9 ;  /* 0x0000000900137202 */ /* 0x000fe20000000f00 */
[----:B------:R-:W-:Y:S02]  /*4ffb0*/  IMAD.MOV.U32 R18, RZ, RZ, R8 ;  /* 0x000000ffff127224 */ /* 0x000fe400078e0008 */
[----:B------:R-:W-:Y:S01]  /*4ffc0*/  IMAD.MOV.U32 R28, RZ, RZ, R11 ;  /* 0x000000ffff1c7224 */ /* 0x000fe200078e000b */
[----:B-1----:R-:W-:Y:S01]  /*4ffd0*/  MOV R10, R24 ;  /* 0x00000018000a7202 */ /* 0x002fe20000000f00 */
[----:B------:R-:W-:Y:S01]  /*4ffe0*/  IMAD.MOV.U32 R11, RZ, RZ, R25 ;  /* 0x000000ffff0b7224 */ /* 0x000fe200078e0019 */
[----:B--2---:R-:W-:Y:S02]  /*4fff0*/  MOV R8, R20 ;  /* 0x0000001400087202 */ /* 0x004fe40000000f00 */
[----:B------:R-:W-:Y:S01]  /*50000*/  MOV R9, R21 ;  /* 0x0000001500097202 */ /* 0x000fe20000000f00 */
[----:B------:R-:W-:Y:S01]  /*50010*/  STL [R1+0x1fac], R3 ;  /* 0x001fac0301007387 */ /* 0x000fe20000100800 */
[----:B------:R-:W-:Y:S02]  /*50020*/  STL [R1+0x1fa8], R19 ;  /* 0x001fa81301007387 */ /* 0x000fe40000100800 */
[----:B------:R-:W-:Y:S02]  /*50030*/  STL [R1+0x1fa0], R18 ;  /* 0x001fa01201007387 */ /* 0x000fe40000100800 */
[----:B------:R-:W-:Y:S01]  /*50040*/  STL.64 [R1+0x1fb8], R10 ;  /* 0x001fb80a01007387 */ /* 0x000fe20000100a00 */
[----:B------:R-:W-:Y:S02]  /*50050*/  STL.64 [R1+0x1fb0], R8 ;  /* 0x001fb00801007387 */ /* 0x000fe40000100a00 */
[----:B------:R0:W1:Y:S02]  /*50060*/  LDSM.16.MT88.4 R8, [R4+0x3c180] ;  /* 0x03c180000408783b */ /* 0x0000640000004200 */
[----:B0-----:R-:W-:-:S02]  /*50070*/  MOV R4, R5 ;  /* 0x0000000500047202 */ /* 0x001fc40000000f00 */
[----:B------:R-:W-:Y:S02]  /*50080*/  MOV R5, R6 ;  /* 0x0000000600057202 */ /* 0x000fe40000000f00 */
[----:B------:R-:W-:Y:S01]  /*50090*/  IMAD.MOV.U32 R6, RZ, RZ, R7 ;  /* 0x000000ffff067224 */ /* 0x000fe200078e0007 */
[----:B------:R-:W-:Y:S02]  /*500a0*/  MOV R7, R15 ;  /* 0x0000000f00077202 */ /* 0x000fe40000000f00 */
[----:B------:R-:W0:Y:S04]  /*500b0*/  S2R R15, SR_TID.X ;  /* 0x00000000000f7919 */ /* 0x000e280000002100 */
[----:B------:R2:W-:Y:S01]  /*500c0*/  STL.64 [R1+0x1da8], R6 ;  /* 0x001da80601007387 */ /* 0x0005e20000100a00 */
[----:B------:R3:W-:Y:S01]  /*500d0*/  STL.64 [R1+0x1da0], R4 ;  /* 0x001da00401007387 */ /* 0x0007e20000100a00 */
[----:B--2---:R-:W-:-:S02]  /*500e0*/  MOV R6, R12 ;  /* 0x0000000c00067202 */ /* 0x004fc40000000f00 */
[----:B---3--:R-:W-:Y:S02]  /*500f0*/  MOV R4, R14 ;  /* 0x0000000e00047202 */ /* 0x008fe40000000f00 */
[----:B------:R-:W-:-:S05]  /*50100*/  MOV R7, R0 ;  /* 0x0000000000077202 */ /* 0x000fca0000000f00 */
[----:B------:R2:W-:Y:S01]  /*50110*/  STL.64 [R1+0x1db8], R6 ;  /* 0x001db80601007387 */ /* 0x0005e20000100a00 */
[C---:B0-----:R-:W-:Y:S02]  /*50120*/  LOP3.LUT R14, R15.reuse, 0x7, RZ, 0xc0, !PT ;  /* 0x000000070f0e7812 */ /* 0x041fe400078ec0ff */
[C---:B------:R-:W-:Y:S01]  /*50130*/  LOP3.LUT R0, R15.reuse, 0x10, RZ, 0xc0, !PT ;  /* 0x000000100f007812 */ /* 0x040fe200078ec0ff */
[----:B------:R-:W-:Y:S02]  /*50140*/  IMAD.SHL.U32 R15, R15, 0x2, RZ ;  /* 0x000000020f0f7824 */ /* 0x000fe400078e00ff */
[----:B--2---:R-:W-:Y:S01]  /*50150*/  IMAD R7, R14, 0x210, RZ ;  /* 0x000002100e077824 */ /* 0x004fe200078e02ff */
[----:B------:R-:W-:-:S04]  /*50160*/  SHF.L.U32 R0, R0, 0x8, RZ ;  /* 0x0000000800007819 */ /* 0x000fc800000006ff */
[----:B------:R-:W-:-:S04]  /*50170*/  LOP3.LUT R7, R7, 0x10, R15, 0x78, !PT ;  /* 0x0000001007077812 */ /* 0x000fc800078e780f */
[----:B------:R-:W-:Y:S01]  /*50180*/  LOP3.LUT R7, R7, R0, RZ, 0xfc, !PT ;  /* 0x0000000007077212 */ /* 0x000fe200078efcff */
[----:B------:R-:W-:-:S03]  /*50190*/  IMAD.MOV.U32 R16, RZ, RZ, R22 ;  /* 0x000000ffff107224 */ /* 0x000fc600078e0016 */
[----:B------:R-:W-:Y:S02]  /*501a0*/  LOP3.LUT R7, R7, 0x40, RZ, 0x3c, !PT ;  /* 0x0000004007077812 */ /* 0x000fe400078e3cff */
[----:B------:R-:W-:Y:S01]  /*501b0*/  MOV R17, R23 ;  /* 0x0000001700117202 */ /* 0x000fe20000000f00 */
[----:B-1----:R-:W-:Y:S01]  /*501c0*/  IMAD.MOV.U32 R22, RZ, RZ, R8 ;  /* 0x000000ffff167224 */ /* 0x002fe200078e0008 */
[----:B------:R-:W-:Y:S02]  /*501d0*/  MOV R23, R9 ;  /* 0x0000000900177202 */ /* 0x000fe40000000f00 */
[----:B------:R-:W-:Y:S01]  /*501e0*/  MOV R24, R10 ;  /* 0x0000000a00187202 */ /* 0x000fe20000000f00 */
[----:B------:R-:W-:Y:S02]  /*501f0*/  IMAD.MOV.U32 R25, RZ, RZ, R11 ;  /* 0x000000ffff197224 */ /* 0x000fe400078e000b */
[----:B------:R-:W0:Y:S01]  /*50200*/  LDSM.16.MT88.4 R8, [R7+0x3c000] ;  /* 0x03c000000708783b */ /* 0x000e220000004200 */
[----:B------:R-:W-:-:S02]  /*50210*/  MOV R20, R26 ;  /* 0x0000001a00147202 */ /* 0x000fc40000000f00 */
[----:B------:R-:W-:Y:S02]  /*50220*/  MOV R21, R27 ;  /* 0x0000001b00157202 */ /* 0x000fe40000000f00 */
[----:B0-----:R-:W-:Y:S01]  /*50230*/  MOV R26, R8 ;  /* 0x00000008001a7202 */ /* 0x001fe20000000f00 */
[----:B------:R-:W-:Y:S01]  /*50240*/  IMAD.MOV.U32 R27, RZ, RZ, R9 ;  /* 0x000000ffff1b7224 */ /* 0x000fe200078e0009 */
[----:B------:R-:W-:Y:S02]  /*50250*/  MOV R2, R10 ;  /* 0x0000000a00027202 */ /* 0x000fe40000000f00 */
[----:B------:R-:W-:Y:S02]  /*50260*/  MOV R29, R11 ;  /* 0x0000000b001d7202 */ /* 0x000fe40000000f00 */
[----:B------:R-:W0:Y:S01]  /*50270*/  LDSM.16.MT88.4 R8, [R7+0x3c080] ;  /* 0x03c080000708783b */ /* 0x000e220000004200 */
[----:B------:R-:W-:-:S05]  /*50280*/  IMAD.MOV.U32 R5, RZ, RZ, R13 ;  /* 0x000000ffff057224 */ /* 0x000fca00078e000d */
[----:B------:R-:W-:Y:S01]  /*50290*/  STL.64 [R1+0x1db0], R4 ;  /* 0x001db00401007387 */ /* 0x000fe20000100a00 */
[----:B0-----:R-:W-:Y:S01]  /*502a0*/  IMAD.MOV.U32 R15, RZ, RZ, R8 ;  /* 0x000000ffff0f7224 */ /* 0x001fe200078e0008 */
[----:B------:R-:W-:Y:S02]  /*502b0*/  MOV R14, R9 ;  /* 0x00000009000e7202 */ /* 0x000fe40000000f00 */
[----:B------:R-:W-:Y:S01]  /*502c0*/  MOV R13, R10 ;  /* 0x0000000a000d7202 */ /* 0x000fe20000000f00 */
[----:B------:R-:W-:Y:S02]  /*502d0*/  IMAD.MOV.U32 R12, RZ, RZ, R11 ;  /* 0x000000ffff0c7224 */ /* 0x000fe400078e000b */
[----:B------:R-:W0:Y:S02]  /*502e0*/  LDSM.16.MT88.4 R8, [R7+0x3c100] ;  /* 0x03c100000708783b */ /* 0x000e240000004200 */
[----:B------:R-:W1:Y:S01]  /*502f0*/  LDSM.16.MT88.4 R4, [R7+0x3c180] ;  /* 0x03c180000704783b */ /* 0x000e620000004200 */
[----:B0-----:R-:W-:-:S03]  /*50300*/  MOV R3, R8 ;  /* 0x0000000800037202 */ /* 0x001fc60000000f00 */
[----:B------:R-:W-:Y:S01]  /*50310*/  IMAD.MOV.U32 R0, RZ, RZ, R10 ;  /* 0x000000ffff007224 */ /* 0x000fe200078e000a */
[----:B------:R-:W-:Y:S02]  /*50320*/  MOV R18, R11 ;  /* 0x0000000b00127202 */ /* 0x000fe40000000f00 */
[----:B------:R-:W-:Y:S01]  /*50330*/  MOV R19, R9 ;  /* 0x0000000900137202 */ /* 0x000fe20000000f00 */
[----:B------:R-:W2:Y:S01]  /*50340*/  LDL.LU.64 R10, [R1+0x1fb8] ;  /* 0x001fb800010a7983 */ /* 0x000ea20000300a00 */
[----:B------:R-:W3:Y:S02]  /*50350*/  LDL.LU.64 R8, [R1+0x1fb0] ;  /* 0x001fb00001087983 */ /* 0x000ee40000300a00 */
[----:B-1----:R-:W-:Y:S02]  /*50360*/  STL.64 [R1+0x1dd8], R6 ;  /* 0x001dd80601007387 */ /* 0x002fe40000100a00 */
[----:B------:R0:W-:Y:S02]  /*50370*/  STL.64 [R1+0x1dd0], R4 ;  /* 0x001dd00401007387 */ /* 0x0001e40000100a00 */
[----:B0-----:R-:W-:Y:S01]  /*50380*/  MOV R4, R3 ;  /* 0x0000000300047202 */ /* 0x001fe20000000f00 */
[----:B------:R-:W-:Y:S01]  /*50390*/  IMAD.MOV.U32 R5, RZ, RZ, R19 ;  /* 0x000000ffff057224 */ /* 0x000fe200078e0013 */
[----:B------:R-:W4:Y:S01]  /*503a0*/  LDL.LU R3, [R1+0x1fac] ;  /* 0x001fac0001037983 */ /* 0x000f220000300800 */
        /* <DEDUP_REMOVED lines=62> */
[----:B---3--:R-:W-:Y:S01]  /*50790*/  MOV R4, R8 ;  /* 0x0000000800047202 */ /* 0x008fe20000000f00 */
[----:B------:R-:W-:Y:S01]  /*507a0*/  IMAD.MOV.U32 R6, RZ, RZ, R16 ;  /* 0x000000ffff067224 */ /* 0x000fe200078e0010 */
[----:B------:R-:W-:Y:S01]  /*507b0*/  MOV R7, R17 ;  /* 0x0000001100077202 */ /* 0x000fe20000000f00 */
[----:B------:R-:W3:Y:S01]  /*507c0*/  LDL.LU R8, [R1+0x1f6c] ;  /* 0x001f6c0001087983 */ /* 0x000ee20000300800 */
[----:B------:R-:W-:-:S02]  /*507d0*/  MOV R5, R9 ;  /* 0x0000000900057202 */ /* 0x000fc40000000f00 */
[----:B------:R-:W3:Y:S02]  /*507e0*/  LDL.LU R9, [R1+0x1f68] ;  /* 0x001f680001097983 */ /* 0x000ee40000300800 */
[----:B------:R-:W3:Y:S01]  /*507f0*/  LDL.LU R16, [R1+0x1f64] ;  /* 0x001f640001107983 */ /* 0x000ee20000300800 */
[----:B------:R-:W3:Y:S01]  /*50800*/  LDL.LU R17, [R1+0x1f60] ;  /* 0x001f600001117983 */ /* 0x000ee20000300800 */
[----:B------:R4:W-:Y:S02]  /*50810*/  STL.64 [R1+0x1e98], R6 ;  /* 0x001e980601007387 */ /* 0x0009e40000100a00 */
[----:B------:R0:W-:Y:S01]  /*50820*/  STL.64 [R1+0x1e90], R4 ;  /* 0x001e900401007387 */ /* 0x0001e20000100a00 */
[----:B----4-:R-:W-:Y:S02]  /*50830*/  MOV R6, R3 ;  /* 0x0000000300067202 */ /* 0x010fe40000000f00 */
[----:B0-----:R-:W-:Y:S02]  /*50840*/  MOV R4, R18 ;  /* 0x0000001200047202 */ /* 0x001fe40000000f00 */
[----:B------:R-:W-:Y:S01]  /*50850*/  MOV R7, R28 ;  /* 0x0000001c00077202 */ /* 0x000fe20000000f00 */
[----:B------:R-:W4:Y:S01]  /*50860*/  LDL.LU R18, [R1+0x1f5c] ;  /* 0x001f5c0001127983 */ /* 0x000f220000300800 */
[----:B------:R-:W-:-:S02]  /*50870*/  IMAD.MOV.U32 R5, RZ, RZ, R19 ;  /* 0x000000ffff057224 */ /* 0x000fc400078e0013 */
        /* <DEDUP_REMOVED lines=24> */
[----:B------:R-:W2:Y:S02]  /*50a00*/  LDL.LU R15, [R1+0x13c] ;  /* 0x00013c00010f7983 */ /* 0x000ea40000300800 */
[----:B------:R-:W-:Y:S01]  /*50a10*/  IMAD.MOV.U32 R6, RZ, RZ, R23 ;  /* 0x000000ffff067224 */ /* 0x000fe200078e0017 */
[----:B------:R-:W-:-:S02]  /*50a20*/  MOV R7, R22 ;  /* 0x0000001600077202 */ /* 0x000fc40000000f00 */
[----:B------:R-:W-:Y:S02]  /*50a30*/  MOV R4, R25 ;  /* 0x0000001900047202 */ /* 0x000fe40000000f00 */
[----:B------:R-:W-:Y:S02]  /*50a40*/  MOV R5, R24 ;  /* 0x0000001800057202 */ /* 0x000fe40000000f00 */
[----:B------:R-:W-:Y:S04]  /*50a50*/  LDSM.16.MT88.4 R24, [R0+0x3c180] ;  /* 0x03c180000018783b */ /* 0x000fe80000004200 */
[----:B------:R0:W-:Y:S01]  /*50a60*/  STL.64 [R1+0x1ef8], R6 ;  /* 0x001ef80601007387 */ /* 0x0001e20000100a00 */
[----:B------:R1:W-:Y:S01]  /*50a70*/  STL.64 [R1+0x1ef0], R4 ;  /* 0x001ef00401007387 */ /* 0x0003e20000100a00 */
[----:B0-----:R-:W-:-:S02]  /*50a80*/  MOV R6, R11 ;  /* 0x0000000b00067202 */ /* 0x001fc40000000f00 */
[----:B------:R-:W-:Y:S02]  /*50a90*/  MOV R7, R10 ;  /* 0x0000000a00077202 */ /* 0x000fe40000000f00 */
[----:B-1----:R-:W-:Y:S01]  /*50aa0*/  MOV R4, R21 ;  /* 0x0000001500047202 */ /* 0x002fe20000000f00 */
[----:B------:R-:W-:Y:S02]  /*50ab0*/  IMAD.MOV.U32 R5, RZ, RZ, R20 ;  /* 0x000000ffff057224 */ /* 0x000fe400078e0014 */
[----:B------:R-:W-:Y:S04]  /*50ac0*/  LDSM.16.MT88.4 R20, [R0+0x3c100] ;  /* 0x03c100000014783b */ /* 0x000fe80000004200 */
[----:B------:R-:W-:Y:S01]  /*50ad0*/  STL.64 [R1+0x1f18], R6 ;  /* 0x001f180601007387 */ /* 0x000fe20000100a00 */
[----:B------:R-:W-:Y:S03]  /*50ae0*/  STL.64 [R1+0x1f10], R4 ;  /* 0x001f100401007387 */ /* 0x000fe60000100a00 */
[----:B--2---:R-:W-:Y:S01]  /*50af0*/  STL.64 [R1+0x1e68], R14 ;  /* 0x001e680e01007387 */ /* 0x004fe20000100a00 */
        /* <DEDUP_REMOVED lines=41> */
[----:B------:R-:W-:Y:S01]  /*50d90*/  MOV R4, R19 ;  /* 0x0000001300047202 */ /* 0x000fe20000000f00 */
[----:B----4-:R-:W-:Y:S01]  /*50da0*/  IMAD.MOV.U32 R5, RZ, RZ, R18 ;  /* 0x000000ffff057224 */ /* 0x010fe200078e0012 */
[----:B------:R-:W-:-:S02]  /*50db0*/  MOV R6, R17 ;  /* 0x0000001100067202 */ /* 0x000fc40000000f00 */
[----:B------:R-:W-:Y:S02]  /*50dc0*/  MOV R7, R16 ;  /* 0x0000001000077202 */ /* 0x000fe40000000f00 */
[----:B------:R-:W0:Y:S04]  /*50dd0*/  LDSM.16.MT88.4 R16, [R0+0x3c080] ;  /* 0x03c080000010783b */ /* 0x000e280000004200 */
[----:B--2---:R-:W-:Y:S01]  /*50de0*/  STL.64 [R1+0x1f28], R14 ;  /* 0x001f280e01007387 */ /* 0x004fe20000100a00 */
[----:B------:R1:W-:Y:S03]  /*50df0*/  STL.64 [R1+0x1f20], R12 ;  /* 0x001f200c01007387 */ /* 0x0003e60000100a00 */
[----:B-1----:R-:W2:Y:S01]  /*50e00*/  LDL.LU R12, [R1+0x1a0] ;  /* 0x0001a000010c7983 */ /* 0x002ea20000300800 */
[----:B------:R-:W2:Y:S01]  /*50e10*/  LDL.LU R13, [R1+0x1a4] ;  /* 0x0001a400010d7983 */ /* 0x000ea20000300800 */
[----:B---3--:R-:W-:-:S02]  /*50e20*/  MOV R14, R29 ;  /* 0x0000001d000e7202 */ /* 0x008fc40000000f00 */
[----:B------:R-:W-:Y:S01]  /*50e30*/  MOV R15, R2 ;  /* 0x00000002000f7202 */ /* 0x000fe20000000f00 */
[----:B------:R-:W-:Y:S06]  /*50e40*/  STL [R1+0x1d88], R0 ;  /* 0x001d880001007387 */ /* 0x000fec0000100800 */
        /* <DEDUP_REMOVED lines=13> */
[----:B------:R1:W-:Y:S02]  /*50f20*/  STL [R1+0x1b8], R6 ;  /* 0x0001b80601007387 */ /* 0x0003e40000100800 */
[----:B------:R-:W-:Y:S02]  /*50f30*/  IMAD.MOV.U32 R0, RZ, RZ, R7 ;  /* 0x000000ffff007224 */ /* 0x000fe400078e0007 */
[----:B-1----:R-:W2:Y:S01]  /*50f40*/  LDL.LU.64 R6, [R1+0x1ef8] ;  /* 0x001ef80001067983 */ /* 0x002ea20000300a00 */
[----:B------:R-:W2:Y:S02]  /*50f50*/  LDL.LU.64 R4, [R1+0x1ef0] ;  /* 0x001ef00001047983 */ /* 0x000ea40000300a00 */
[----:B------:R-:W-:Y:S01]  /*50f60*/  STL [R1+0x1d8c], R0 ;  /* 0x001d8c0001007387 */ /* 0x000fe20000100800 */
        /* <DEDUP_REMOVED lines=13> */
[----:B------:R1:W-:Y:S01]  /*51040*/  STL [R1+0x1a8], R6 ;  /* 0x0001a80601007387 */ /* 0x0003e20000100800 */
[----:B------:R-:W-:Y:S02]  /*51050*/  MOV R0, R7 ;  /* 0x0000000700007202 */ /* 0x000fe40000000f00 */
        /* <DEDUP_REMOVED lines=13> */
[----:B------:R-:W-:Y:S11]  /*51130*/  @!UPT UIADD3 URZ, URZ, URZ, URZ ;  /* 0x0000003f3f3ff290 */ /* 0x000ff6000fffe03f */
[----:B------:R-:W-:Y:S02]  /*51140*/  MOV R29, R6 ;  /* 0x00000006001d7202 */ /* 0x000fe40000000f00 */
[----:B------:R-:W-:Y:S02]  /*51150*/  MOV R2, R7 ;  /* 0x0000000700027202 */ /* 0x000fe40000000f00 */
[----:B------:R-:W-:Y:S01]  /*51160*/  MOV R10, R4 ;  /* 0x00000004000a7202 */ /* 0x000fe20000000f00 */
[----:B------:R-:W-:Y:S01]  /*51170*/  IMAD.MOV.U32 R11, RZ, RZ, R5 ;  /* 0x000000ffff0b7224 */ /* 0x000fe200078e0005 */
[----:B------:R-:W2:Y:S01]  /*51180*/  LDL.LU.64 R6, [R1+0x1e78] ;  /* 0x001e780001067983 */ /* 0x000ea20000300a00 */
        /* <DEDUP_REMOVED lines=50> */
[----:B------:R-:W0:Y:S01]  /*514b0*/  LDL.LU.64 R6, [R1+0x1da8] ;  /* 0x001da80001067983 */ /* 0x000e220000300a00 */
[----:B------:R-:W0:Y:S11]  /*514c0*/  LDL.LU.64 R4, [R1+0x1da0] ;  /* 0x001da00001047983 */ /* 0x000e360000300a00 */
[----:B------:R-:W-:Y:S10]  /*514d0*/  @!UPT UIADD3 URZ, URZ, URZ, URZ ;  /* 0x0000003f3f3ff290 */ /* 0x000ff4000fffe03f */
[----:B------:R1:W-:Y:S01]  /*514e0*/  STL.64 [R1+0x110], R12 ;  /* 0x0001100c01007387 */ /* 0x0003e20000100a00 */
[----:B------:R2:W-:Y:S03]  /*514f0*/  STL.64 [R1+0x118], R14 ;  /* 0x0001180e01007387 */ /* 0x0005e60000100a00 */
[----:B-1----:R-:W3:Y:S01]  /*51500*/  LDL.LU R12, [R1+0xc0] ;  /* 0x0000c000010c7983 */ /* 0x002ee20000300800 */
[----:B------:R-:W3:Y:S01]  /*51510*/  LDL.LU R13, [R1+0xc4] ;  /* 0x0000c400010d7983 */ /* 0x000ee20000300800 */
[-C--:B0-----:R-:W-:Y:S02]  /*51520*/  HMMA.16816.F32.BF16 R16, R16, R8.reuse, R4 ;  /* 0x000000081010723c */ /* 0x081fe40000041804 */
[----:B------:R-:W4:Y:S01]  /*51530*/  LDL.LU.64 R6, [R1+0x1d98] ;  /* 0x001d980001067983 */ /* 0x000f220000300a00 */
[----:B------:R-:W4:Y:S02]  /*51540*/  LDL.LU.64 R4, [R1+0x1d90] ;  /* 0x001d900001047983 */ /* 0x000f240000300a00 */
[----:B--2---:R-:W-:Y:S01]  /*51550*/  IMAD.MOV.U32 R14, RZ, RZ, R28 ;  /* 0x000000ffff0e7224 */ /* 0x004fe200078e001c */
[----:B------:R-:W-:Y:S11]  /*51560*/  MOV R15, R3 ;  /* 0x00000003000f7202 */ /* 0x000ff60000000f00 */
[----:B------:R-:W-:Y:S06]  /*51570*/  @!UPT UIADD3 URZ, URZ, URZ, URZ ;  /* 0x0000003f3f3ff290 */ /* 0x000fec000fffe03f */
[----:B------:R-:W-:Y:S01]  /*51580*/  STL.64 [R1+0x100], R16 ;  /* 0x0001001001007387 */ /* 0x000fe20000100a00 */
[----:B------:R3:W-:Y:S02]  /*51590*/  STL.64 [R1+0x108], R18 ;  /* 0x0001081201007387 */ /* 0x0007e40000100a00 */
[----:B---3--:R-:W-:Y:S01]  /*515a0*/  HMMA.16816.F32.BF16 R16, R20, R8, R12 ;  /* 0x000000081410723c */ /* 0x008fe2000004180c */
[----:B------:R-:W0:Y:S06]  /*515b0*/  S2R R15, SR_TID.X ;  /* 0x00000000000f7919 */ /* 0x000e2c0000002100 */
[----:B0-----:R-:W-:-:S02]  /*515c0*/  LOP3.LUT R12, R15, 0x7, RZ, 0xc0, !PT ;  /* 0x000000070f0c7812 */ /* 0x001fc400078ec0ff */
[C---:B------:R-:W-:Y:S01]  /*515d0*/  LOP3.LUT R14, R15.reuse, 0x10, RZ, 0xc0, !PT ;  /* 0x000000100f0e7812 */ /* 0x040fe200078ec0ff */
[----:B------:R-:W-:Y:S02]  /*515e0*/  IMAD.SHL.U32 R13, R15, 0x2, RZ ;  /* 0x000000020f0d7824 */ /* 0x000fe400078e00ff */
[----:B------:R-:W-:Y:S01]  /*515f0*/  IMAD R15, R12, 0x210, RZ ;  /* 0x000002100c0f7824 */ /* 0x000fe200078e02ff */
[----:B------:R-:W-:-:S04]  /*51600*/  SHF.L.U32 R14, R14, 0x8, RZ ;  /* 0x000000080e0e7819 */ /* 0x000fc800000006ff */
[----:B------:R-:W-:-:S04]  /*51610*/  LOP3.LUT R15, R15, 0x10, R13, 0x78, !PT ;  /* 0x000000100f0f7812 */ /* 0x000fc800078e780d */
[----:B------:R-:W-:Y:S02]  /*51620*/  LOP3.LUT R15, R15, R14, RZ, 0xfc, !PT ;  /* 0x0000000e0f0f7212 */ /* 0x000fe400078efcff */
[----:B------:R-:W-:Y:S01]  /*51630*/  STL.64 [R1+0xe0], R16 ;  /* 0x0000e01001007387 */ /* 0x000fe20000100a00 */
[----:B------:R-:W-:Y:S02]  /*51640*/  STL.64 [R1+0xe8], R18 ;  /* 0x0000e81201007387 */ /* 0x000fe40000100a00 */
[----:B------:R-:W-:-:S05]  /*51650*/  IMAD R23, R12, 0x210, RZ ;  /* 0x000002100c177824 */ /* 0x000fca00078e02ff */
[----:B------:R-:W-:-:S04]  /*51660*/  LOP3.LUT R23, R23, 0x10, R13, 0x78, !PT ;  /* 0x0000001017177812 */ /* 0x000fc800078e780d */
[----:B------:R-:W-:-:S04]  /*51670*/  LOP3.LUT R23, R23, R14, RZ, 0xfc, !PT ;  /* 0x0000000e17177212 */ /* 0x000fc800078efcff */
[----:B------:R-:W-:Y:S01]  /*51680*/  LOP3.LUT R23, R23, 0x20, RZ, 0x3c, !PT ;  /* 0x0000002017177812 */ /* 0x000fe200078e3cff */
[----:B----4-:R-:W-:Y:S11]  /*51690*/  HMMA.16816.F32.BF16 R4, R24, R8, R4 ;  /* 0x000000081804723c */ /* 0x010ff60000041804 */
[----:B------:R-:W-:Y:S11]  /*516a0*/  @!UPT UIADD3 URZ, URZ, URZ, URZ ;  /* 0x0000003f3f3ff290 */ /* 0x000ff6000fffe03f */
[----:B------:R-:W-:Y:S02]  /*516b0*/  @!UPT UIADD3 URZ, URZ, URZ, URZ ;  /* 0x0000003f3f3ff290 */ /* 0x000fe4000fffe03f */
[----:B------:R-:W-:Y:S01]  /*516c0*/  MOV R28, R4 ;  /* 0x00000004001c7202 */ /* 0x000fe20000000f00 */
[----:B------:R-:W-:Y:S01]  /*516d0*/  IMAD.MOV.U32 R9, RZ, RZ, R5 ;  /* 0x000000ffff097224 */ /* 0x000fe200078e0005 */
[----:B------:R-:W-:Y:S02]  /*516e0*/  MOV R8, R6 ;  /* 0x0000000600087202 */ /* 0x000fe40000000f00 */
[----:B------:R-:W-:Y:S02]  /*516f0*/  MOV R3, R7 ;  /* 0x0000000700037202 */ /* 0x000fe40000000f00 */
[----:B------:R-:W0:Y:S04]  /*51700*/  LDSM.16.MT88.4 R4, [R15+0x3e000] ;  /* 0x03e000000f04783b */ /* 0x000e280000004200 */
[----:B------:R-:W-:Y:S01]  /*51710*/  STL [R1+0x1c88], R3 ;  /* 0x001c880301007387 */ /* 0x000fe20000100800 */
[----:B------:R-:W-:Y:S02]  /*51720*/  STL [R1+0x1c84], R8 ;  /* 0x001c840801007387 */ /* 0x000fe40000100800 */
[----:B------:R-:W-:Y:S02]  /*51730*/  STL [R1+0x1c80], R9 ;  /* 0x001c800901007387 */ /* 0x000fe40000100800 */
[----:B------:R0:W-:Y:S02]  /*51740*/  STL [R1+0x1c58], R28 ;  /* 0x001c581c01007387 */ /* 0x0001e40000100800 */
[----:B0-----:R-:W-:Y:S01]  /*51750*/  MOV R28, R4 ;  /* 0x00000004001c7202 */ /* 0x001fe20000000f00 */
[----:B------:R-:W-:Y:S01]  /*51760*/  IMAD.MOV.U32 R9, RZ, RZ, R5 ;  /* 0x000000ffff097224 */ /* 0x000fe200078e0005 */
[----:B------:R-:W-:-:S02]  /*51770*/  MOV R8, R6 ;  /* 0x0000000600087202 */ /* 0x000fc40000000f00 */
[----:B------:R-:W-:Y:S02]  /*51780*/  MOV R3, R7 ;  /* 0x0000000700037202 */ /* 0x000fe40000000f00 */
[----:B------:R-:W0:Y:S02]  /*51790*/  LDSM.16.MT88.4 R4, [R15+0x3e080] ;  /* 0x03e080000f04783b */ /* 0x000e240000004200 */
[----:B0-----:R-:W-:Y:S01]  /*517a0*/  IMAD.MOV.U32 R18, RZ, RZ, R7 ;  /* 0x000000ffff127224 */ /* 0x001fe200078e0007 */
[----:B------:R-:W-:Y:S02]  /*517b0*/  MOV R17, R5 ;  /* 0x0000000500117202 */ /* 0x000fe40000000f00 */
[----:B------:R-:W-:Y:S01]  /*517c0*/  MOV R16, R6 ;  /* 0x0000000600107202 */ /* 0x000fe20000000f00 */
[----:B------:R-:W-:Y:S02]  /*517d0*/  IMAD.MOV.U32 R20, RZ, RZ, R4 ;  /* 0x000000ffff147224 */ /* 0x000fe400078e0004 */
[----:B------:R-:W0:Y:S02]  /*517e0*/  LDSM.16.MT88.4 R4, [R15+0x3e100] ;  /* 0x03e100000f04783b */ /* 0x000e240000004200 */
[----:B0-----:R-:W-:-:S02]  /*517f0*/  MOV R19, R7 ;  /* 0x0000000700137202 */ /* 0x001fc40000000f00 */
[----:B------:R-:W-:Y:S01]  /*51800*/  MOV R27, R6 ;  /* 0x00000006001b7202 */ /* 0x000fe20000000f00 */
[----:B------:R-:W-:Y:S01]  /*51810*/  IMAD.MOV.U32 R25, RZ, RZ, R5 ;  /* 0x000000ffff197224 */ /* 0x000fe200078e0005 */
[----:B------:R-:W-:Y:S02]  /*51820*/  MOV R24, R4 ;  /* 0x0000000400187202 */ /* 0x000fe40000000f00 */
[----:B------:R-:W0:Y:S02]  /*51830*/  LDSM.16.MT88.4 R4, [R15+0x3e180] ;  /* 0x03e180000f04783b */ /* 0x000e240000004200 */
[----:B0-----:R-:W-:Y:S01]  /*51840*/  MOV R14, R5 ;  /* 0x00000005000e7202 */ /* 0x001fe20000000f00 */
[----:B------:R-:W-:Y:S01]  /*51850*/  IMAD.MOV.U32 R13, RZ, RZ, R6 ;  /* 0x000000ffff0d7224 */ /* 0x000fe200078e0006 */
[----:B------:R-:W-:Y:S02]  /*51860*/  MOV R12, R4 ;  /* 0x00000004000c7202 */ /* 0x000fe40000000f00 */
[----:B------:R-:W-:-:S02]  /*51870*/  MOV R26, R7 ;  /* 0x00000007001a7202 */ /* 0x000fc40000000f00 */
[----:B------:R-:W0:Y:S04]  /*51880*/  LDSM.16.MT88.4 R4, [R23+0x3e000] ;  /* 0x03e000001704783b */ /* 0x000e280000004200 */
[----:B0-----:R0:W-:Y:S01]  /*51890*/  STL.64 [R1+0x1cf8], R6 ;  /* 0x001cf80601007387 */ /* 0x0011e20000100a00 */
[----:B------:R1:W-:Y:S02]  /*518a0*/  STL.64 [R1+0x1cf0], R4 ;  /* 0x001cf00401007387 */ /* 0x0003e40000100a00 */
[----:B0-----:R-:W-:Y:S01]  /*518b0*/  IMAD.MOV.U32 R6, RZ, RZ, R14 ;  /* 0x000000ffff067224 */ /* 0x001fe200078e000e */
[----:B------:R-:W-:Y:S02]  /*518c0*/  MOV R7, R13 ;  /* 0x0000000d00077202 */ /* 0x000fe40000000f00 */
[----:B-1----:R-:W-:-:S02]  /*518d0*/  MOV R5, R12 ;  /* 0x0000000c00057202 */ /* 0x002fc40000000f00 */
[----:B------:R-:W0:Y:S04]  /*518e0*/  LDSM.16.MT88.4 R12, [R23+0x3e080] ;  /* 0x03e08000170c783b */ /* 0x000e280000004200 */
[----:B0-----:R0:W-:Y:S01]  /*518f0*/  STL.64 [R1+0x1ce8], R14 ;  /* 0x001ce80e01007387 */ /* 0x0011e20000100a00 */
[----:B------:R1:W-:Y:S02]  /*51900*/  STL.64 [R1+0x1ce0], R12 ;  /* 0x001ce00c01007387 */ /* 0x0003e40000100a00 */
[----:B0-----:R-:W-:Y:S01]  /*51910*/  IMAD.MOV.U32 R15, RZ, RZ, R19 ;  /* 0x000000ffff0f7224 */ /* 0x001fe200078e0013 */
[----:B------:R-:W-:Y:S02]  /*51920*/  MOV R14, R18 ;  /* 0x00000012000e7202 */ /* 0x000fe40000000f00 */
[----:B-1----:R-:W-:Y:S01]  /*51930*/  MOV R12, R17 ;  /* 0x00000011000c7202 */ /* 0x002fe20000000f00 */
[----:B------:R-:W-:-:S02]  /*51940*/  IMAD.MOV.U32 R13, RZ, RZ, R16 ;  /* 0x000000ffff0d7224 */ /* 0x000fc400078e0010 */
[----:B------:R-:W0:Y:S01]  /*51950*/  LDSM.16.MT88.4 R16, [R23+0x3e100] ;  /* 0x03e100001710783b */ /* 0x000e220000004200 */
[----:B------:R-:W-:Y:S01]  /*51960*/  MOV R4, R5 ;  /* 0x0000000500047202 */ /* 0x000fe20000000f00 */
[----:B------:R-:W-:Y:S01]  /*51970*/  IMAD.MOV.U32 R5, RZ, RZ, R6 ;  /* 0x000000ffff057224 */ /* 0x000fe200078e0006 */
[----:B------:R-:W-:Y:S01]  /*51980*/  MOV R6, R7 ;  /* 0x0000000700067202 */ /* 0x000fe20000000f00 */
[----:B------:R-:W-:Y:S02]  /*51990*/  MOV R7, R26 ;  /* 0x0000001a00077202 */ /* 0x000fe40000000f00 */
[----:B------:R-:W1:Y:S04]  /*519a0*/  S2R R26, SR_TID.X ;  /* 0x00000000001a7919 */ /* 0x000e680000002100 */
[----:B0-----:R0:W-:Y:S02]  /*519b0*/  STL.64 [R1+0x1cd8], R18 ;  /* 0x001cd81201007387 */ /* 0x0011e40000100a00 */
[----:B0-----:R-:W-:-:S02]  /*519c0*/  MOV R19, R20 ;  /* 0x0000001400137202 */ /* 0x001fc40000000f00 */
[----:B------:R-:W0:Y:S04]  /*519d0*/  LDSM.16.MT88.4 R20, [R23+0x3e180] ;  /* 0x03e180001714783b */ /* 0x000e280000004200 */
[----:B------:R-:W-:Y:S04]  /*519e0*/  STL.64 [R1+0x1cd0], R16 ;  /* 0x001cd01001007387 */ /* 0x000fe80000100a00 */
[----:B0-----:R0:W-:Y:S01]  /*519f0*/  STL [R1+0x1cbc], R20 ;  /* 0x001cbc1401007387 */ /* 0x0011e20000100800 */
[----:B------:R2:W-:Y:S02]  /*51a00*/  STL [R1+0x1cb8], R21 ;  /* 0x001cb81501007387 */ /* 0x0005e40000100800 */
[----:B0-----:R-:W-:Y:S01]  /*51a10*/  IMAD.MOV.U32 R20, RZ, RZ, R15 ;  /* 0x000000ffff147224 */ /* 0x001fe200078e000f */
[----:B-1----:R-:W-:-:S02]  /*51a20*/  LOP3.LUT R15, R26, 0x7, RZ, 0xc0, !PT ;  /* 0x000000071a0f7812 */ /* 0x002fc400078ec0ff */
[----:B--2---:R-:W-:Y:S01]  /*51a30*/  MOV R21, R27 ;  /* 0x0000001b00157202 */ /* 0x004fe20000000f00 */
[C---:B------:R-:W-:Y:S01]  /*51a40*/  LOP3.LUT R27, R26.reuse, 0x10, RZ, 0xc0, !PT ;  /* 0x000000101a1b7812 */ /* 0x040fe200078ec0ff */
[----:B------:R-:W-:Y:S01]  /*51a50*/  SHF.L.U32 R26, R26, 0x1, RZ ;  /* 0x000000011a1a7819 */ /* 0x000fe200000006ff */
[----:B------:R-:W-:-:S03]  /*51a60*/  IMAD R15, R15, 0x210, RZ ;  /* 0x000002100f0f7824 */ /* 0x000fc600078e02ff */
[----:B------:R-:W-:Y:S02]  /*51a70*/  IMAD.SHL.U32 R27, R27, 0x100, RZ ;  /* 0x000001001b1b7824 */ /* 0x000fe400078e00ff */
[----:B------:R-:W-:-:S04]  /*51a80*/  LOP3.LUT R15, R15, 0x10, R26, 0x78, !PT ;  /* 0x000000100f0f7812 */ /* 0x000fc800078e781a */
[----:B------:R-:W-:Y:S01]  /*51a90*/  LOP3.LUT R15, R15, R27, RZ, 0xfc, !PT ;  /* 0x0000001b0f0f7212 */ /* 0x000fe200078efcff */
[----:B------:R0:W-:Y:S03]  /*51aa0*/  STL [R1+0x1cb4], R22 ;  /* 0x001cb41601007387 */ /* 0x0001e60000100800 */
[----:B------:R-:W-:Y:S01]  /*51ab0*/  LOP3.LUT R15, R15, 0x40, RZ, 0x3c, !PT ;  /* 0x000000400f0f7812 */ /* 0x000fe200078e3cff */
[----:B------:R1:W-:Y:S01]  /*51ac0*/  STL [R1+0x1cb0], R23 ;  /* 0x001cb01701007387 */ /* 0x0003e20000100800 */
[----:B0-----:R-:W-:Y:S02]  /*51ad0*/  MOV R22, R25 ;  /* 0x0000001900167202 */ /* 0x001fe40000000f00 */
[----:B-1----:R-:W-:Y:S02]  /*51ae0*/  MOV R23, R24 ;  /* 0x0000001800177202 */ /* 0x002fe40000000f00 */
[----:B------:R-:W0:Y:S04]  /*51af0*/  LDSM.16.MT88.4 R24, [R15+0x3e000] ;  /* 0x03e000000f18783b */ /* 0x000e280000004200 */
[----:B0-----:R-:W-:Y:S01]  /*51b00*/  STL.64 [R1+0x1ca8], R26 ;  /* 0x001ca81a01007387 */ /* 0x001fe20000100a00 */
[----:B------:R-:W-:Y:S02]  /*51b10*/  STL.64 [R1+0x1ca0], R24 ;  /* 0x001ca01801007387 */ /* 0x000fe40000100a00 */
[----:B------:R-:W0:Y:S04]  /*51b20*/  LDSM.16.MT88.4 R24, [R15+0x3e080] ;  /* 0x03e080000f18783b */ /* 0x000e280000004200 */
[----:B------:R-:W-:Y:S01]  /*51b30*/  IMAD.MOV.U32 R16, RZ, RZ, R19 ;  /* 0x000000ffff107224 */ /* 0x000fe200078e0013 */
[----:B------:R-:W-:-:S02]  /*51b40*/  MOV R17, R12 ;  /* 0x0000000c00117202 */ /* 0x000fc40000000f00 */
[----:B------:R-:W-:Y:S01]  /*51b50*/  MOV R18, R13 ;  /* 0x0000000d00127202 */ /* 0x000fe20000000f00 */
[----:B------:R-:W-:Y:S01]  /*51b60*/  IMAD.MOV.U32 R19, RZ, RZ, R14 ;  /* 0x000000ffff137224 */ /* 0x000fe200078e000e */
[----:B0-----:R-:W-:Y:S01]  /*51b70*/  STL.64 [R1+0x40], R24 ;  /* 0x0000401801007387 */ /* 0x001fe20000100a00 */
[----:B------:R-:W-:Y:S02]  /*51b80*/  STL.64 [R1+0x48], R26 ;  /* 0x0000481a01007387 */ /* 0x000fe40000100a00 */
[----:B------:R-:W0:Y:S02]  /*51b90*/  LDSM.16.MT88.4 R24, [R15+0x3e100] ;  /* 0x03e100000f18783b */ /* 0x000e240000004200 */
[----:B------:R-:W1:Y:S04]  /*51ba0*/  LDSM.16.MT88.4 R12, [R15+0x3e180] ;  /* 0x03e180000f0c783b */ /* 0x000e680000004200 */
[----:B0-----:R-:W-:Y:S01]  /*51bb0*/  STL.64 [R1+0x50], R24 ;  /* 0x0000501801007387 */ /* 0x001fe20000100a00 */
[----:B------:R1:W-:Y:S02]  /*51bc0*/  STL.64 [R1+0x58], R26 ;  /* 0x0000581a01007387 */ /* 0x0003e40000100a00 */
[----:B-1----:R-:W-:-:S02]  /*51bd0*/  MOV R27, R12 ;  /* 0x0000000c001b7202 */ /* 0x002fc40000000f00 */
[----:B------:R-:W-:Y:S01]  /*51be0*/  MOV R26, R13 ;  /* 0x0000000d001a7202 */ /* 0x000fe20000000f00 */
[----:B------:R-:W2:Y:S01]  /*51bf0*/  LDL.LU R12, [R1+0x190] ;  /* 0x00019000010c7983 */ /* 0x000ea20000300800 */
[----:B------:R-:W-:Y:S02]  /*51c00*/  IMAD.MOV.U32 R25, RZ, RZ, R14 ;  /* 0x000000ffff197224 */ /* 0x000fe400078e000e */
[----:B------:R-:W2:Y:S01]  /*51c10*/  LDL.LU R13, [R1+0x194] ;  /* 0x00019400010d7983 */ /* 0x000ea20000300800 */
[----:B------:R-:W-:Y:S01]  /*51c20*/  MOV R24, R15 ;  /* 0x0000000f00187202 */ /* 0x000fe20000000f00 */
[----:B------:R-:W3:Y:S01]  /*51c30*/  LDL.LU R14, [R1+0x198] ;  /* 0x00019800010e7983 */ /* 0x000ee20000300800 */
[----:B------:R-:W3:Y:S03]  /*51c40*/  LDL.LU R15, [R1+0x19c] ;  /* 0x00019c00010f7983 */ /* 0x000ee60000300800 */
[----:B---3--:R-:W-:Y:S01]  /*51c50*/  STL.64 [R1+0x1d08], R14 ;  /* 0x001d080e01007387 */ /* 0x008fe20000100a00 */
[----:B--2---:R-:W-:Y:S02]  /*51c60*/  STL.64 [R1+0x1d00], R12 ;  /* 0x001d000c01007387 */ /* 0x004fe40000100a00 */
[----:B------:R0:W-:Y:S02]  /*51c70*/  STL.64 [R1+0x1d18], R6 ;  /* 0x001d180601007387 */ /* 0x0001e40000100a00 */
[----:B------:R1:W-:Y:S01]  /*51c80*/  STL.64 [R1+0x1d10], R4 ;  /* 0x001d100401007387 */ /* 0x0003e20000100a00 */
[----:B0-----:R-:W-:-:S02]  /*51c90*/  MOV R6, R21 ;  /* 0x0000001500067202 */ /* 0x001fc40000000f00 */
[----:B------:R-:W-:Y:S02]  /*51ca0*/  MOV R7, R20 ;  /* 0x0000001400077202 */ /* 0x000fe40000000f00 */
[----:B-1----:R-:W-:Y:S01]  /*51cb0*/  MOV R4, R23 ;  /* 0x0000001700047202 */ /* 0x002fe20000000f00 */
[----:B------:R-:W-:Y:S02]  /*51cc0*/  IMAD.MOV.U32 R5, RZ, RZ, R22 ;  /* 0x000000ffff057224 */ /* 0x000fe400078e0016 */
[----:B------:R0:W-:Y:S03]  /*51cd0*/  STL.64 [R1+0x1d38], R6 ;  /* 0x001d380601007387 */ /* 0x0001e60000100a00 */
[----:B------:R1:W-:Y:S02]  /*51ce0*/  STL.64 [R1+0x1d30], R4 ;  /* 0x001d300401007387 */ /* 0x0003e40000100a00 */
[----:B------:R-:W2:Y:S02]  /*51cf0*/  LDL.LU R12, [R1+0x1a0] ;  /* 0x0001a000010c7983 */ /* 0x000ea40000300800 */
[----:B------:R-:W2:Y:S01]  /*51d00*/  LDL.LU R13, [R1+0x1a4] ;  /* 0x0001a400010d7983 */ /* 0x000ea20000300800 */
[----:B------:R-:W3:Y:S01]  /*51d10*/  LDL.LU R14, [R1+0x1a8] ;  /* 0x0001a800010e7983 */ /* 0x000ee20000300800 */
[----:B------:R-:W-:-:S02]  /*51d20*/  IMAD.MOV.U32 R15, RZ, RZ, R0 ;  /* 0x000000ffff0f7224 */ /* 0x000fc400078e0000 */
[----:B------:R-:W4:Y:S02]  /*51d30*/  LDL.LU R0, [R1+0x1d8c] ;  /* 0x001d8c0001007983 */ /* 0x000f240000300800 */
[----:B0-----:R-:W-:Y:S01]  /*51d40*/  IMAD.MOV.U32 R6, RZ, RZ, R18 ;  /* 0x000000ffff067224 */ /* 0x001fe200078e0012 */
[----:B------:R-:W-:Y:S02]  /*51d50*/  MOV R7, R19 ;  /* 0x0000001300077202 */ /* 0x000fe40000000f00 */
[----:B-1----:R-:W-:Y:S02]  /*51d60*/  MOV R4, R16 ;  /* 0x0000001000047202 */ /* 0x002fe40000000f00 */
[----:B------:R-:W-:Y:S01]  /*51d70*/  MOV R5, R17 ;  /* 0x0000001100057202 */ /* 0x000fe20000000f00 */
[----:B------:R-:W-:Y:S04]  /*51d80*/  STL.64 [R1+0x1d58], R6 ;  /* 0x001d580601007387 */ /* 0x000fe80000100a00 */
[----:B------:R-:W-:Y:S01]  /*51d90*/  STL.64 [R1+0x1d50], R4 ;  /* 0x001d500401007387 */ /* 0x000fe20000100a00 */
[----:B---3--:R-:W-:Y:S01]  /*51da0*/  STL.64 [R1+0x1d28], R14 ;  /* 0x001d280e01007387 */ /* 0x008fe20000100a00 */
[----:B--2---:R0:W-:Y:S03]  /*51db0*/  STL.64 [R1+0x1d20], R12 ;  /* 0x001d200c01007387 */ /* 0x0041e60000100a00 */
[----:B0-----:R-:W2:Y:S01]  /*51dc0*/  LDL.LU R12, [R1+0xa0] ;  /* 0x0000a000010c7983 */ /* 0x001ea20000300800 */
[----:B------:R-:W2:Y:S02]  /*51dd0*/  LDL.LU R13, [R1+0xa4] ;  /* 0x0000a400010d7983 */ /* 0x000ea40000300800 */
[----:B------:R-:W3:Y:S02]  /*51de0*/  LDL.LU R14, [R1+0xa8] ;  /* 0x0000a800010e7983 */ /* 0x000ee40000300800 */
[----:B------:R-:W3:Y:S01]  /*51df0*/  LDL.LU R15, [R1+0xac] ;  /* 0x0000ac00010f7983 */ /* 0x000ee20000300800 */
[----:B------:R-:W-:-:S02]  /*51e00*/  MOV R6, R8 ;  /* 0x0000000800067202 */ /* 0x000fc40000000f00 */
[----:B------:R-:W-:Y:S02]  /*51e10*/  MOV R7, R3 ;  /* 0x0000000300077202 */ /* 0x000fe40000000f00 */
[----:B------:R-:W-:Y:S01]  /*51e20*/  MOV R4, R28 ;  /* 0x0000001c00047202 */ /* 0x000fe20000000f00 */
[----:B------:R-:W-:Y:S02]  /*51e30*/  IMAD.MOV.U32 R5, RZ, RZ, R9 ;  /* 0x000000ffff057224 */ /* 0x000fe400078e0009 */
[----:B------:R-:W-:Y:S03]  /*51e40*/  STL.64 [R1+0x1d78], R6 ;  /* 0x001d780601007387 */ /* 0x000fe60000100a00 */
[----:B------:R-:W-:Y:S01]  /*51e50*/  STL.64 [R1+0x1d70], R4 ;  /* 0x001d700401007387 */ /* 0x000fe20000100a00 */
[----:B---3--:R-:W-:Y:S01]  /*51e60*/  STL.64 [R1+0x1d48], R14 ;  /* 0x001d480e01007387 */ /* 0x008fe20000100a00 */
[----:B--2---:R0:W-:Y:S03]  /*51e70*/  STL.64 [R1+0x1d40], R12 ;  /* 0x001d400c01007387 */ /* 0x0041e60000100a00 */
[----:B0-----:R-:W2:Y:S01]  /*51e80*/  LDL.LU R12, [R1+0x1b0] ;  /* 0x0001b000010c7983 */ /* 0x001ea20000300800 */
[----:B------:R-:W2:Y:S02]  /*51e90*/  LDL.LU R13, [R1+0x1b4] ;  /* 0x0001b400010d7983 */ /* 0x000ea40000300800 */
[----:B------:R-:W3:Y:S02]  /*51ea0*/  LDL.LU R14, [R1+0x1b8] ;  /* 0x0001b800010e7983 */ /* 0x000ee40000300800 */
[----:B----4-:R-:W-:-:S02]  /*51eb0*/  IMAD.MOV.U32 R15, RZ, RZ, R0 ;  /* 0x000000ffff0f7224 */ /* 0x010fc400078e0000 */
[----:B------:R-:W4:Y:S01]  /*51ec0*/  LDL.LU R0, [R1+0x1d88] ;  /* 0x001d880001007983 */ /* 0x000f220000300800 */
[----:B------:R-:W-:Y:S02]  /*51ed0*/  MOV R16, R10 ;  /* 0x0000000a00107202 */ /* 0x000fe40000000f00 */
[----:B------:R-:W-:Y:S02]  /*51ee0*/  MOV R17, R11 ;  /* 0x0000000b00117202 */ /* 0x000fe40000000f00 */
[----:B------:R-:W-:Y:S01]  /*51ef0*/  MOV R19, R2 ;  /* 0x0000000200137202 */ /* 0x000fe20000000f00 */
[----:B------:R-:W-:Y:S01]  /*51f00*/  IMAD.MOV.U32 R18, RZ, RZ, R29 ;  /* 0x000000ffff127224 */ /* 0x000fe200078e001d */
[----:B----4-:R-:W0:Y:S04]  /*51f10*/  LDSM.16.MT88.4 R4, [R0+0x3e000] ;  /* 0x03e000000004783b */ /* 0x010e280000004200 */
[----:B---3--:R-:W-:Y:S01]  /*51f20*/  STL.64 [R1+0x1d68], R14 ;  /* 0x001d680e01007387 */ /* 0x008fe20000100a00 */
[----:B--2---:R1:W-:Y:S03]  /*51f30*/  STL.64 [R1+0x1d60], R12 ;  /* 0x001d600c01007387 */ /* 0x0043e60000100a00 */
[----:B-1----:R-:W2:Y:S01]  /*51f40*/  LDL.LU R12, [R1+0x1c0] ;  /* 0x0001c000010c7983 */ /* 0x002ea20000300800 */
[----:B------:R-:W2:Y:S02]  /*51f50*/  LDL.LU R13, [R1+0x1c4] ;  /* 0x0001c400010d7983 */ /* 0x000ea40000300800 */
[----:B------:R-:W2:Y:S02]  /*51f60*/  LDL.LU R14, [R1+0x1c8] ;  /* 0x0001c800010e7983 */ /* 0x000ea40000300800 */
[----:B------:R-:W2:Y:S01]  /*51f70*/  LDL.LU R15, [R1+0x1cc] ;  /* 0x0001cc00010f7983 */ /* 0x000ea20000300800 */
[----:B------:R-:W2:Y:S01]  /*51f80*/  LDL.LU R10, [R1+0x1d84] ;  /* 0x001d8400010a7983 */ /* 0x000ea20000300800 */
[----:B------:R-:W2:Y:S01]  /*51f90*/  LDL.LU R11, [R1+0x1d80] ;  /* 0x001d8000010b7983 */ /* 0x000ea20000300800 */
[----:B0-----:R-:W-:Y:S01]  /*51fa0*/  MOV R20, R4 ;  /* 0x0000000400147202 */ /* 0x001fe20000000f00 */
[----:B------:R-:W-:Y:S01]  /*51fb0*/  IMAD.MOV.U32 R21, RZ, RZ, R5 ;  /* 0x000000ffff157224 */ /* 0x000fe200078e0005 */
[----:B------:R-:W-:-:S02]  /*51fc0*/  MOV R22, R6 ;  /* 0x0000000600167202 */ /* 0x000fc40000000f00 */
[----:B------:R-:W-:Y:S02]  /*51fd0*/  MOV R23, R7 ;  /* 0x0000000700177202 */ /* 0x000fe40000000f00 */
[----:B------:R-:W0:Y:S04]  /*51fe0*/  LDSM.16.MT88.4 R4, [R0+0x3e080] ;  /* 0x03e080000004783b */ /* 0x000e280000004200 */
[----:B------:R0:W-:Y:S01]  /*51ff0*/  STL [R1+0x1ccc], R24 ;  /* 0x001ccc1801007387 */ /* 0x0001e20000100800 */
[----:B------:R1:W-:Y:S02]  /*52000*/  STL [R1+0x1cc8], R25 ;  /* 0x001cc81901007387 */ /* 0x0003e40000100800 */
[----:B------:R3:W-:Y:S02]  /*52010*/  STL [R1+0x1cc4], R26 ;  /* 0x001cc41a01007387 */ /* 0x0007e40000100800 */
[----:B------:R4:W-:Y:S02]  /*52020*/  STL [R1+0x1cc0], R27 ;  /* 0x001cc01b01007387 */ /* 0x0009e40000100800 */
[----:B0-----:R-:W-:Y:S01]  /*52030*/  IMAD.MOV.U32 R24, RZ, RZ, R4 ;  /* 0x000000ffff187224 */ /* 0x001fe200078e0004 */
[----:B-1----:R-:W-:-:S02]  /*52040*/  MOV R25, R5 ;  /* 0x0000000500197202 */ /* 0x002fc40000000f00 */
[----:B---3--:R-:W-:Y:S01]  /*52050*/  MOV R26, R6 ;  /* 0x00000006001a7202 */ /* 0x008fe20000000f00 */
[----:B----4-:R-:W-:Y:S02]  /*52060*/  IMAD.MOV.U32 R27, RZ, RZ, R7 ;  /* 0x000000ffff1b7224 */ /* 0x010fe400078e0007 */
[----:B------:R-:W0:Y:S02]  /*52070*/  LDSM.16.MT88.4 R4, [R0+0x3e100] ;  /* 0x03e100000004783b */ /* 0x000e240000004200 */
[----:B0-----:R-:W-:Y:S02]  /*52080*/  MOV R3, R5 ;  /* 0x0000000500037202 */ /* 0x001fe40000000f00 */
[----:B------:R-:W-:Y:S01]  /*52090*/  MOV R8, R6 ;  /* 0x0000000600087202 */ /* 0x000fe20000000f00 */
[----:B------:R-:W-:Y:S01]  /*520a0*/  STL [R1+0x90], R4 ;  /* 0x0000900401007387 */ /* 0x000fe20000100800 */
[----:B------:R-:W-:Y:S02]  /*520b0*/  IMAD.MOV.U32 R9, RZ, RZ, R7 ;  /* 0x000000ffff097224 */ /* 0x000fe400078e0007 */
[----:B------:R-:W0:Y:S04]  /*520c0*/  LDSM.16.MT88.4 R4, [R0+0x3e180] ;  /* 0x03e180000004783b */ /* 0x000e280000004200 */
[----:B------:R-:W-:Y:S02]  /*520d0*/  BAR.SYNC.DEFER_BLOCKING 0x0 ;  /* 0x0000000000007b1d */ /* 0x000fe40000010000 */
[----:B0-----:R-:W-:Y:S01]  /*520e0*/  IMAD.MOV.U32 R2, RZ, RZ, R6 ;  /* 0x000000ffff027224 */ /* 0x001fe200078e0006 */
[----:B------:R-:W-:-:S02]  /*520f0*/  MOV R0, R7 ;  /* 0x0000000700007202 */ /* 0x000fc40000000f00 */
[----:B------:R-:W-:Y:S02]  /*52100*/  MOV R28, R4 ;  /* 0x00000004001c7202 */ /* 0x000fe40000000f00 */
[----:B------:R-:W-:Y:S01]  /*52110*/  MOV R29, R5 ;  /* 0x00000005001d7202 */ /* 0x000fe20000000f00 */
        /* <DEDUP_REMOVED lines=39> */
[----:B------:R1:W-:Y:S03]  /*52390*/  STL.64 [R1+0x38], R6 ;  /* 0x0000380601007387 */ /* 0x0003e60000100a00 */
[----:B0-----:R-:W3:Y:S01]  /*523a0*/  LDL.LU R4, [R1+0x170] ;  /* 0x0001700001047983 */ /* 0x001ee20000300800 */
[----:B------:R-:W3:Y:S02]  /*523b0*/  LDL.LU R5, [R1+0x174] ;  /* 0x0001740001057983 */ /* 0x000ee40000300800 */
[----:B-1----:R-:W3:Y:S02]  /*523c0*/  LDL.LU R6, [R1+0x178] ;  /* 0x0001780001067983 */ /* 0x002ee40000300800 */
[----:B------:R-:W3:Y:S01]  /*523d0*/  LDL.LU R7, [R1+0x17c] ;  /* 0x00017c0001077983 */ /* 0x000ee20000300800 */
[-C--:B--2---:R-:W-:Y:S01]  /*523e0*/  HMMA.16816.F32.BF16 R12, R12, R10.reuse, R16 ;  /* 0x0000000a0c0c723c */ /* 0x084fe20000041810 */
[----:B------:R-:W3:Y:S01]  /*523f0*/  LDL.LU.64 R18, [R1+0x1cd8] ;  /* 0x001cd80001127983 */ /* 0x000ee20000300a00 */
[----:B------:R-:W3:Y:S11]  /*52400*/  LDL.LU.64 R16, [R1+0x1cd0] ;  /* 0x001cd00001107983 */ /* 0x000ef60000300a00 */
[----:B------:R-:W-:Y:S10]  /*52410*/  @!UPT UIADD3 URZ, URZ, URZ, URZ ;  /* 0x0000003f3f3ff290 */ /* 0x000ff4000fffe03f */
[----:B------:R-:W-:Y:S01]  /*52420*/  STL.64 [R1+0x20], R12 ;  /* 0x0000200c01007387 */ /* 0x000fe20000100a00 */
[----:B------:R-:W-:Y:S01]  /*52430*/  STL.64 [R1+0x28], R14 ;  /* 0x0000280e01007387 */ /* 0x000fe20000100a00 */
[----:B---3--:R-:W-:Y:S07]  /*52440*/  HMMA.16816.F32.BF16 R4, R16, R10, R4 ;  /* 0x0000000a1004723c */ /* 0x008fee0000041804 */
[----:B------:R-:W-:Y:S02]  /*52450*/  MOV R16, R24 ;  /* 0x0000001800107202 */ /* 0x000fe40000000f00 */
[----:B------:R-:W2:Y:S01]  /*52460*/  LDL.LU R24, [R1+0x1ccc] ;  /* 0x001ccc0001187983 */ /* 0x000ea20000300800 */
[----:B------:R-:W-:Y:S01]  /*52470*/  IMAD.MOV.U32 R17, RZ, RZ, R25 ;  /* 0x000000ffff117224 */ /* 0x000fe200078e0019 */
[----:B------:R-:W-:-:S02]  /*52480*/  MOV R18, R26 ;  /* 0x0000001a00127202 */ /* 0x000fc40000000f00 */
[----:B------:R-:W-:-:S10]  /*52490*/  MOV R19, R27 ;  /* 0x0000001b00137202 */ /* 0x000fd40000000f00 */
[----:B------:R0:W-:Y:S01]  /*524a0*/  STL.64 [R1+0x10], R4 ;  /* 0x0000100401007387 */ /* 0x0001e20000100a00 */
[----:B------:R1:W-:Y:S02]  /*524b0*/  STL.64 [R1+0x18], R6 ;  /* 0x0000180601007387 */ /* 0x0003e40000100a00 */
[----:B------:R-:W3:Y:S02]  /*524c0*/  LDL.LU R25, [R1+0x1cc8] ;  /* 0x001cc80001197983 */ /* 0x000ee40000300800 */
[----:B------:R-:W4:Y:S01]  /*524d0*/  LDL.LU R26, [R1+0x1cc4] ;  /* 0x001cc400011a7983 */ /* 0x000f220000300800 */
[----:B------:R-:W4:Y:S01]  /*524e0*/  LDL.LU R27, [R1+0x1cc0] ;  /* 0x001cc000011b7983 */ /* 0x000f220000300800 */
[----:B------:R-:W-:Y:S02]  /*524f0*/  STL.64 [R1+0x1c30], R18 ;  /* 0x001c301201007387 */ /* 0x000fe40000100a00 */
[----:B------:R-:W-:Y:S02]  /*52500*/  STL.64 [R1+0x1c28], R16 ;  /* 0x001c281001007387 */ /* 0x000fe40000100a00 */
[----:B0-----:R-:W-:Y:S01]  /*52510*/  IMAD.MOV.U32 R4, RZ, RZ, R20 ;  /* 0x000000ffff047224 */ /* 0x001fe200078e0014 */
[----:B-1----:R-:W-:Y:S01]  /*52520*/  MOV R6, R22 ;  /* 0x0000001600067202 */ /* 0x002fe20000000f00 */
[----:B------:R-:W-:Y:S01]  /*52530*/  IMAD.MOV.U32 R7, RZ, RZ, R23 ;  /* 0x000000ffff077224 */ /* 0x000fe200078e0017 */
[----:B------:R-:W4:Y:S01]  /*52540*/  LDL.LU R20, [R1+0x1cbc] ;  /* 0x001cbc0001147983 */ /* 0x000f220000300800 */
[----:B------:R-:W-:-:S02]  /*52550*/  MOV R5, R21 ;  /* 0x0000001500057202 */ /* 0x000fc40000000f00 */
[----:B------:R-:W4:Y:S02]  /*52560*/  LDL.LU R21, [R1+0x1cb8] ;  /* 0x001cb80001157983 */ /* 0x000f240000300800 */
[----:B------:R-:W4:Y:S01]  /*52570*/  LDL.LU R22, [R1+0x1cb4] ;  /* 0x001cb40001167983 */ /* 0x000f220000300800 */
[----:B------:R-:W4:Y:S01]  /*52580*/  LDL.LU R23, [R1+0x1cb0] ;  /* 0x001cb00001177983 */ /* 0x000f220000300800 */
[----:B------:R2:W-:Y:S02]  /*52590*/  STL.64 [R1+0x1c40], R6 ;  /* 0x001c400601007387 */ /* 0x0005e40000100a00 */
[----:B------:R4:W-:Y:S01]  /*525a0*/  STL.64 [R1+0x1c38], R4 ;  /* 0x001c380401007387 */ /* 0x0009e20000100a00 */
[----:B--2---:R-:W-:Y:S02]  /*525b0*/  MOV R7, R24 ;  /* 0x0000001800077202 */ /* 0x004fe40000000f00 */
[----:B------:R-:W2:Y:S01]  /*525c0*/  LDL.LU R24, [R1+0x160] ;  /* 0x0001600001187983 */ /* 0x000ea20000300800 */
[----:B---3--:R-:W-:Y:S01]  /*525d0*/  IMAD.MOV.U32 R6, RZ, RZ, R25 ;  /* 0x000000ffff067224 */ /* 0x008fe200078e0019 */
[----:B----4-:R-:W-:-:S02]  /*525e0*/  MOV R5, R26 ;  /* 0x0000001a00057202 */ /* 0x010fc40000000f00 */
[----:B------:R-:W2:Y:S01]  /*525f0*/  LDL.LU R25, [R1+0x164] ;  /* 0x0001640001197983 */ /* 0x000ea20000300800 */
[----:B------:R-:W-:Y:S01]  /*52600*/  MOV R4, R27 ;  /* 0x0000001b00047202 */ /* 0x000fe20000000f00 */
[----:B------:R-:W2:Y:S02]  /*52610*/  LDL.LU R26, [R1+0x168] ;  /* 0x00016800011a7983 */ /* 0x000ea40000300800 */
[----:B------:R-:W2:Y:S01]  /*52620*/  LDL.LU R27, [R1+0x16c] ;  /* 0x00016c00011b7983 */ /* 0x000ea20000300800 */
[----:B------:R-:W3:Y:S01]  /*52630*/  LDL.LU R12, [R1+0x40] ;  /* 0x00004000010c7983 */ /* 0x000ee20000300800 */
[----:B------:R-:W3:Y:S02]  /*52640*/  LDL.LU R13, [R1+0x44] ;  /* 0x00004400010d7983 */ /* 0x000ee40000300800 */
[----:B------:R-:W4:Y:S02]  /*52650*/  LDL.LU R14, [R1+0x48] ;  /* 0x00004800010e7983 */ /* 0x000f240000300800 */
[----:B------:R-:W4:Y:S02]  /*52660*/  LDL.LU R15, [R1+0x4c] ;  /* 0x00004c00010f7983 */ /* 0x000f240000300800 */
[----:B----4-:R-:W-:Y:S01]  /*52670*/  STL.64 [R1+0x1c98], R14 ;  /* 0x001c980e01007387 */ /* 0x010fe20000100a00 */
[----:B---3--:R0:W-:Y:S03]  /*52680*/  STL.64 [R1+0x1c90], R12 ;  /* 0x001c900c01007387 */ /* 0x0081e60000100a00 */
[----:B0-----:R-:W3:Y:S01]  /*52690*/  LDL.LU R12, [R1+0x150] ;  /* 0x00015000010c7983 */ /* 0x001ee20000300800 */
[----:B------:R-:W3:Y:S02]  /*526a0*/  LDL.LU R13, [R1+0x154] ;  /* 0x00015400010d7983 */ /* 0x000ee40000300800 */
[----:B------:R-:W3:Y:S02]  /*526b0*/  LDL.LU R14, [R1+0x158] ;  /* 0x00015800010e7983 */ /* 0x000ee40000300800 */
[----:B------:R-:W3:Y:S01]  /*526c0*/  LDL.LU R15, [R1+0x15c] ;  /* 0x00015c00010f7983 */ /* 0x000ee20000300800 */
[----:B------:R-:W-:Y:S01]  /*526d0*/  STL.64 [R1+0x1c68], R6 ;  /* 0x001c680601007387 */ /* 0x000fe20000100a00 */
[----:B------:R0:W-:Y:S02]  /*526e0*/  STL.64 [R1+0x1c60], R4 ;  /* 0x001c600401007387 */ /* 0x0001e40000100a00 */
[----:B------:R-:W4:Y:S02]  /*526f0*/  LDL.LU R16, [R1+0x110] ;  /* 0x0001100001107983 */ /* 0x000f240000300800 */
[----:B------:R-:W4:Y:S01]  /*52700*/  LDL.LU R17, [R1+0x114] ;  /* 0x0001140001117983 */ /* 0x000f220000300800 */
[----:B------:R-:W3:Y:S01]  /*52710*/  LDL.LU R18, [R1+0x118] ;  /* 0x0001180001127983 */ /* 0x000ee20000300800 */
[----:B------:R-:W3:Y:S03]  /*52720*/  LDL.LU R19, [R1+0x11c] ;  /* 0x00011c0001137983 */ /* 0x000ee60000300800 */
[----:B0-----:R-:W3:Y:S01]  /*52730*/  LDL.LU R4, [R1+0x130] ;  /* 0x0001300001047983 */ /* 0x001ee20000300800 */
[----:B------:R-:W3:Y:S02]  /*52740*/  LDL.LU R5, [R1+0x134] ;  /* 0x0001340001057983 */ /* 0x000ee40000300800 */
[----:B------:R-:W3:Y:S02]  /*52750*/  LDL.LU R6, [R1+0x138] ;  /* 0x0001380001067983 */ /* 0x000ee40000300800 */
[----:B------:R-:W3:Y:S01]  /*52760*/  LDL.LU R7, [R1+0x13c] ;  /* 0x00013c0001077983 */ /* 0x000ee20000300800 */
[-C--:B--2---:R-:W-:Y:S01]  /*52770*/  HMMA.16816.F32.BF16 R20, R20, R10.reuse, R24 ;  /* 0x0000000a1414723c */ /* 0x084fe20000041818 */
[----:B---3--:R-:W-:Y:S01]  /*52780*/  STL.64 [R1+0x1c78], R6 ;  /* 0x001c780601007387 */ /* 0x008fe20000100a00 */
[----:B------:R0:W-:Y:S03]  /*52790*/  STL.64 [R1+0x1c70], R4 ;  /* 0x001c700401007387 */ /* 0x0001e60000100a00 */
[----:B0-----:R-:W2:Y:S01]  /*527a0*/  LDL.LU R4, [R1+0x140] ;  /* 0x0001400001047983 */ /* 0x001ea20000300800 */
[----:B------:R-:W2:Y:S02]  /*527b0*/  LDL.LU R5, [R1+0x144] ;  /* 0x0001440001057983 */ /* 0x000ea40000300800 */
[----:B------:R-:W2:Y:S02]  /*527c0*/  LDL.LU R6, [R1+0x148] ;  /* 0x0001480001067983 */ /* 0x000ea40000300800 */
[----:B------:R-:W2:Y:S01]  /*527d0*/  LDL.LU R7, [R1+0x14c] ;  /* 0x00014c0001077983 */ /* 0x000ea20000300800 */
[----:B------:R-:W-:Y:S01]  /*527e0*/  STL.64 [R1+0x1c50], R18 ;  /* 0x001c501201007387 */ /* 0x000fe20000100a00 */
[----:B----4-:R0:W-:Y:S03]  /*527f0*/  STL.64 [R1+0x1c48], R16 ;  /* 0x001c481001007387 */ /* 0x0101e60000100a00 */
[----:B0-----:R-:W3:Y:S01]  /*52800*/  LDL.LU R16, [R1+0x120] ;  /* 0x0001200001107983 */ /* 0x001ee20000300800 */
[----:B------:R-:W3:Y:S02]  /*52810*/  LDL.LU R17, [R1+0x124] ;  /* 0x0001240001117983 */ /* 0x000ee40000300800 */
[----:B------:R-:W3:Y:S02]  /*52820*/  LDL.LU R18, [R1+0x128] ;  /* 0x0001280001127983 */ /* 0x000ee40000300800 */
[----:B------:R-:W3:Y:S01]  /*52830*/  LDL.LU R19, [R1+0x12c] ;  /* 0x00012c0001137983 */ /* 0x000ee20000300800 */
[----:B------:R-:W4:Y:S01]  /*52840*/  LDL.LU.64 R26, [R1+0x1ca8] ;  /* 0x001ca800011a7983 */ /* 0x000f220000300a00 */
[----:B------:R-:W4:Y:S02]  /*52850*/  LDL.LU.64 R24, [R1+0x1ca0] ;  /* 0x001ca00001187983 */ /* 0x000f240000300a00 */
[----:B------:R0:W-:Y:S02]  /*52860*/  STL.64 [R1+0x160], R20 ;  /* 0x0001601401007387 */ /* 0x0001e40000100a00 */
[----:B------:R1:W-:Y:S01]  /*52870*/  STL.64 [R1+0x168], R22 ;  /* 0x0001681601007387 */ /* 0x0003e20000100a00 */
[----:B0-----:R-:W2:Y:S01]  /*52880*/  LDL.LU R20, [R1+0x50] ;  /* 0x0000500001147983 */ /* 0x001ea20000300800 */
[----:B------:R-:W2:Y:S02]  /*52890*/  LDL.LU R21, [R1+0x54] ;  /* 0x0000540001157983 */ /* 0x000ea40000300800 */
[----:B-1----:R-:W2:Y:S02]  /*528a0*/  LDL.LU R22, [R1+0x58] ;  /* 0x0000580001167983 */ /* 0x002ea40000300800 */
[----:B------:R-:W2:Y:S01]  /*528b0*/  LDL.LU R23, [R1+0x5c] ;  /* 0x00005c0001177983 */ /* 0x000ea20000300800 */
[-C--:B----4-:R-:W-:Y:S01]  /*528c0*/  HMMA.16816.F32.BF16 R24, R24, R10.reuse, R12 ;  /* 0x0000000a1818723c */ /* 0x090fe2000004180c */
[----:B------:R-:W2:Y:S01]  /*528d0*/  LDL.LU.64 R14, [R1+0x1c98] ;  /* 0x001c9800010e7983 */ /* 0x000ea20000300a00 */
[----:B------:R-:W2:Y:S11]  /*528e0*/  LDL.LU.64 R12, [R1+0x1c90] ;  /* 0x001c9000010c7983 */ /* 0x000eb60000300a00 */
[----:B------:R-:W-:Y:S10]  /*528f0*/  @!UPT UIADD3 URZ, URZ, URZ, URZ ;  /* 0x0000003f3f3ff290 */ /* 0x000ff4000fffe03f */
[----:B------:R0:W-:Y:S01]  /*52900*/  STL.64 [R1], R24 ;  /* 0x0000001801007387 */ /* 0x0001e20000100a00 */
[----:B------:R1:W-:Y:S03]  /*52910*/  STL.64 [R1+0x8], R26 ;  /* 0x0000081a01007387 */ /* 0x0003e60000100a00 */
[----:B0-----:R-:W4:Y:S01]  /*52920*/  LDL.LU R24, [R1+0x90] ;  /* 0x0000900001187983 */ /* 0x001f220000300800 */
[----:B-1----:R-:W-:Y:S01]  /*52930*/  IMAD.MOV.U32 R26, RZ, RZ, R8 ;  /* 0x000000ffff1a7224 */ /* 0x002fe200078e0008 */
[----:B------:R-:W-:Y:S02]  /*52940*/  MOV R27, R9 ;  /* 0x00000009001b7202 */ /* 0x000fe40000000f00 */
[----:B------:R-:W-:Y:S02]  /*52950*/  MOV R25, R3 ;  /* 0x0000000300197202 */ /* 0x000fe40000000f00 */
[----:B------:R-:W3:Y:S01]  /*52960*/  LDL.LU R3, [R1+0x1c88] ;  /* 0x001c880001037983 */ /* 0x000ee20000300800 */
[----:B------:R-:W3:Y:S02]  /*52970*/  LDL.LU R8, [R1+0x1c84] ;  /* 0x001c840001087983 */ /* 0x000ee40000300800 */
[----:B------:R-:W3:Y:S02]  /*52980*/  LDL.LU R9, [R1+0x1c80] ;  /* 0x001c800001097983 */ /* 0x000ee40000300800 */
[----:B------:R-:W-:Y:S01]  /*52990*/  STL.64 [R1+0x1c20], R26 ;  /* 0x001c201a01007387 */ /* 0x000fe20000100a00 */
[-C--:B--2---:R-:W-:Y:S01]  /*529a0*/  HMMA.16816.F32.BF16 R12, R12, R10.reuse, R4 ;  /* 0x0000000a0c0c723c */ /* 0x084fe20000041804 */
[----:B----4-:R0:W-:Y:S04]  /*529b0*/  STL.64 [R1+0x1c18], R24 ;  /* 0x001c181801007387 */ /* 0x0101e80000100a00 */
[----:B0-----:R-:W2:Y:S01]  /*529c0*/  LDL.LU R24, [R1+0x100] ;  /* 0x0001000001187983 */ /* 0x001ea20000300800 */
[----:B------:R-:W2:Y:S02]  /*529d0*/  LDL.LU R25, [R1+0x104] ;  /* 0x0001040001197983 */ /* 0x000ea40000300800 */
[----:B------:R-:W2:Y:S02]  /*529e0*/  LDL.LU R26, [R1+0x108] ;  /* 0x00010800011a7983 */ /* 0x000ea40000300800 */
[----:B------:R-:W2:Y:S01]  /*529f0*/  LDL.LU R27, [R1+0x10c] ;  /* 0x00010c00011b7983 */ /* 0x000ea20000300800 */
[----:B------:R-:W4:Y:S01]  /*52a00*/  LDL.LU.64 R6, [R1+0x1c78] ;  /* 0x001c780001067983 */ /* 0x000f220000300a00 */
[----:B------:R-:W4:Y:S11]  /*52a10*/  LDL.LU.64 R4, [R1+0x1c70] ;  /* 0x001c700001047983 */ /* 0x000f360000300a00 */
[----:B------:R-:W-:Y:S02]  /*52a20*/  STL [R1+0x1c04], R15 ;  /* 0x001c040f01007387 */ /* 0x000fe40000100800 */
[----:B------:R-:W-:Y:S01]  /*52a30*/  STL [R1+0x1c10], R14 ;  /* 0x001c100e01007387 */ /* 0x000fe20000100800 */
[----:B------:R0:W-:Y:S04]  /*52a40*/  STL.64 [R1+0x1c08], R12 ;  /* 0x001c080c01007387 */ /* 0x0001e80000100a00 */
[----:B0-----:R-:W2:Y:S01]  /*52a50*/  LDL.LU R12, [R1+0xe0] ;  /* 0x0000e000010c7983 */ /* 0x001ea20000300800 */
[----:B------:R-:W2:Y:S02]  /*52a60*/  LDL.LU R13, [R1+0xe4] ;  /* 0x0000e400010d7983 */ /* 0x000ea40000300800 */
[----:B------:R-:W2:Y:S02]  /*52a70*/  LDL.LU R14, [R1+0xe8] ;  /* 0x0000e800010e7983 */ /* 0x000ea40000300800 */
[----:B------:R-:W2:Y:S01]  /*52a80*/  LDL.LU R15, [R1+0xec] ;  /* 0x0000ec00010f7983 */ /* 0x000ea20000300800 */
[-C--:B----4-:R-:W-:Y:S01]  /*52a90*/  HMMA.16816.F32.BF16 R20, R20, R10.reuse, R4 ;  /* 0x0000000a1414723c */ /* 0x090fe20000041804 */
[----:B------:R-:W3:Y:S01]  /*52aa0*/  LDL.LU.64 R6, [R1+0x1c68] ;  /* 0x001c680001067983 */ /* 0x000ee20000300a00 */
[----:B------:R-:W3:Y:S11]  /*52ab0*/  LDL.LU.64 R4, [R1+0x1c60] ;  /* 0x001c600001047983 */ /* 0x000ef60000300a00 */
[----:B------:R-:W-:Y:S10]  /*52ac0*/  @!UPT UIADD3 URZ, URZ, URZ, URZ ;  /* 0x0000003f3f3ff290 */ /* 0x000ff4000fffe03f */
[----:B------:R0:W-:Y:S01]  /*52ad0*/  STL [R1+0x1bc4], R20 ;  /* 0x001bc41401007387 */ /* 0x0001e20000100800 */
[----:B------:R-:W-:Y:S02]  /*52ae0*/  STL [R1+0x1bc0], R21 ;  /* 0x001bc01501007387 */ /* 0x000fe40000100800 */
[----:B------:R-:W-:Y:S02]  /*52af0*/  STL [R1+0x1bbc], R22 ;  /* 0x001bbc1601007387 */ /* 0x000fe40000100800 */
[----:B------:R-:W-:Y:S01]  /*52b00*/  STL [R1+0x1bb8], R23 ;  /* 0x001bb81701007387 */ /* 0x000fe20000100800 */
[----:B0-----:R-:W-:Y:S02]  /*52b10*/  MOV R20, R28 ;  /* 0x0000001c00147202 */ /* 0x001fe40000000f00 */
[----:B------:R-:W4:Y:S01]  /*52b20*/  LDL.LU R28, [R1+0x1c58] ;  /* 0x001c5800011c7983 */ /* 0x000f220000300800 */
[-C--:B---3--:R-:W-:Y:S03]  /*52b30*/  HMMA.16816.F32.BF16 R4, R4, R10.reuse, R16 ;  /* 0x0000000a0404723c */ /* 0x088fe60000041810 */
[----:B------:R-:W3:Y:S01]  /*52b40*/  LDL.LU.64 R18, [R1+0x1c50] ;  /* 0x001c500001127983 */ /* 0x000ee20000300a00 */
[----:B------:R-:W3:Y:S11]  /*52b50*/  LDL.LU.64 R16, [R1+0x1c48] ;  /* 0x001c480001107983 */ /* 0x000ef60000300a00 */
[----:B------:R-:W-:Y:S08]  /*52b60*/  @!UPT UIADD3 URZ, URZ, URZ, URZ ;  /* 0x0000003f3f3ff290 */ /* 0x000ff0000fffe03f */
[----:B------:R-:W-:Y:S01]  /*52b70*/  STL.64 [R1+0x40], R4 ;  /* 0x0000400401007387 */ /* 0x000fe20000100a00 */
[----:B------:R0:W-:Y:S03]  /*52b80*/  STL.64 [R1+0x48], R6 ;  /* 0x0000480601007387 */ /* 0x0001e60000100a00 */
[----:B0-----:R-:W3:Y:S01]  /*52b90*/  LDL.LU.64 R6, [R1+0x1c40] ;  /* 0x001c400001067983 */ /* 0x001ee20000300a00 */
[----:B------:R-:W3:Y:S02]  /*52ba0*/  LDL.LU.64 R4, [R1+0x1c38] ;  /* 0x001c380001047983 */ /* 0x000ee40000300a00 */
[-C--:B---3--:R-:W-:Y:S01]  /*52bb0*/  HMMA.16816.F32.BF16 R4, R4, R10.reuse, R16 ;  /* 0x0000000a0404723c */ /* 0x088fe20000041810 */
[----:B------:R-:W2:Y:S01]  /*52bc0*/  LDL.LU.64 R18, [R1+0x1c30] ;  /* 0x001c300001127983 */ /* 0x000ea20000300a00 */
[----:B------:R-:W2:Y:S06]  /*52bd0*/  LDL.LU.64 R16, [R1+0x1c28] ;  /* 0x001c280001107983 */ /* 0x000eac0000300a00 */
[----:B--2---:R-:W-:Y:S01]  /*52be0*/  HMMA.16816.F32.BF16 R16, R16, R10, R24 ;  /* 0x0000000a1010723c */ /* 0x004fe20000041818 */
[----:B------:R-:W2:Y:S01]  /*52bf0*/  LDL.LU.64 R26, [R1+0x1c20] ;  /* 0x001c2000011a7983 */ /* 0x000ea20000300a00 */
[----:B------:R-:W2:Y:S01]  /*52c00*/  LDL.LU.64 R24, [R1+0x1c18] ;  /* 0x001c180001187983 */ /* 0x000ea20000300a00 */
[----:B------:R-:W-:-:S02]  /*52c10*/  MOV R23, R0 ;  /* 0x0000000000177202 */ /* 0x000fc40000000f00 */
[----:B------:R-:W0:Y:S01]  /*52c20*/  S2R R0, SR_TID.X ;  /* 0x0000000000007919 */ /* 0x000e220000002100 */
[----:B------:R-:W-:Y:S01]  /*52c30*/  MOV R22, R2 ;  /* 0x0000000200167202 */ /* 0x000fe20000000f00 */
[----:B------:R-:W-:Y:S02]  /*52c40*/  IMAD.MOV.U32 R21, RZ, RZ, R29 ;  /* 0x000000ffff157224 */ /* 0x000fe400078e001d */
[----:B------:R-:W1:Y:S01]  /*52c50*/  S2R R29, SR_TID.X ;  /* 0x00000000001d7919 */ /* 0x000e620000002100 */
[C---:B0-----:R-:W-:Y:S01]  /*52c60*/  LOP3.LUT R2, R0.reuse, 0x3, RZ, 0xc0, !PT ;  /* 0x0000000300027812 */ /* 0x041fe200078ec0ff */
[----:B------:R-:W-:Y:S01]  /*52c70*/  LOP3.LUT R0, R0, 0xe0, RZ, 0xc0, !PT ;  /* 0x000000e000007812 */ /* 0x000fe200078ec0ff */
[----:B-1----:R-:W-:Y:S01]  /*52c80*/  LOP3.LUT R29, R29, 0x1c, RZ, 0xc0, !PT ;  /* 0x0000001c1d1d7812 */ /* 0x002fe200078ec0ff */
[----:B--2---:R-:W-:Y:S01]  /*52c90*/  HMMA.16816.F32.BF16 R24, R24, R10, R12 ;  /* 0x0000000a1818723c */ /* 0x004fe2000004180c */
[----:B------:R-:W2:Y:S01]  /*52ca0*/  LDL.LU R14, [R1+0x1c10] ;  /* 0x001c1000010e7983 */ /* 0x000ea20000300800 */
[----:B------:R-:W3:Y:S11]  /*52cb0*/  LDL.LU.64 R12, [R1+0x1c08] ;  /* 0x001c0800010c7983 */ /* 0x000ef60000300a00 */
[----:B------:R-:W-:Y:S10]  /*52cc0*/  @!UPT UIADD3 URZ, URZ, URZ, URZ ;  /* 0x0000003f3f3ff290 */ /* 0x000ff4000fffe03f */
[----:B------:R-:W-:Y:S01]  /*52cd0*/  STL [R1+0x1bd4], R24 ;  /* 0x001bd41801007387 */ /* 0x000fe20000100800 */
[----:B------:R-:W-:Y:S02]  /*52ce0*/  STL [R1+0x1bd0], R25 ;  /* 0x001bd01901007387 */ /* 0x000fe40000100800 */
[----:B------:R-:W-:Y:S02]  /*52cf0*/  STL [R1+0x1bcc], R26 ;  /* 0x001bcc1a01007387 */ /* 0x000fe40000100800 */
[----:B------:R0:W-:Y:S02]  /*52d00*/  STL [R1+0x1bc8], R27 ;  /* 0x001bc81b01007387 */ /* 0x0001e40000100800 */
[----:B0-----:R-:W-:Y:S01]  /*52d10*/  IMAD.MOV.U32 R27, RZ, RZ, R3 ;  /* 0x000000ffff1b7224 */ /* 0x001fe200078e0003 */
[----:B------:R-:W-:Y:S02]  /*52d20*/  SHF.L.U32 R3, R2, 0x1, RZ ;  /* 0x0000000102037819 */ /* 0x000fe400000006ff */
[----:B------:R-:W0:Y:S01]  /*52d30*/  S2R R2, SR_CTAID.X ;  /* 0x0000000000027919 */ /* 0x000e220000002500 */
[----:B------:R-:W-:-:S02]  /*52d40*/  LEA.HI R15, R29, 0xb8, RZ, 0x1e ;  /* 0x000000b81d0f7811 */ /* 0x000fc400078ff0ff */
[----:B------:R-:W-:Y:S01]  /*52d50*/  LEA.HI R0, R0, R3, RZ, 0x1e ;  /* 0x0000000300007211 */ /* 0x000fe200078ff0ff */
[----:B------:R-:W-:Y:S02]  /*52d60*/  LEA.HI R3, R29, 0xb0, RZ, 0x1e ;  /* 0x000000b01d037811 */ /* 0x000fe400078ff0ff */
[----:B------:R-:W1:Y:S01]  /*52d70*/  S2R R29, SR_TID.X ;  /* 0x00000000001d7919 */ /* 0x000e620000002100 */
[----:B0-----:R-:W-:-:S04]  /*52d80*/  SHF.L.U32 R2, R2, 0x8, RZ ;  /* 0x0000000802027819 */ /* 0x001fc800000006ff */
[C---:B------:R-:W-:Y:S01]  /*52d90*/  IADD3 R3, R2.reuse, R3, RZ ;  /* 0x0000000302037210 */ /* 0x040fe20007ffe0ff */
[----:B------:R-:W-:Y:S02]  /*52da0*/  IMAD.IADD R15, R2, 0x1, R15 ;  /* 0x00000001020f7824 */ /* 0x000fe400078e020f */
[----:B------:R-:W0:Y:S01]  /*52db0*/  S2R R2, SR_CTAID.X ;  /* 0x0000000000027919 */ /* 0x000e220000002500 */
[----:B----4-:R-:W-:Y:S01]  /*52dc0*/  IMAD.MOV.U32 R24, RZ, RZ, R28 ;  /* 0x000000ffff187224 */ /* 0x010fe200078e001c */
[----:B------:R-:W-:Y:S02]  /*52dd0*/  IADD3 R0, P2, R0, UR4, RZ ;  /* 0x0000000400007c10 */ /* 0x000fe4000ff5e0ff */
[----:B-1----:R-:W-:Y:S02]  /*52de0*/  LOP3.LUT R28, R29, 0x1c, RZ, 0xc0, !PT ;  /* 0x0000001c1d1c7812 */ /* 0x002fe400078ec0ff */
[C---:B------:R-:W-:Y:S02]  /*52df0*/  ISETP.GT.U32.AND P1, PT, R0.reuse, R3, PT ;  /* 0x000000030000720c */ /* 0x040fe40003f24070 */
[----:B------:R-:W-:Y:S01]  /*52e00*/  ISETP.GT.U32.AND P0, PT, R0, R15, PT ;  /* 0x0000000f0000720c */ /* 0x000fe20003f04070 */
[C---:B------:R-:W-:Y:S01]  /*52e10*/  LEA.HI R3, R28.reuse, 0xa8, RZ, 0x1e ;  /* 0x000000a81c037811 */ /* 0x040fe200078ff0ff */
[----:B------:R-:W-:-:S02]  /*52e20*/  LEA.HI R15, R28, 0xa0, RZ, 0x1e ;  /* 0x000000a01c0f7811 */ /* 0x000fc400078ff0ff */
[----:B------:R-:W-:Y:S02]  /*52e30*/  MOV R25, R9 ;  /* 0x0000000900197202 */ /* 0x000fe40000000f00 */
[----:B------:R-:W-:Y:S02]  /*52e40*/  MOV R26, R8 ;  /* 0x00000008001a7202 */ /* 0x000fe40000000f00 */
[----:B0-----:R-:W-:Y:S01]  /*52e50*/  SHF.L.U32 R29, R2, 0x8, RZ ;  /* 0x00000008021d7819 */ /* 0x001fe200000006ff */
[----:B------:R-:W-:-:S03]  /*52e60*/  IMAD.X R2, RZ, RZ, UR5, P2 ;  /* 0x00000005ff027e24 */ /* 0x000fc600090e06ff */
[C---:B------:R-:W-:Y:S02]  /*52e70*/  IADD3 R3, R29.reuse, R3, RZ ;  /* 0x000000031d037210 */ /* 0x040fe40007ffe0ff */
[----:B------:R-:W-:Y:S02]  /*52e80*/  IADD3 R15, R29, R15, RZ ;  /* 0x0000000f1d0f7210 */ /* 0x000fe40007ffe0ff */
[----:B------:R-:W-:Y:S01]  /*52e90*/  ISETP.GT.U32.AND.EX P1, PT, R2, RZ, PT, P1 ;  /* 0x000000ff0200720c */ /* 0x000fe20003f24110 */
[----:B------:R-:W-:Y:S01]  /*52ea0*/  HMMA.16816.F32.BF16 R8, R20, R10, R24 ;  /* 0x0000000a1408723c */ /* 0x000fe20000041818 */
[C---:B------:R-:W-:Y:S01]  /*52eb0*/  ISETP.GT.U32.AND P2, PT, R0.reuse, R3, PT ;  /* 0x000000030000720c */ /* 0x040fe20003f44070 */
[----:B------:R-:W0:Y:S01]  /*52ec0*/  S2R R21, SR_TID.X ;  /* 0x0000000000157919 */ /* 0x000e220000002100 */
[----:B------:R-:W-:Y:S01]  /*52ed0*/  SEL R3, RZ, 0x1fffe, !P1 ;  /* 0x0001fffeff037807 */ /* 0x000fe20004800000 */
[----:B------:R-:W-:Y:S02]  /*52ee0*/  ISETP.GT.U32.AND P1, PT, R0, R15, PT ;  /* 0x0000000f0000720c */ /* 0x000fe40003f24070 */
[----:B------:R-:W1:Y:S04]  /*52ef0*/  S2R R15, SR_CTAID.X ;  /* 0x00000000000f7919 */ /* 0x000e680000002500 */
[----:B------:R-:W4:Y:S01]  /*52f00*/  S2R R24, SR_TID.X ;  /* 0x0000000000187919 */ /* 0x000f220000002100 */
[----:B------:R-:W-:-:S04]  /*52f10*/  ISETP.GT.U32.AND.EX P0, PT, R2, RZ, PT, P0 ;  /* 0x000000ff0200720c */ /* 0x000fc80003f04100 */
[----:B------:R-:W-:Y:S02]  /*52f20*/  SEL R28, RZ, 0x1, !P0 ;  /* 0x00000001ff1c7807 */ /* 0x000fe40004000000 */
[----:B0-----:R-:W-:Y:S02]  /*52f30*/  LOP3.LUT R22, R21, 0x1c, RZ, 0xc0, !PT ;  /* 0x0000001c15167812 */ /* 0x001fe400078ec0ff */
[----:B-1----:R-:W-:Y:S02]  /*52f40*/  SHF.L.U32 R21, R15, 0x8, RZ ;  /* 0x000000080f157819 */ /* 0x002fe400000006ff */
[----:B------:R-:W0:Y:S01]  /*52f50*/  S2R R15, SR_CTAID.X ;  /* 0x00000000000f7919 */ /* 0x000e220000002500 */
[----:B------:R-:W-:Y:S01]  /*52f60*/  IMAD.IADD R3, R28, 0x1, R3 ;  /* 0x000000011c037824 */ /* 0x000fe200078e0203 */
[C---:B------:R-:W-:Y:S02]  /*52f70*/  ISETP.GT.U32.AND.EX P0, PT, R2.reuse, RZ, PT, P2 ;  /* 0x000000ff0200720c */ /* 0x040fe40003f04120 */
[----:B------:R-:W-:Y:S01]  /*52f80*/  ISETP.GT.U32.AND.EX P1, PT, R2, RZ, PT, P1 ;  /* 0x000000ff0200720c */ /* 0x000fe20003f24110 */
[----:B------:R1:W-:Y:S01]  /*52f90*/  STL [R1+0x1bd8], R8 ;  /* 0x001bd80801007387 */ /* 0x0003e20000100800 */
[----:B------:R1:W-:Y:S01]  /*52fa0*/  STL [R1+0x1ba4], R9 ;  /* 0x001ba40901007387 */ /* 0x0003e20000100800 */
[----:B------:R-:W-:-:S02]  /*52fb0*/  LOP3.LUT R3, R3, 0x3, RZ, 0xc0, !PT ;  /* 0x0000000303037812 */ /* 0x000fc400078ec0ff */
[----:B------:R-:W-:Y:S02]  /*52fc0*/  SEL R29, RZ, 0x4, !P0 ;  /* 0x00000004ff1d7807 */ /* 0x000fe40004000000 */
[----:B------:R-:W-:Y:S02]  /*52fd0*/  SEL R28, RZ, 0x7fff8, !P1 ;  /* 0x0007fff8ff1c7807 */ /* 0x000fe40004800000 */
[----:B----4-:R-:W-:Y:S02]  /*52fe0*/  LOP3.LUT R26, R24, 0x1c, RZ, 0xc0, !PT ;  /* 0x0000001c181a7812 */ /* 0x010fe400078ec0ff */
[C---:B-1----:R-:W-:Y:S02]  /*52ff0*/  LEA.HI R8, R22.reuse, 0x90, RZ, 0x1e ;  /* 0x0000009016087811 */ /* 0x042fe400078ff0ff */
[----:B------:R-:W-:Y:S02]  /*53000*/  LEA.HI R9, R22, 0x98, RZ, 0x1e ;  /* 0x0000009816097811 */ /* 0x000fe400078ff0ff */
[----:B------:R-:W-:Y:S01]  /*53010*/  IADD3 R20, R3, R28, R29 ;  /* 0x0000001c03147210 */ /* 0x000fe20007ffe01d */
[C---:B------:R-:W-:Y:S01]  /*53020*/  IMAD.IADD R8, R21.reuse, 0x1, R8 ;  /* 0x0000000115087824 */ /* 0x040fe200078e0208 */
[----:B------:R-:W-:-:S02]  /*53030*/  IADD3 R9, R21, R9, RZ ;  /* 0x0000000915097210 */ /* 0x000fc40007ffe0ff */
[----:B------:R-:W-:Y:S01]  /*53040*/  LEA.HI R23, R26, 0x80, RZ, 0x1e ;  /* 0x000000801a177811 */ /* 0x000fe200078ff0ff */
[----:B------:R1:W-:Y:S01]  /*53050*/  STL [R1+0x1bdc], R20 ;  /* 0x001bdc1401007387 */ /* 0x0003e20000100800 */
[----:B0-----:R-:W-:Y:S02]  /*53060*/  SHF.L.U32 R21, R15, 0x8, RZ ;  /* 0x000000080f157819 */ /* 0x001fe400000006ff */
[C---:B------:R-:W-:Y:S02]  /*53070*/  ISETP.GT.U32.AND P1, PT, R0.reuse, R8, PT ;  /* 0x000000080000720c */ /* 0x040fe40003f24070 */
[----:B------:R-:W-:Y:S02]  /*53080*/  ISETP.GT.U32.AND P0, PT, R0, R9, PT ;  /* 0x000000090000720c */ /* 0x000fe40003f04070 */
[----:B------:R-:W-:Y:S02]  /*53090*/  ISETP.GT.U32.AND.EX P1, PT, R2, RZ, PT, P1 ;  /* 0x000000ff0200720c */ /* 0x000fe40003f24110 */
[----:B-1----:R-:W-:Y:S01]  /*530a0*/  LEA.HI R20, R26, 0x88, RZ, 0x1e ;  /* 0x000000881a147811 */ /* 0x002fe200078ff0ff */
[----:B------:R-:W-:Y:S01]  /*530b0*/  IMAD.IADD R23, R21, 0x1, R23 ;  /* 0x0000000115177824 */ /* 0x000fe200078e0217 */
[----:B------:R-:W-:-:S02]  /*530c0*/  ISETP.GT.U32.AND.EX P0, PT, R2, RZ, PT, P0 ;  /* 0x000000ff0200720c */ /* 0x000fc40003f04100 */
[----:B------:R-:W-:Y:S02]  /*530d0*/  IADD3 R20, R21, R20, RZ ;  /* 0x0000001415147210 */ /* 0x000fe40007ffe0ff */
[----:B------:R-:W-:Y:S02]  /*530e0*/  SEL R3, RZ, 0x1fffe, !P1 ;  /* 0x0001fffeff037807 */ /* 0x000fe40004800000 */
[----:B------:R-:W-:Y:S01]  /*530f0*/  SEL R28, RZ, 0x1, !P0 ;  /* 0x00000001ff1c7807 */ /* 0x000fe20004000000 */
[C---:B------:R-:W-:Y:S01]  /*53100*/  ISETP.GT.U32.AND P1, PT, R0.reuse, R23, PT ;  /* 0x000000170000720c */ /* 0x040fe20003f24070 */
[----:B------:R-:W-:Y:S02]  /*53110*/  ISETP.GT.U32.AND P2, PT, R0, R20, PT ;  /* 0x000000140000720c */ /* 0x000fe40003f44070 */
[----:B------:R-:W-:Y:S02]  /*53120*/  IADD3 R3, R28, R3, RZ ;  /* 0x000000031c037210 */ /* 0x000fe40007ffe0ff */
[----:B------:R-:W-:-:S02]  /*53130*/  ISETP.GT.U32.AND.EX P1, PT, R2, RZ, PT, P1 ;  /* 0x000000ff0200720c */ /* 0x000fc40003f24110 */
[----:B------:R-:W-:Y:S02]  /*53140*/  ISETP.GT.U32.AND.EX P0, PT, R2, RZ, PT, P2 ;  /* 0x000000ff0200720c */ /* 0x000fe40003f04120 */
[----:B------:R-:W-:Y:S02]  /*53150*/  LOP3.LUT R3, R3, 0x3, RZ, 0xc0, !PT ;  /* 0x0000000303037812 */ /* 0x000fe400078ec0ff */
[----:B------:R-:W-:Y:S02]  /*53160*/  SEL R28, RZ, 0x7fff8, !P1 ;  /* 0x0007fff8ff1c7807 */ /* 0x000fe40004800000 */
[----:B------:R-:W-:Y:S02]  /*53170*/  SEL R29, RZ, 0x4, !P0 ;  /* 0x00000004ff1d7807 */ /* 0x000fe40004000000 */
[C---:B------:R-:W-:Y:S02]  /*53180*/  LEA.HI R25, R26.reuse, 0xf0, RZ, 0x1e ;  /* 0x000000f01a197811 */ /* 0x040fe400078ff0ff */
[----:B------:R-:W-:-:S02]  /*53190*/  LEA.HI R27, R26, 0xf8, RZ, 0x1e ;  /* 0x000000f81a1b7811 */ /* 0x000fc400078ff0ff */
[----:B------:R-:W-:Y:S01]  /*531a0*/  IADD3 R22, R3, R28, R29 ;  /* 0x0000001c03167210 */ /* 0x000fe20007ffe01d */
[C---:B------:R-:W-:Y:S01]  /*531b0*/  IMAD.IADD R25, R21.reuse, 0x1, R25 ;  /* 0x0000000115197824 */ /* 0x040fe200078e0219 */
[----:B------:R-:W-:-:S03]  /*531c0*/  IADD3 R27, R21, R27, RZ ;  /* 0x0000001b151b7210 */ /* 0x000fc60007ffe0ff */
[----:B------:R0:W-:Y:S01]  /*531d0*/  STL [R1+0x1be0], R22 ;  /* 0x001be01601007387 */ /* 0x0001e20000100800 */
[C---:B------:R-:W-:Y:S02]  /*531e0*/  ISETP.GT.U32.AND P2, PT, R0.reuse, R27, PT ;  /* 0x0000001b0000720c */ /* 0x040fe40003f44070 */
[----:B------:R-:W-:Y:S02]  /*531f0*/  ISETP.GT.U32.AND P0, PT, R0, R25, PT ;  /* 0x000000190000720c */ /* 0x000fe40003f04070 */
[----:B0-----:R-:W-:Y:S02]  /*53200*/  LOP3.LUT R22, R24, 0x1c, RZ, 0xc0, !PT ;  /* 0x0000001c18167812 */ /* 0x001fe400078ec0ff */
[----:B------:R-:W-:Y:S02]  /*53210*/  ISETP.GT.U32.AND.EX P2, PT, R2, RZ, PT, P2 ;  /* 0x000000ff0200720c */ /* 0x000fe40003f44120 */
[C---:B------:R-:W-:Y:S02]  /*53220*/  LEA.HI R9, R22.reuse, 0xe8, RZ, 0x1e ;  /* 0x000000e816097811 */ /* 0x040fe400078ff0ff */
[----:B------:R-:W-:-:S02]  /*53230*/  LEA.HI R8, R22, 0xe0, RZ, 0x1e ;  /* 0x000000e016087811 */ /* 0x000fc400078ff0ff */
[----:B------:R-:W-:Y:S02]  /*53240*/  ISETP.GT.U32.AND.EX P0, PT, R2, RZ, PT, P0 ;  /* 0x000000ff0200720c */ /* 0x000fe40003f04100 */
[C---:B------:R-:W-:Y:S02]  /*53250*/  IADD3 R9, R21.reuse, R9, RZ ;  /* 0x0000000915097210 */ /* 0x040fe40007ffe0ff */
[----:B------:R-:W-:Y:S02]  /*53260*/  IADD3 R8, R21, R8, RZ ;  /* 0x0000000815087210 */ /* 0x000fe40007ffe0ff */
[----:B------:R-:W-:Y:S02]  /*53270*/  SEL R28, RZ, 0x1, !P2 ;  /* 0x00000001ff1c7807 */ /* 0x000fe40005000000 */
[----:B------:R-:W-:Y:S02]  /*53280*/  SEL R3, RZ, 0x1fffe, !P0 ;  /* 0x0001fffeff037807 */ /* 0x000fe40004000000 */
[----:B------:R-:W-:-:S02]  /*53290*/  ISETP.GT.U32.AND P1, PT, R0, R9, PT ;  /* 0x000000090000720c */ /* 0x000fc40003f24070 */
[----:B------:R-:W-:Y:S01]  /*532a0*/  ISETP.GT.U32.AND P3, PT, R0, R8, PT ;  /* 0x000000080000720c */ /* 0x000fe20003f64070 */
[----:B------:R-:W-:Y:S01]  /*532b0*/  IMAD.IADD R3, R28, 0x1, R3 ;  /* 0x000000011c037824 */ /* 0x000fe200078e0203 */
[C---:B------:R-:W-:Y:S02]  /*532c0*/  ISETP.GT.U32.AND.EX P0, PT, R2.reuse, RZ, PT, P1 ;  /* 0x000000ff0200720c */ /* 0x040fe40003f04110 */
[----:B------:R-:W-:Y:S02]  /*532d0*/  ISETP.GT.U32.AND.EX P1, PT, R2, RZ, PT, P3 ;  /* 0x000000ff0200720c */ /* 0x000fe40003f24130 */
[----:B------:R-:W-:Y:S02]  /*532e0*/  SEL R29, RZ, 0x4, !P0 ;  /* 0x00000004ff1d7807 */ /* 0x000fe40004000000 */
[----:B------:R-:W-:Y:S02]  /*532f0*/  LOP3.LUT R3, R3, 0x3, RZ, 0xc0, !PT ;  /* 0x0000000303037812 */ /* 0x000fe400078ec0ff */
[----:B------:R-:W-:-:S04]  /*53300*/  SEL R28, RZ, 0x7fff8, !P1 ;  /* 0x0007fff8ff1c7807 */ /* 0x000fc80004800000 */
[----:B------:R-:W-:Y:S02]  /*53310*/  IADD3 R24, R3, R28, R29 ;  /* 0x0000001c03187210 */ /* 0x000fe40007ffe01d */
[----:B------:R-:W0:Y:S01]  /*53320*/  S2R R29, SR_TID.X ;  /* 0x00000000001d7919 */ /* 0x000e220000002100 */
[----:B------:R-:W-:Y:S02]  /*53330*/  SHF.L.U32 R15, R15, 0x8, RZ ;  /* 0x000000080f0f7819 */ /* 0x000fe400000006ff */
[----:B0-----:R-:W-:-:S04]  /*53340*/  LOP3.LUT R28, R29, 0x1c, RZ, 0xc0, !PT ;  /* 0x0000001c1d1c7812 */ /* 0x001fc800078ec0ff */
[C---:B------:R-:W-:Y:S02]  /*53350*/  LEA.HI R29, R28.reuse, 0xd0, RZ, 0x1e ;  /* 0x000000d01c1d7811 */ /* 0x040fe400078ff0ff */
[----:B------:R-:W-:Y:S02]  /*53360*/  LEA.HI R3, R28, 0xd8, RZ, 0x1e ;  /* 0x000000d81c037811 */ /* 0x000fe400078ff0ff */
[----:B------:R-:W0:Y:S01]  /*53370*/  S2R R28, SR_CTAID.X ;  /* 0x00000000001c7919 */ /* 0x000e220000002500 */
[C---:B------:R-:W-:Y:S01]  /*53380*/  IMAD.IADD R29, R15.reuse, 0x1, R29 ;  /* 0x000000010f1d7824 */ /* 0x040fe200078e021d */
[----:B------:R-:W-:Y:S02]  /*53390*/  IADD3 R3, R15, R3, RZ ;  /* 0x000000030f037210 */ /* 0x000fe40007ffe0ff */
[----:B------:R-:W4:Y:S02]  /*533a0*/  LDL.LU R15, [R1+0x1c04] ;  /* 0x001c0400010f7983 */ /* 0x000f240000300800 */
[----:B------:R-:W-:Y:S01]  /*533b0*/  ISETP.GT.U32.AND P1, PT, R0, R29, PT ;  /* 0x0000001d0000720c */ /* 0x000fe20003f24070 */
[C---:B------:R-:W-:Y:S01]  /*533c0*/  LEA.HI R29, R26.reuse, 0xc8, RZ, 0x1e ;  /* 0x000000c81a1d7811 */ /* 0x040fe200078ff0ff */
[----:B------:R-:W-:-:S02]  /*533d0*/  LEA.HI R26, R26, 0xc0, RZ, 0x1e ;  /* 0x000000c01a1a7811 */ /* 0x000fc400078ff0ff */
[----:B------:R-:W-:Y:S02]  /*533e0*/  ISETP.GT.U32.AND P0, PT, R0, R3, PT ;  /* 0x000000030000720c */ /* 0x000fe40003f04070 */
[C---:B------:R-:W-:Y:S02]  /*533f0*/  ISETP.GT.U32.AND.EX P1, PT, R2.reuse, RZ, PT, P1 ;  /* 0x000000ff0200720c */ /* 0x040fe40003f24110 */
[----:B------:R-:W-:Y:S02]  /*53400*/  ISETP.GT.U32.AND.EX P0, PT, R2, RZ, PT, P0 ;  /* 0x000000ff0200720c */ /* 0x000fe40003f04100 */
[----:B------:R-:W-:Y:S02]  /*53410*/  SEL R3, RZ, 0x1fffe, !P1 ;  /* 0x0001fffeff037807 */ /* 0x000fe40004800000 */
[----:B0-----:R-:W-:-:S04]  /*53420*/  SHF.L.U32 R28, R28, 0x8, RZ ;  /* 0x000000081c1c7819 */ /* 0x001fc800000006ff */
[C---:B------:R-:W-:Y:S01]  /*53430*/  IADD3 R29, R28.reuse, R29, RZ ;  /* 0x0000001d1c1d7210 */ /* 0x040fe20007ffe0ff */
[----:B------:R-:W-:Y:S01]  /*53440*/  IMAD.IADD R26, R28, 0x1, R26 ;  /* 0x000000011c1a7824 */ /* 0x000fe200078e021a */
[----:B------:R-:W-:Y:S02]  /*53450*/  SEL R28, RZ, 0x1, !P0 ;  /* 0x00000001ff1c7807 */ /* 0x000fe40004000000 */
[C---:B------:R-:W-:Y:S02]  /*53460*/  ISETP.GT.U32.AND P3, PT, R0.reuse, R29, PT ;  /* 0x0000001d0000720c */ /* 0x040fe40003f64070 */
[----:B------:R-:W-:Y:S02]  /*53470*/  ISETP.GT.U32.AND P1, PT, R0, R26, PT ;  /* 0x0000001a0000720c */ /* 0x000fe40003f24070 */
[----:B------:R-:W-:Y:S02]  /*53480*/  IADD3 R3, R28, R3, RZ ;  /* 0x000000031c037210 */ /* 0x000fe40007ffe0ff */
[----:B------:R-:W-:-:S02]  /*53490*/  ISETP.GT.U32.AND.EX P0, PT, R2, RZ, PT, P3 ;  /* 0x000000ff0200720c */ /* 0x000fc40003f04130 */
[----:B------:R-:W-:Y:S02]  /*534a0*/  ISETP.GT.U32.AND.EX P1, PT, R2, RZ, PT, P1 ;  /* 0x000000ff0200720c */ /* 0x000fe40003f24110 */
[----:B------:R-:W-:Y:S02]  /*534b0*/  LOP3.LUT R3, R3, 0x3, RZ, 0xc0, !PT ;  /* 0x0000000303037812 */ /* 0x000fe400078ec0ff */
[----:B------:R-:W-:Y:S02]  /*534c0*/  SEL R29, RZ, 0x4, !P0 ;  /* 0x00000004ff1d7807 */ /* 0x000fe40004000000 */
[----:B------:R-:W-:-:S04]  /*534d0*/  SEL R28, RZ, 0x7fff8, !P1 ;  /* 0x0007fff8ff1c7807 */ /* 0x000fc80004800000 */
[----:B------:R-:W-:Y:S02]  /*534e0*/  IADD3 R26, R3, R28, R29 ;  /* 0x0000001c031a7210 */ /* 0x000fe40007ffe01d */
[----:B------:R-:W0:Y:S04]  /*534f0*/  S2R R29, SR_TID.X ;  /* 0x00000000001d7919 */ /* 0x000e280000002100 */
[----:B------:R1:W-:Y:S04]  /*53500*/  STL [R1+0x1be4], R24 ;  /* 0x001be41801007387 */ /* 0x0003e80000100800 */
[----:B-1----:R-:W1:Y:S01]  /*53510*/  S2R R24, SR_CTAID.X ;  /* 0x0000000000187919 */ /* 0x002e620000002500 */
[----:B0-----:R-:W-:-:S04]  /*53520*/  LOP3.LUT R29, R29, 0x1c, RZ, 0xc0, !PT ;  /* 0x0000001c1d1d7812 */ /* 0x001fc800078ec0ff */
[C---:B------:R-:W-:Y:S02]  /*53530*/  LEA.HI R28, R29.reuse, 0xb8, RZ, 0x1e ;  /* 0x000000b81d1c7811 */ /* 0x040fe400078ff0ff */
[----:B-1----:R-:W-:Y:S01]  /*53540*/  SHF.L.U32 R3, R24, 0x8, RZ ;  /* 0x0000000818037819 */ /* 0x002fe200000006ff */
[----:B------:R-:W-:Y:S02]  /*53550*/  LEA.HI R24, R29, 0xb0, RZ, 0x1e ;  /* 0x000000b01d187811 */ /* 0x000fe400078ff0ff */
[----:B------:R-:W0:Y:S02]  /*53560*/  S2R R29, SR_CTAID.X ;  /* 0x00000000001d7919 */ /* 0x000e240000002500 */
[----:B------:R-:W-:-:S04]  /*53570*/  IADD3 R24, R3, R24, RZ ;  /* 0x0000001803187210 */ /* 0x000fc80007ffe0ff */
[----:B------:R-:W-:Y:S01]  /*53580*/  ISETP.GE.U32.AND P1, PT, R0, R24, PT ;  /* 0x000000180000720c */ /* 0x000fe20003f26070 */
[C---:B------:R-:W-:Y:S01]  /*53590*/  LEA.HI R24, R22.reuse, 0xa8, RZ, 0x1e ;  /* 0x000000a816187811 */ /* 0x040fe200078ff0ff */
[----:B------:R-:W-:Y:S02]  /*535a0*/  LEA.HI R22, R22, 0xa0, RZ, 0x1e ;  /* 0x000000a016167811 */ /* 0x000fe400078ff0ff */
[----:B------:R-:W-:Y:S01]  /*535b0*/  ISETP.GE.U32.AND.EX P1, PT, R2, RZ, PT, P1 ;  /* 0x000000ff0200720c */ /* 0x000fe20003f26110 */
[----:B------:R-:W-:-:S03]  /*535c0*/  IMAD.IADD R28, R3, 0x1, R28 ;  /* 0x00000001031c7824 */ /* 0x000fc600078e021c */
[----:B------:R-:W-:Y:S02]  /*535d0*/  SEL R3, RZ, 0x1fffe, P1 ;  /* 0x0001fffeff037807 */ /* 0x000fe40000800000 */
[----:B0-----:R-:W-:-:S04]  /*535e0*/  SHF.L.U32 R29, R29, 0x8, RZ ;  /* 0x000000081d1d7819 */ /* 0x001fc800000006ff */
[----:B------:R-:W-:-:S04]  /*535f0*/  IADD3 R22, R29, R22, RZ ;  /* 0x000000161d167210 */ /* 0x000fc80007ffe0ff */
[C---:B------:R-:W-:Y:S02]  /*53600*/  ISETP.GE.U32.AND P1, PT, R0.reuse, R22, PT ;  /* 0x000000160000720c */ /* 0x040fe40003f26070 */
[----:B------:R-:W0:Y:S01]  /*53610*/  S2R R22, SR_TID.X ;  /* 0x0000000000167919 */ /* 0x000e220000002100 */
[----:B------:R-:W-:Y:S01]  /*53620*/  IMAD.IADD R24, R29, 0x1, R24 ;  /* 0x000000011d187824 */ /* 0x000fe200078e0218 */
[----:B------:R-:W-:-:S04]  /*53630*/  ISETP.GE.U32.AND P0, PT, R0, R28, PT ;  /* 0x0000001c0000720c */ /* 0x000fc80003f06070 */
[----:B------:R-:W-:Y:S02]  /*53640*/  ISETP.GE.U32.AND P3, PT, R0, R24, PT ;  /* 0x000000180000720c */ /* 0x000fe40003f66070 */
[C---:B------:R-:W-:Y:S02]  /*53650*/  ISETP.GE.U32.AND.EX P0, PT, R2.reuse, RZ, PT, P0 ;  /* 0x000000ff0200720c */ /* 0x040fe40003f06100 */
[C---:B------:R-:W-:Y:S02]  /*53660*/  ISETP.GE.U32.AND.EX P1, PT, R2.reuse, RZ, PT, P1 ;  /* 0x000000ff0200720c */ /* 0x040fe40003f26110 */
[----:B------:R-:W-:Y:S01]  /*53670*/  SEL R28, RZ, 0x1, P0 ;  /* 0x00000001ff1c7807 */ /* 0x000fe20000000000 */
[----:B------:R-:W-:Y:S01]  /*53680*/  ISETP.GE.U32.AND.EX P0, PT, R2, RZ, PT, P3 ;  /* 0x000000ff0200720c */ /* 0x000fe20003f06130 */
[----:B0-----:R-:W-:-:S04]  /*53690*/  LOP3.LUT R24, R22, 0x1c, RZ, 0xc0, !PT ;  /* 0x0000001c16187812 */ /* 0x001fc800078ec0ff */
[C---:B------:R-:W-:Y:S01]  /*536a0*/  LEA.HI R22, R24.reuse, 0x90, RZ, 0x1e ;  /* 0x0000009018167811 */ /* 0x040fe200078ff0ff */
[----:B------:R-:W-:Y:S01]  /*536b0*/  LEA.HI R24, R24, 0x98, RZ, 0x1e ;  /* 0x0000009818187811 */ /* 0x000fe200078ff0ff */
[----:B------:R-:W-:Y:S02]  /*536c0*/  IADD3 R3, R28, R3, RZ ;  /* 0x000000031c037210 */ /* 0x000fe40007ffe0ff */
[C---:B------:R-:W-:Y:S02]  /*536d0*/  IADD3 R22, R21.reuse, R22, RZ ;  /* 0x0000001615167210 */ /* 0x040fe40007ffe0ff */
[----:B------:R-:W-:Y:S01]  /*536e0*/  IMAD.IADD R24, R21, 0x1, R24 ;  /* 0x0000000115187824 */ /* 0x000fe200078e0218 */
[----:B------:R-:W-:Y:S02]  /*536f0*/  SEL R28, RZ, 0x7fff8, P1 ;  /* 0x0007fff8ff1c7807 */ /* 0x000fe40000800000 */
[----:B------:R-:W-:Y:S01]  /*53700*/  SEL R29, RZ, 0x4, P0 ;  /* 0x00000004ff1d7807 */ /* 0x000fe20000000000 */
[C---:B------:R-:W-:Y:S01]  /*53710*/  ISETP.GE.U32.AND P1, PT, R0.reuse, R22, PT ;  /* 0x000000160000720c */ /* 0x040fe20003f26070 */
[----:B------:R-:W-:-:S02]  /*53720*/  ISETP.GE.U32.AND P0, PT, R0, R24, PT ;  /* 0x000000180000720c */ /* 0x000fc40003f06070 */
[----:B------:R-:W-:Y:S02]  /*53730*/  LOP3.LUT R3, R3, 0x3, RZ, 0xc0, !PT ;  /* 0x0000000303037812 */ /* 0x000fe400078ec0ff */
[C---:B------:R-:W-:Y:S02]  /*53740*/  ISETP.GE.U32.AND.EX P1, PT, R2.reuse, RZ, PT, P1 ;  /* 0x000000ff0200720c */ /* 0x040fe40003f26110 */
[----:B------:R-:W-:Y:S02]  /*53750*/  ISETP.GE.U32.AND.EX P0, PT, R2, RZ, PT, P0 ;  /* 0x000000ff0200720c */ /* 0x000fe40003f06100 */
[----:B------:R-:W-:Y:S01]  /*53760*/  IADD3 R21, R3, R28, R29 ;  /* 0x0000001c03157210 */ /* 0x000fe20007ffe01d */
[----:B------:R-:W-:Y:S01]  /*53770*/  SEL R3, RZ, 0x1fffe, P1 ;  /* 0x0001fffeff037807 */ /* 0x000fe20000800000 */
[----:B------:R-:W-:Y:S02]  /*53780*/  ISETP.GE.U32.AND P3, PT, R0, R20, PT ;  /* 0x000000140000720c */ /* 0x000fe40003f66070 */
[----:B------:R-:W-:-:S02]  /*53790*/  SEL R28, RZ, 0x1, P0 ;  /* 0x00000001ff1c7807 */ /* 0x000fc40000000000 */
[----:B------:R-:W-:Y:S02]  /*537a0*/  ISETP.GE.U32.AND P1, PT, R0, R23, PT ;  /* 0x000000170000720c */ /* 0x000fe40003f26070 */
[----:B------:R-:W-:Y:S02]  /*537b0*/  ISETP.GE.U32.AND.EX P0, PT, R2, RZ, PT, P3 ;  /* 0x000000ff0200720c */ /* 0x000fe40003f06130 */
[----:B------:R-:W-:Y:S02]  /*537c0*/  IADD3 R3, R28, R3, RZ ;  /* 0x000000031c037210 */ /* 0x000fe40007ffe0ff */
[----:B------:R-:W-:Y:S02]  /*537d0*/  ISETP.GE.U32.AND.EX P1, PT, R2, RZ, PT, P1 ;  /* 0x000000ff0200720c */ /* 0x000fe40003f26110 */
[----:B------:R-:W-:Y:S02]  /*537e0*/  SEL R29, RZ, 0x4, P0 ;  /* 0x00000004ff1d7807 */ /* 0x000fe40000000000 */
[----:B------:R-:W-:-:S02]  /*537f0*/  LOP3.LUT R3, R3, 0x3, RZ, 0xc0, !PT ;  /* 0x0000000303037812 */ /* 0x000fc400078ec0ff */
[----:B------:R-:W-:Y:S01]  /*53800*/  SEL R28, RZ, 0x7fff8, P1 ;  /* 0x0007fff8ff1c7807 */ /* 0x000fe20000800000 */
[----:B------:R-:W-:Y:S03]  /*53810*/  STL [R1+0x1be8], R26 ;  /* 0x001be81a01007387 */ /* 0x000fe60000100800 */
[----:B------:R-:W-:Y:S01]  /*53820*/  IADD3 R23, R3, R28, R29 ;  /* 0x0000001c03177210 */ /* 0x000fe20007ffe01d */
[----:B------:R0:W-:Y:S01]  /*53830*/  STL [R1+0x1bec], R21 ;  /* 0x001bec1501007387 */ /* 0x0001e20000100800 */
[----:B------:R-:W-:-:S03]  /*53840*/  ISETP.GE.U32.AND P3, PT, R0, R8, PT ;  /* 0x000000080000720c */ /* 0x000fc60003f66070 */
[----:B------:R1:W-:Y:S04]  /*53850*/  STL [R1+0x1bf0], R23 ;  /* 0x001bf01701007387 */ /* 0x0003e80000100800 */
[----:B0-----:R-:W3:Y:S01]  /*53860*/  LDL.LU R21, [R1+0xd0] ;  /* 0x0000d00001157983 */ /* 0x001ee20000300800 */
[----:B------:R-:W4:Y:S02]  /*53870*/  LDL.LU R8, [R1+0xd4] ;  /* 0x0000d40001087983 */ /* 0x000f240000300800 */
[----:B------:R-:W4:Y:S02]  /*53880*/  LDL.LU R26, [R1+0xd8] ;  /* 0x0000d800011a7983 */ /* 0x000f240000300800 */
[----:B------:R-:W4:Y:S01]  /*53890*/  LDL.LU R20, [R1+0xdc] ;  /* 0x0000dc0001147983 */ /* 0x000f220000300800 */
[----:B------:R-:W4:Y:S01]  /*538a0*/  LDL.LU R24, [R1+0x20] ;  /* 0x0000200001187983 */ /* 0x000f220000300800 */
[C---:B------:R-:W-:Y:S01]  /*538b0*/  ISETP.GE.U32.AND P1, PT, R0.reuse, R9, PT ;  /* 0x000000090000720c */ /* 0x040fe20003f26070 */
[----:B------:R-:W4:Y:S02]  /*538c0*/  LDL.LU R22, [R1+0x24] ;  /* 0x0000240001167983 */ /* 0x000f240000300800 */
[----:B------:R-:W4:Y:S01]  /*538d0*/  LDL.LU R9, [R1+0x28] ;  /* 0x0000280001097983 */ /* 0x000f220000300800 */
[----:B------:R-:W-:-:S02]  /*538e0*/  ISETP.GE.U32.AND P0, PT, R0, R25, PT ;  /* 0x000000190000720c */ /* 0x000fc40003f06070 */
[----:B------:R-:W4:Y:S01]  /*538f0*/  LDL.LU R25, [R1+0x2c] ;  /* 0x00002c0001197983 */ /* 0x000f220000300800 */
[----:B------:R-:W-:Y:S02]  /*53900*/  ISETP.GE.U32.AND P4, PT, R0, R27, PT ;  /* 0x0000001b0000720c */ /* 0x000fe40003f86070 */
[----:B------:R-:W1:Y:S01]  /*53910*/  S2R R27, SR_TID.X ;  /* 0x00000000001b7919 */ /* 0x000e620000002100 */
[C---:B------:R-:W-:Y:S02]  /*53920*/  ISETP.GE.U32.AND.EX P0, PT, R2.reuse, RZ, PT, P0 ;  /* 0x000000ff0200720c */ /* 0x040fe40003f06100 */
[C---:B------:R-:W-:Y:S02]  /*53930*/  ISETP.GE.U32.AND.EX P4, PT, R2.reuse, RZ, PT, P4 ;  /* 0x000000ff0200720c */ /* 0x040fe40003f86140 */
[----:B------:R-:W-:Y:S02]  /*53940*/  SEL R3, RZ, 0x1fffe, P0 ;  /* 0x0001fffeff037807 */ /* 0x000fe40000000000 */
[----:B------:R-:W-:Y:S01]  /*53950*/  SEL R28, RZ, 0x1, P4 ;  /* 0x00000001ff1c7807 */ /* 0x000fe20002000000 */
[C---:B------:R-:W-:Y:S01]  /*53960*/  ISETP.GE.U32.AND.EX P0, PT, R2.reuse, RZ, PT, P1 ;  /* 0x000000ff0200720c */ /* 0x040fe20003f06110 */
[----:B------:R-:W-:-:S03]  /*53970*/  ISETP.GE.U32.AND.EX P1, PT, R2, RZ, PT, P3 ;  /* 0x000000ff0200720c */ /* 0x000fc60003f26130 */
[----:B------:R-:W-:Y:S01]  /*53980*/  IMAD.IADD R3, R28, 0x1, R3 ;  /* 0x000000011c037824 */ /* 0x000fe200078e0203 */
[----:B------:R-:W-:Y:S02]  /*53990*/  SEL R29, RZ, 0x4, P0 ;  /* 0x00000004ff1d7807 */ /* 0x000fe40000000000 */
[----:B------:R-:W-:Y:S02]  /*539a0*/  SEL R28, RZ, 0x7fff8, P1 ;  /* 0x0007fff8ff1c7807 */ /* 0x000fe40000800000 */
[----:B------:R-:W-:Y:S02]  /*539b0*/  LOP3.LUT R3, R3, 0x3, RZ, 0xc0, !PT ;  /* 0x0000000303037812 */ /* 0x000fe400078ec0ff */
[----:B-1----:R-:W-:Y:S02]  /*539c0*/  LOP3.LUT R23, R27, 0x1c, RZ, 0xc0, !PT ;  /* 0x0000001c1b177812 */ /* 0x002fe400078ec0ff */
[----:B------:R-:W-:Y:S02]  /*539d0*/  IADD3 R27, R3, R28, R29 ;  /* 0x0000001c031b7210 */ /* 0x000fe40007ffe01d */
[----:B------:R-:W0:Y:S04]  /*539e0*/  S2R R29, SR_CTAID.X ;  /* 0x00000000001d7919 */ /* 0x000e280000002500 */
[----:B------:R0:W-:Y:S01]  /*539f0*/  STL [R1+0x1bf4], R27 ;  /* 0x001bf41b01007387 */ /* 0x0001e20000100800 */
[----:B------:R-:W-:-:S03]  /*53a00*/  LEA.HI R3, R23, 0xd8, RZ, 0x1e ;  /* 0x000000d817037811 */ /* 0x000fc600078ff0ff */
[----:B------:R-:W1:Y:S01]  /*53a10*/  S2R R28, SR_CTAID.X ;  /* 0x00000000001c7919 */ /* 0x000e620000002500 */
[----:B0-----:R-:W-:Y:S01]  /*53a20*/  SHF.L.U32 R27, R29, 0x8, RZ ;  /* 0x000000081d1b7819 */ /* 0x001fe200000006ff */
[----:B------:R-:W-:Y:S02]  /*53a30*/  LEA.HI R29, R23, 0xd0, RZ, 0x1e ;  /* 0x000000d0171d7811 */ /* 0x000fe400078ff0ff */
[----:B------:R-:W0:Y:S03]  /*53a40*/  S2R R23, SR_TID.X ;  /* 0x0000000000177919 */ /* 0x000e260000002100 */
[C---:B------:R-:W-:Y:S01]  /*53a50*/  IMAD.IADD R29, R27.reuse, 0x1, R29 ;  /* 0x000000011b1d7824 */ /* 0x040fe200078e021d */
[----:B------:R-:W-:Y:S02]  /*53a60*/  IADD3 R3, R27, R3, RZ ;  /* 0x000000031b037210 */ /* 0x000fe40007ffe0ff */
[----:B-1----:R-:W-:-:S02]  /*53a70*/  SHF.L.U32 R28, R28, 0x8, RZ ;  /* 0x000000081c1c7819 */ /* 0x002fc400000006ff */
[C---:B------:R-:W-:Y:S02]  /*53a80*/  ISETP.GE.U32.AND P3, PT, R0.reuse, R29, PT ;  /* 0x0000001d0000720c */ /* 0x040fe40003f66070 */
[----:B------:R-:W-:Y:S02]  /*53a90*/  ISETP.GE.U32.AND P1, PT, R0, R3, PT ;  /* 0x000000030000720c */ /* 0x000fe40003f26070 */
[C---:B------:R-:W-:Y:S02]  /*53aa0*/  ISETP.GE.U32.AND.EX P3, PT, R2.reuse, RZ, PT, P3 ;  /* 0x000000ff0200720c */ /* 0x040fe40003f66130 */
[----:B------:R-:W-:Y:S02]  /*53ab0*/  ISETP.GE.U32.AND.EX P1, PT, R2, RZ, PT, P1 ;  /* 0x000000ff0200720c */ /* 0x000fe40003f26110 */
[----:B0-----:R-:W-:-:S04]  /*53ac0*/  LOP3.LUT R23, R23, 0x1c, RZ, 0xc0, !PT ;  /* 0x0000001c17177812 */ /* 0x001fc800078ec0ff */
[C---:B------:R-:W-:Y:S01]  /*53ad0*/  LEA.HI R29, R23.reuse, 0xc8, RZ, 0x1e ;  /* 0x000000c8171d7811 */ /* 0x040fe200078ff0ff */
[----:B------:R-:W-:-:S03]  /*53ae0*/  LEA.HI R23, R23, 0xc0, RZ, 0x1e ;  /* 0x000000c017177811 */ /* 0x000fc600078ff0ff */
[C---:B------:R-:W-:Y:S02]  /*53af0*/  IADD3 R29, R28.reuse, R29, RZ ;  /* 0x0000001d1c1d7210 */ /* 0x040fe40007ffe0ff */
[----:B------:R-:W-:Y:S01]  /*53b00*/  IMAD.IADD R23, R28, 0x1, R23 ;  /* 0x000000011c177824 */ /* 0x000fe200078e0217 */
[----:B------:R-:W-:Y:S02]  /*53b10*/  SEL R28, RZ, 0x1, P1 ;  /* 0x00000001ff1c7807 */ /* 0x000fe40000800000 */
[C---:B------:R-:W-:Y:S02]  /*53b20*/  ISETP.GE.U32.AND P0, PT, R0.reuse, R29, PT ;  /* 0x0000001d0000720c */ /* 0x040fe40003f06070 */
[----:B------:R-:W-:Y:S02]  /*53b30*/  SEL R3, RZ, 0x1fffe, P3 ;  /* 0x0001fffeff037807 */ /* 0x000fe40001800000 */
[----:B------:R-:W-:Y:S02]  /*53b40*/  ISETP.GE.U32.AND P1, PT, R0, R23, PT ;  /* 0x000000170000720c */ /* 0x000fe40003f26070 */
[----:B------:R-:W-:-:S02]  /*53b50*/  ISETP.GE.U32.AND.EX P0, PT, R2, RZ, PT, P0 ;  /* 0x000000ff0200720c */ /* 0x000fc40003f06100 */
[----:B------:R-:W-:Y:S02]  /*53b60*/  IADD3 R3, R28, R3, RZ ;  /* 0x000000031c037210 */ /* 0x000fe40007ffe0ff */
[----:B------:R-:W-:Y:S02]  /*53b70*/  ISETP.GE.U32.AND.EX P1, PT, R2, RZ, PT, P1 ;  /* 0x000000ff0200720c */ /* 0x000fe40003f26110 */
[----:B------:R-:W-:Y:S02]  /*53b80*/  SEL R29, RZ, 0x4, P0 ;  /* 0x00000004ff1d7807 */ /* 0x000fe40000000000 */
[----:B------:R-:W-:Y:S02]  /*53b90*/  LOP3.LUT R3, R3, 0x3, RZ, 0xc0, !PT ;  /* 0x0000000303037812 */ /* 0x000fe400078ec0ff */
[----:B------:R-:W-:-:S04]  /*53ba0*/  SEL R28, RZ, 0x7fff8, P1 ;  /* 0x0007fff8ff1c7807 */ /* 0x000fc80000800000 */
[----:B------:R-:W-:-:S05]  /*53bb0*/  IADD3 R28, R3, R28, R29 ;  /* 0x0000001c031c7210 */ /* 0x000fca0007ffe01d */
[----:B------:R-:W-:Y:S04]  /*53bc0*/  STL [R1+0x1bf8], R28 ;  /* 0x001bf81c01007387 */ /* 0x000fe80000100800 */
[----:B------:R-:W0:Y:S01]  /*53bd0*/  S2R R23, SR_TID.X ;  /* 0x0000000000177919 */ /* 0x000e220000002100 */
[----:B--2---:R-:W-:Y:S02]  /*53be0*/  FMUL R29, R14, c[0x0][0x188] ;  /* 0x000062000e1d7a20 */ /* 0x004fe40000400000 */
[----:B------:R-:W-:Y:S02]  /*53bf0*/  FMUL R14, R4, c[0x0][0x188] ;  /* 0x00006200040e7a20 */ /* 0x000fe40000400000 */
[----:B------:R-:W-:Y:S02]  /*53c00*/  FMUL R4, R10, c[0x0][0x188] ;  /* 0x000062000a047a20 */ /* 0x000fe40000400000 */
[----:B------:R-:W1:Y:S01]  /*53c10*/  S2R R10, SR_TID.X ;  /* 0x00000000000a7919 */ /* 0x000e620000002100 */
[----:B0-----:R-:W-:-:S02]  /*53c20*/  LOP3.LUT R23, R23, 0x1c, RZ, 0xc0, !PT ;  /* 0x0000001c17177812 */ /* 0x001fc400078ec0ff */
[----:B------:R-:W-:Y:S01]  /*53c30*/  FSEL R4, R4, -INF , !P2 ;  /* 0xff80000004047808 */ /* 0x000fe20005000000 */
[----:B---3--:R-:W-:Y:S02]  /*53c40*/  FMUL R3, R21, c[0x0][0x188] ;  /* 0x0000620015037a20 */ /* 0x008fe40000400000 */
[----:B----4-:R-:W-:Y:S02]  /*53c50*/  FMUL R8, R8, c[0x0][0x188] ;  /* 0x0000620008087a20 */ /* 0x010fe40000400000 */
[----:B------:R-:W-:-:S03]  /*53c60*/  FMUL R20, R20, c[0x0][0x188] ;  /* 0x0000620014147a20 */ /* 0x000fc60000400000 */
[----:B------:R-:W-:Y:S01]  /*53c70*/  STL [R1+0x1bfc], R8 ;  /* 0x001bfc0801007387 */ /* 0x000fe20000100800 */
[----:B------:R0:W-:Y:S02]  /*53c80*/  STL [R1+0x7c], R3 ;  /* 0x00007c0301007387 */ /* 0x0001e40000100800 */
[----:B------:R-:W-:Y:S02]  /*53c90*/  STL [R1+0x1c00], R20 ;  /* 0x001c001401007387 */ /* 0x000fe40000100800 */
[----:B0-----:R-:W-:-:S05]  /*53ca0*/  FMUL R3, R26, c[0x0][0x188] ;  /* 0x000062001a037a20 */ /* 0x001fca0000400000 */
[----:B------:R0:W-:Y:S02]  /*53cb0*/  STL [R1+0x74], R3 ;  /* 0x0000740301007387 */ /* 0x0001e40000100800 */
[----:B0-----:R-:W-:Y:S02]  /*53cc0*/  FMUL R3, R9, c[0x0][0x188] ;  /* 0x0000620009037a20 */ /* 0x001fe40000400000 */
[----:B------:R-:W0:Y:S04]  /*53cd0*/  S2R R9, SR_CTAID.X ;  /* 0x0000000000097919 */ /* 0x000e280000002500 */
[----:B------:R2:W-:Y:S02]  /*53ce0*/  STL [R1+0x24], R3 ;  /* 0x0000240301007387 */ /* 0x0005e40000100800 */
[----:B--2---:R-:W-:Y:S01]  /*53cf0*/  LEA.HI R3, R23, 0x78, RZ, 0x1e ;  /* 0x0000007817037811 */ /* 0x004fe200078ff0ff */
[----:B0-----:R-:W-:-:S05]  /*53d00*/  IMAD.SHL.U32 R9, R9, 0x100, RZ ;  /* 0x0000010009097824 */ /* 0x001fca00078e00ff */
[----:B------:R-:W-:Y:S02]  /*53d10*/  IADD3 R3, R9, R3, RZ ;  /* 0x0000000309037210 */ /* 0x000fe40007ffe0ff */
[----:B------:R-:W0:Y:S02]  /*53d20*/  S2R R9, SR_CTAID.X ;  /* 0x0000000000097919 */ /* 0x000e240000002500 */
[----:B------:R-:W-:Y:S01]  /*53d30*/  ISETP.GT.U32.AND P0, PT, R0, R3, PT ;  /* 0x000000030000720c */ /* 0x000fe20003f04070 */
[----:B------:R-:W-:Y:S01]  /*53d40*/  FMUL R3, R11, c[0x0][0x188] ;  /* 0x000062000b037a20 */ /* 0x000fe20000400000 */
[----:B-1----:R-:W-:Y:S01]  /*53d50*/  LOP3.LUT R11, R10, 0x1c, RZ, 0xc0, !PT ;  /* 0x0000001c0a0b7812 */ /* 0x002fe200078ec0ff */
[----:B------:R-:W-:-:S03]  /*53d60*/  FMUL R8, R24, c[0x0][0x188] ;  /* 0x0000620018087a20 */ /* 0x000fc60000400000 */
[----:B------:R-:W-:Y:S01]  /*53d70*/  LEA.HI R11, R11, 0x60, RZ, 0x1e ;  /* 0x000000600b0b7811 */ /* 0x000fe200078ff0ff */
[----:B------:R-:W-:Y:S02]  /*53d80*/  FMUL R24, R25, c[0x0][0x188] ;  /* 0x0000620019187a20 */ /* 0x000fe40000400000 */
[----:B------:R-:W-:Y:S02]  /*53d90*/  FMUL R25, R5, c[0x0][0x188] ;  /* 0x0000620005197a20 */ /* 0x000fe40000400000 */
[----:B------:R-:W-:Y:S02]  /*53da0*/  FMUL R5, R18, c[0x0][0x188] ;  /* 0x0000620012057a20 */ /* 0x000fe40000400000 */
[----:B------:R-:W2:Y:S01]  /*53db0*/  LDL.LU R18, [R1+0x24] ;  /* 0x0000240001127983 */ /* 0x000ea20000300800 */
[----:B------:R1:W-:Y:S01]  /*53dc0*/  STL [R1+0x184], R4 ;  /* 0x0001840401007387 */ /* 0x0003e20000100800 */
[----:B0-----:R-:W-:-:S04]  /*53dd0*/  SHF.L.U32 R10, R9, 0x8, RZ ;  /* 0x00000008090a7819 */ /* 0x001fc800000006ff */
[----:B------:R-:W-:Y:S02]  /*53de0*/  IADD3 R11, R10, R11, RZ ;  /* 0x0000000b0a0b7210 */ /* 0x000fe40007ffe0ff */
[----:B------:R-:W0:Y:S04]  /*53df0*/  S2R R10, SR_TID.X ;  /* 0x00000000000a7919 */ /* 0x000e280000002100 */
[----:B-1----:R-:W1:Y:S01]  /*53e00*/  S2R R4, SR_CTAID.X ;  /* 0x0000000000047919 */ /* 0x002e620000002500 */
[----:B------:R-:W-:Y:S01]  /*53e10*/  FMUL R20, R12, c[0x0][0x188] ;  /* 0x000062000c147a20 */ /* 0x000fe20000400000 */
[----:B------:R-:W-:Y:S01]  /*53e20*/  FSEL R3, R3, -INF , !P4 ;  /* 0xff80000003037808 */ /* 0x000fe20006000000 */
[----:B------:R-:W-:Y:S02]  /*53e30*/  FMUL R12, R6, c[0x0][0x188] ;  /* 0x00006200060c7a20 */ /* 0x000fe40000400000 */
[----:B------:R-:W-:Y:S01]  /*53e40*/  FMUL R6, R16, c[0x0][0x188] ;  /* 0x0000620010067a20 */ /* 0x000fe20000400000 */
[----:B------:R-:W-:Y:S01]  /*53e50*/  ISETP.GT.U32.AND.EX P0, PT, R2, RZ, PT, P0 ;  /* 0x000000ff0200720c */ /* 0x000fe20003f04100 */
[----:B------:R-:W3:Y:S01]  /*53e60*/  S2R R16, SR_TID.X ;  /* 0x0000000000107919 */ /* 0x000ee20000002100 */
[----:B------:R-:W-:-:S02]  /*53e70*/  ISETP.GT.U32.AND P2, PT, R0, R11, PT ;  /* 0x0000000b0000720c */ /* 0x000fc40003f44070 */
[----:B------:R-:W4:Y:S02]  /*53e80*/  LDL.LU R11, [R1+0x74] ;  /* 0x00007400010b7983 */ /* 0x000f240000300800 */
[----:B------:R0:W-:Y:S02]  /*53e90*/  STL [R1+0x188], R3 ;  /* 0x0001880301007387 */ /* 0x0001e40000100800 */
[----:B0-----:R-:W-:Y:S02]  /*53ea0*/  LOP3.LUT R10, R10, 0x1c, RZ, 0xc0, !PT ;  /* 0x0000001c0a0a7812 */ /* 0x001fe400078ec0ff */
[----:B-1----:R-:W-:Y:S02]  /*53eb0*/  SHF.L.U32 R4, R4, 0x8, RZ ;  /* 0x0000000804047819 */ /* 0x002fe400000006ff */
[----:B------:R-:W-:-:S04]  /*53ec0*/  LEA.HI R10, R10, 0x50, RZ, 0x1e ;  /* 0x000000500a0a7811 */ /* 0x000fc800078ff0ff */
[----:B------:R-:W-:Y:S02]  /*53ed0*/  IADD3 R10, R4, R10, RZ ;  /* 0x0000000a040a7210 */ /* 0x000fe40007ffe0ff */
[----:B------:R-:W-:Y:S02]  /*53ee0*/  FSEL R3, R5, -INF , !P0 ;  /* 0xff80000005037808 */ /* 0x000fe40004000000 */
[----:B------:R-:W-:Y:S02]  /*53ef0*/  ISETP.GT.U32.AND P0, PT, R0, R10, PT ;  /* 0x0000000a0000720c */ /* 0x000fe40003f04070 */
[----:B------:R-:W0:Y:S01]  /*53f00*/  S2R R10, SR_CTAID.X ;  /* 0x00000000000a7919 */ /* 0x000e220000002500 */
[----:B------:R-:W-:Y:S02]  /*53f10*/  FMUL R26, R13, c[0x0][0x188] ;  /* 0x000062000d1a7a20 */ /* 0x000fe40000400000 */
[----:B------:R-:W-:Y:S02]  /*53f20*/  FMUL R13, R17, c[0x0][0x188] ;  /* 0x00006200110d7a20 */ /* 0x000fe40000400000 */
[----:B------:R-:W1:Y:S01]  /*53f30*/  S2R R17, SR_CTAID.X ;  /* 0x0000000000117919 */ /* 0x000e620000002500 */
[----:B------:R-:W-:-:S02]  /*53f40*/  FMUL R21, R15, c[0x0][0x188] ;  /* 0x000062000f157a20 */ /* 0x000fc40000400000 */
[----:B------:R-:W-:Y:S02]  /*53f50*/  FMUL R15, R7, c[0x0][0x188] ;  /* 0x00006200070f7a20 */ /* 0x000fe40000400000 */
[----:B------:R-:W-:Y:S01]  /*53f60*/  FMUL R7, R19, c[0x0][0x188] ;  /* 0x0000620013077a20 */ /* 0x000fe20000400000 */
[C---:B---3--:R-:W-:Y:S01]  /*53f70*/  LOP3.LUT R19, R16.reuse, 0x1c, RZ, 0xc0, !PT ;  /* 0x0000001c10137812 */ /* 0x048fe200078ec0ff */
[----:B------:R-:W-:Y:S01]  /*53f80*/  LOP3.LUT R16, R16, 0x1c, RZ, 0xc0, !PT ;  /* 0x0000001c10107812 */ /* 0x000fe200078ec0ff */
[----:B------:R-:W3:Y:S04]  /*53f90*/  S2R R4, SR_TID.X ;  /* 0x0000000000047919 */ /* 0x000ee80000002100 */
[----:B------:R0:W-:Y:S01]  /*53fa0*/  STL [R1+0x174], R3 ;  /* 0x0001740301007387 */ /* 0x0001e20000100800 */
[----:B------:R-:W-:-:S02]  /*53fb0*/  LEA.HI R27, R19, 0x70, RZ, 0x1e ;  /* 0x00000070131b7811 */ /* 0x000fc400078ff0ff */
[----:B------:R-:W-:Y:S01]  /*53fc0*/  LEA.HI R23, R19, 0x68, RZ, 0x1e ;  /* 0x0000006813177811 */ /* 0x000fe200078ff0ff */
[----:B------:R-:W4:Y:S02]  /*53fd0*/  LDL.LU R5, [R1+0x7c] ;  /* 0x00007c0001057983 */ /* 0x000f240000300800 */
[----:B0-----:R-:W-:Y:S01]  /*53fe0*/  IMAD.SHL.U32 R3, R10, 0x100, RZ ;  /* 0x000001000a037824 */ /* 0x001fe200078e00ff */
[----:B------:R-:W-:Y:S02]  /*53ff0*/  LEA.HI R10, R16, 0x48, RZ, 0x1e ;  /* 0x00000048100a7811 */ /* 0x000fe400078ff0ff */
[----:B------:R-:W0:Y:S01]  /*54000*/  S2R R16, SR_CTAID.X ;  /* 0x0000000000107919 */ /* 0x000e220000002500 */
[----:B-1----:R-:W-:-:S04]  /*54010*/  SHF.L.U32 R28, R17, 0x8, RZ ;  /* 0x00000008111c7819 */ /* 0x002fc800000006ff */
[C---:B------:R-:W-:Y:S01]  /*54020*/  IADD3 R27, R28.reuse, R27, RZ ;  /* 0x0000001b1c1b7210 */ /* 0x040fe20007ffe0ff */
[----:B------:R-:W-:-:S03]  /*54030*/  IMAD.IADD R23, R28, 0x1, R23 ;  /* 0x000000011c177824 */ /* 0x000fc600078e0217 */
[C---:B------:R-:W-:Y:S02]  /*54040*/  ISETP.GT.U32.AND P1, PT, R0.reuse, R27, PT ;  /* 0x0000001b0000720c */ /* 0x040fe40003f24070 */
[----:B------:R-:W-:Y:S02]  /*54050*/  IADD3 R10, R3, R10, RZ ;  /* 0x0000000a030a7210 */ /* 0x000fe40007ffe0ff */
[----:B------:R-:W-:Y:S02]  /*54060*/  ISETP.GT.U32.AND P3, PT, R0, R23, PT ;  /* 0x000000170000720c */ /* 0x000fe40003f64070 */
[----:B------:R-:W-:Y:S02]  /*54070*/  ISETP.GT.U32.AND.EX P1, PT, R2, RZ, PT, P1 ;  /* 0x000000ff0200720c */ /* 0x000fe40003f24110 */
[----:B---3--:R-:W-:Y:S02]  /*54080*/  LOP3.LUT R4, R4, 0x1c, RZ, 0xc0, !PT ;  /* 0x0000001c04047812 */ /* 0x008fe400078ec0ff */
[----:B------:R-:W-:-:S02]  /*54090*/  ISETP.GT.U32.AND.EX P3, PT, R2, RZ, PT, P3 ;  /* 0x000000ff0200720c */ /* 0x000fc40003f64130 */
[----:B------:R-:W-:Y:S01]  /*540a0*/  FSEL R3, R6, -INF , !P1 ;  /* 0xff80000006037808 */ /* 0x000fe20004800000 */
[----:B------:R-:W-:Y:S01]  /*540b0*/  ISETP.GT.U32.AND P1, PT, R0, R10, PT ;  /* 0x0000000a0000720c */ /* 0x000fe20003f24070 */
[C---:B------:R-:W-:Y:S01]  /*540c0*/  LEA.HI R10, R4.reuse, 0x40, RZ, 0x1e ;  /* 0x00000040040a7811 */ /* 0x040fe200078ff0ff */
[----:B------:R-:W-:Y:S01]  /*540d0*/  LEA.HI R4, R4, 0x38, RZ, 0x1e ;  /* 0x0000003804047811 */ /* 0x000fe200078ff0ff */
[----:B0-----:R-:W-:Y:S01]  /*540e0*/  SHF.L.U32 R16, R16, 0x8, RZ ;  /* 0x0000000810107819 */ /* 0x001fe200000006ff */
[----:B------:R0:W-:Y:S01]  /*540f0*/  STL [R1+0x170], R3 ;  /* 0x0001700301007387 */ /* 0x0001e20000100800 */
[----:B------:R-:W-:-:S03]  /*54100*/  ISETP.GT.U32.AND.EX P2, PT, R2, RZ, PT, P2 ;  /* 0x000000ff0200720c */ /* 0x000fc60003f44120 */
[C---:B------:R-:W-:Y:S01]  /*54110*/  IMAD.IADD R10, R16.reuse, 0x1, R10 ;  /* 0x00000001100a7824 */ /* 0x040fe200078e020a */
[----:B------:R-:W-:Y:S02]  /*54120*/  IADD3 R4, R16, R4, RZ ;  /* 0x0000000410047210 */ /* 0x000fe40007ffe0ff */
[----:B0-----:R-:W-:Y:S01]  /*54130*/  FSEL R3, R29, -INF , !P3 ;  /* 0xff8000001d037808 */ /* 0x001fe20005800000 */
[----:B------:R-:W-:Y:S01]  /*54140*/  FSEL R16, R20, -INF , !P2 ;  /* 0xff80000014107808 */ /* 0x000fe20005000000 */
[----:B------:R-:W-:-:S03]  /*54150*/  ISETP.GT.U32.AND P3, PT, R0, R10, PT ;  /* 0x0000000a0000720c */ /* 0x000fc60003f64070 */
[----:B------:R0:W-:Y:S01]  /*54160*/  STL [R1+0x154], R3 ;  /* 0x0001540301007387 */ /* 0x0001e20000100800 */
[----:B------:R-:W3:Y:S02]  /*54170*/  LDL.LU R20, [R1+0x1c00] ;  /* 0x001c000001147983 */ /* 0x000ee40000300800 */
[----:B------:R-:W3:Y:S01]  /*54180*/  LDL.LU R10, [R1+0x8] ;  /* 0x00000800010a7983 */ /* 0x000ee20000300800 */
[----:B------:R-:W-:Y:S02]  /*54190*/  ISETP.GT.U32.AND P2, PT, R0, R4, PT ;  /* 0x000000040000720c */ /* 0x000fe40003f44070 */
[----:B------:R-:W1:Y:S04]  /*541a0*/  S2R R4, SR_CTAID.X ;  /* 0x0000000000047919 */ /* 0x000e680000002500 */
[----:B0-----:R-:W0:Y:S01]  /*541b0*/  S2R R3, SR_TID.X ;  /* 0x0000000000037919 */ /* 0x001e220000002100 */
[----:B------:R-:W-:-:S02]  /*541c0*/  LEA.HI R9, R19, 0x58, RZ, 0x1e ;  /* 0x0000005813097811 */ /* 0x000fc400078ff0ff */
[----:B-1----:R-:W-:Y:S02]  /*541d0*/  SHF.L.U32 R4, R4, 0x8, RZ ;  /* 0x0000000804047819 */ /* 0x002fe400000006ff */
[----:B0-----:R-:W-:-:S04]  /*541e0*/  LOP3.LUT R3, R3, 0x1c, RZ, 0xc0, !PT ;  /* 0x0000001c03037812 */ /* 0x001fc800078ec0ff */
[----:B------:R-:W-:Y:S02]  /*541f0*/  LEA.HI R6, R3, 0x30, RZ, 0x1e ;  /* 0x0000003003067811 */ /* 0x000fe400078ff0ff */
[----:B------:R-:W0:Y:S03]  /*54200*/  S2R R3, SR_TID.X ;  /* 0x0000000000037919 */ /* 0x000e260000002100 */
[----:B------:R-:W-:Y:S02]  /*54210*/  IMAD.IADD R6, R4, 0x1, R6 ;  /* 0x0000000104067824 */ /* 0x000fe400078e0206 */
[----:B------:R-:W1:Y:S01]  /*54220*/  S2R R4, SR_CTAID.X ;  /* 0x0000000000047919 */ /* 0x000e620000002500 */
[----:B------:R-:W-:-:S05]  /*54230*/  IMAD.IADD R9, R28, 0x1, R9 ;  /* 0x000000011c097824 */ /* 0x000fca00078e0209 */
[----:B------:R-:W-:-:S04]  /*54240*/  ISETP.GT.U32.AND P4, PT, R0, R9, PT ;  /* 0x000000090000720c */ /* 0x000fc80003f84070 */
[C---:B------:R-:W-:Y:S02]  /*54250*/  ISETP.GT.U32.AND.EX P4, PT, R2.reuse, RZ, PT, P4 ;  /* 0x000000ff0200720c */ /* 0x040fe40003f84140 */
[----:B------:R-:W-:Y:S02]  /*54260*/  ISETP.GT.U32.AND.EX P0, PT, R2, RZ, PT, P0 ;  /* 0x000000ff0200720c */ /* 0x000fe40003f04100 */
[----:B0-----:R-:W-:-:S04]  /*54270*/  LOP3.LUT R3, R3, 0x1c, RZ, 0xc0, !PT ;  /* 0x0000001c03037812 */ /* 0x001fc800078ec0ff */
[----:B------:R-:W-:Y:S01]  /*54280*/  LEA.HI R3, R3, 0x28, RZ, 0x1e ;  /* 0x0000002803037811 */ /* 0x000fe200078ff0ff */
[----:B------:R-:W-:Y:S01]  /*54290*/  STL [R1+0x140], R16 ;  /* 0x0001401001007387 */ /* 0x000fe20000100800 */
[----:B------:R0:W-:Y:S01]  /*542a0*/  STL [R1+0x1ba8], R16 ;  /* 0x001ba81001007387 */ /* 0x0001e20000100800 */
[----:B------:R-:W-:Y:S02]  /*542b0*/  FSEL R29, R8, -INF , !P0 ;  /* 0xff800000081d7808 */ /* 0x000fe40004000000 */
[----:B0-----:R-:W0:Y:S01]  /*542c0*/  S2R R16, SR_TID.X ;  /* 0x0000000000107919 */ /* 0x001e220000002100 */
[C---:B------:R-:W-:Y:S02]  /*542d0*/  ISETP.GT.U32.AND.EX P1, PT, R2.reuse, RZ, PT, P1 ;  /* 0x000000ff0200720c */ /* 0x040fe40003f24110 */
[C---:B------:R-:W-:Y:S02]  /*542e0*/  ISETP.GT.U32.AND.EX P3, PT, R2.reuse, RZ, PT, P3 ;  /* 0x000000ff0200720c */ /* 0x040fe40003f64130 */
[----:B------:R-:W-:-:S02]  /*542f0*/  ISETP.GT.U32.AND.EX P2, PT, R2, RZ, PT, P2 ;  /* 0x000000ff0200720c */ /* 0x000fc40003f44120 */
[----:B--2---:R-:W-:Y:S01]  /*54300*/  FSEL R18, R18, -INF , !P4 ;  /* 0xff80000012127808 */ /* 0x004fe20006000000 */
[----:B------:R-:W-:Y:S01]  /*54310*/  ISETP.GT.U32.AND P4, PT, R0, R6, PT ;  /* 0x000000060000720c */ /* 0x000fe20003f84070 */
[----:B-1----:R-:W-:Y:S02]  /*54320*/  SHF.L.U32 R6, R4, 0x8, RZ ;  /* 0x0000000804067819 */ /* 0x002fe400000006ff */
[----:B------:R-:W2:Y:S02]  /*54330*/  LDL.LU R4, [R1] ;  /* 0x0000000001047983 */ /* 0x000ea40000300800 */
[----:B------:R-:W-:-:S04]  /*54340*/  IADD3 R3, R6, R3, RZ ;  /* 0x0000000306037210 */ /* 0x000fc80007ffe0ff */
[----:B------:R-:W-:Y:S02]  /*54350*/  ISETP.GT.U32.AND P0, PT, R0, R3, PT ;  /* 0x000000030000720c */ /* 0x000fe40003f04070 */
[----:B------:R-:W1:Y:S04]  /*54360*/  S2R R3, SR_CTAID.X ;  /* 0x0000000000037919 */ /* 0x000e680000002500 */
[----:B------:R-:W-:Y:S01]  /*54370*/  STL [R1+0x12c], R18 ;  /* 0x00012c1201007387 */ /* 0x000fe20000100800 */
[----:B------:R-:W-:Y:S02]  /*54380*/  STL [R1+0x1bac], R18 ;  /* 0x001bac1201007387 */ /* 0x000fe40000100800 */
[----:B------:R-:W2:Y:S02]  /*54390*/  LDL.LU R8, [R1+0x1bfc] ;  /* 0x001bfc0001087983 */ /* 0x000ea40000300800 */
[----:B------:R-:W2:Y:S01]  /*543a0*/  LDL.LU R6, [R1+0x30] ;  /* 0x0000300001067983 */ /* 0x000ea20000300800 */
[----:B----4-:R-:W-:-:S05]  /*543b0*/  FSEL R11, R11, -INF , !P1 ;  /* 0xff8000000b0b7808 */ /* 0x010fca0004800000 */
[----:B------:R0:W-:Y:S01]  /*543c0*/  STL [R1+0x120], R11 ;  /* 0x0001200b01007387 */ /* 0x0001e20000100800 */
[----:B-1----:R-:W-:Y:S01]  /*543d0*/  IMAD.SHL.U32 R3, R3, 0x100, RZ ;  /* 0x0000010003037824 */ /* 0x002fe200078e00ff */
[C---:B0-----:R-:W-:Y:S01]  /*543e0*/  LOP3.LUT R11, R16.reuse, 0x1c, RZ, 0xc0, !PT ;  /* 0x0000001c100b7812 */ /* 0x041fe200078ec0ff */
[----:B------:R-:W-:-:S04]  /*543f0*/  LOP3.LUT R16, R16, 0x1c, RZ, 0xc0, !PT ;  /* 0x0000001c10107812 */ /* 0x000fc800078ec0ff */
[----:B------:R-:W-:Y:S01]  /*54400*/  LEA.HI R18, R16, 0x20, RZ, 0x1e ;  /* 0x0000002010127811 */ /* 0x000fe200078ff0ff */
[----:B------:R-:W-:-:S03]  /*54410*/  LEA.HI R16, R11, 0x18, RZ, 0x1e ;  /* 0x000000180b107811 */ /* 0x000fc600078ff0ff */
[----:B------:R-:W-:Y:S01]  /*54420*/  IADD3 R18, R3, R18, RZ ;  /* 0x0000001203127210 */ /* 0x000fe20007ffe0ff */
[C---:B------:R-:W-:Y:S02]  /*54430*/  SHF.L.U32 R3, R17.reuse, 0x8, RZ ;  /* 0x0000000811037819 */ /* 0x040fe400000006ff */
[----:B------:R-:W-:Y:S02]  /*54440*/  IMAD.SHL.U32 R17, R17, 0x100, RZ ;  /* 0x0000010011117824 */ /* 0x000fe400078e00ff */
[----:B------:R-:W-:Y:S02]  /*54450*/  IADD3 R3, R3, R16, RZ ;  /* 0x0000001003037210 */ /* 0x000fe40007ffe0ff */
[----:B------:R-:W-:Y:S02]  /*54460*/  LEA.HI R11, R11, 0x10, RZ, 0x1e ;  /* 0x000000100b0b7811 */ /* 0x000fe400078ff0ff */
[C---:B------:R-:W-:Y:S02]  /*54470*/  ISETP.GT.U32.AND.EX P4, PT, R2.reuse, RZ, PT, P4 ;  /* 0x000000ff0200720c */ /* 0x040fe40003f84140 */
[----:B------:R-:W-:Y:S01]  /*54480*/  ISETP.GT.U32.AND.EX P0, PT, R2, RZ, PT, P0 ;  /* 0x000000ff0200720c */ /* 0x000fe20003f04100 */
[----:B------:R-:W-:Y:S01]  /*54490*/  STL [R1+0x124], R29 ;  /* 0x0001241d01007387 */ /* 0x000fe20000100800 */
[----:B------:R-:W-:Y:S01]  /*544a0*/  STL [R1+0x1bb0], R29 ;  /* 0x001bb01d01007387 */ /* 0x000fe20000100800 */
[----:B------:R-:W-:Y:S01]  /*544b0*/  FSEL R16, R5, -INF , !P3 ;  /* 0xff80000005107808 */ /* 0x000fe20005800000 */
[----:B------:R-:W-:Y:S01]  /*544c0*/  ISETP.GT.U32.AND P3, PT, R0, R3, PT ;  /* 0x000000030000720c */ /* 0x000fe20003f64070 */
[----:B------:R-:W-:Y:S01]  /*544d0*/  IADD3 R5, R17, R11, RZ ;  /* 0x0000000b11057210 */ /* 0x000fe20007ffe0ff */
[----:B------:R-:W-:-:S02]  /*544e0*/  FSEL R11, R12, -INF , !P2 ;  /* 0xff8000000c0b7808 */ /* 0x000fc40005000000 */
[----:B------:R0:W-:Y:S04]  /*544f0*/  STL [R1+0x118], R16 ;  /* 0x0001181001007387 */ /* 0x0001e80000100800 */
[----:B0-----:R-:W4:Y:S01]  /*54500*/  LDL.LU R16, [R1+0xf0] ;  /* 0x0000f00001107983 */ /* 0x001f220000300800 */
[----:B------:R-:W-:Y:S02]  /*54510*/  STL [R1+0x114], R11 ;  /* 0x0001140b01007387 */ /* 0x000fe40000100800 */
[----:B---3--:R-:W-:Y:S01]  /*54520*/  FMUL R3, R10, c[0x0][0x188] ;  /* 0x000062000a037a20 */ /* 0x008fe20000400000 */
[----:B------:R-:W-:-:S04]  /*54530*/  FSEL R10, R14, -INF , !P4 ;  /* 0xff8000000e0a7808 */ /* 0x000fc80006000000 */
[----:B------:R-:W-:Y:S01]  /*54540*/  FSEL R3, R3, -INF , !P0 ;  /* 0xff80000003037808 */ /* 0x000fe20004000000 */
[----:B------:R-:W-:Y:S04]  /*54550*/  STL [R1+0x10c], R10 ;  /* 0x00010c0a01007387 */ /* 0x000fe80000100800 */
[----:B------:R0:W-:Y:S04]  /*54560*/  STL [R1+0x108], R3 ;  /* 0x0001080301007387 */ /* 0x0001e80000100800 */
[----:B0-----:R-:W3:Y:S01]  /*54570*/  LDL.LU R3, [R1+0x38] ;  /* 0x0000380001037983 */ /* 0x001ee20000300800 */
[----:B------:R-:W-:-:S04]  /*54580*/  ISETP.GT.U32.AND P1, PT, R0, R18, PT ;  /* 0x000000120000720c */ /* 0x000fc80003f24070 */
[C---:B------:R-:W-:Y:S02]  /*54590*/  ISETP.GT.U32.AND.EX P1, PT, R2.reuse, RZ, PT, P1 ;  /* 0x000000ff0200720c */ /* 0x040fe40003f24110 */
[----:B------:R-:W-:Y:S01]  /*545a0*/  ISETP.GT.U32.AND.EX P3, PT, R2, RZ, PT, P3 ;  /* 0x000000ff0200720c */ /* 0x000fe20003f64130 */
[----:B--2---:R-:W-:-:S05]  /*545b0*/  FMUL R4, R4, c[0x0][0x188] ;  /* 0x0000620004047a20 */ /* 0x004fca0000400000 */
[----:B------:R-:W-:-:S05]  /*545c0*/  FSEL R4, R4, -INF , !P1 ;  /* 0xff80000004047808 */ /* 0x000fca0004800000 */
[----:B------:R0:W-:Y:S04]  /*545d0*/  STL [R1+0x104], R4 ;  /* 0x0001040401007387 */ /* 0x0001e80000100800 */
[----:B0-----:R-:W0:Y:S02]  /*545e0*/  S2R R4, SR_TID.X ;  /* 0x0000000000047919 */ /* 0x001e240000002100 */
[----:B0-----:R-:W-:-:S04]  /*545f0*/  LOP3.LUT R4, R4, 0x1c, RZ, 0xc0, !PT ;  /* 0x0000001c04047812 */ /* 0x001fc800078ec0ff */
[----:B------:R-:W-:-:S04]  /*54600*/  LEA.HI R4, R4, 0x78, RZ, 0x1e ;  /* 0x0000007804047811 */ /* 0x000fc800078ff0ff */
[----:B------:R-:W-:Y:S02]  /*54610*/  IADD3 R4, R28, R4, RZ ;  /* 0x000000041c047210 */ /* 0x000fe40007ffe0ff */
[----:B------:R-:W2:Y:S02]  /*54620*/  LDL.LU R28, [R1+0x1bf8] ;  /* 0x001bf800011c7983 */ /* 0x000ea40000300800 */
[----:B------:R-:W-:Y:S01]  /*54630*/  ISETP.GE.U32.AND P1, PT, R0, R4, PT ;  /* 0x000000040000720c */ /* 0x000fe20003f26070 */
[----:B------:R-:W-:Y:S02]  /*54640*/  FMUL R4, R6, c[0x0][0x188] ;  /* 0x0000620006047a20 */ /* 0x000fe40000400000 */
[----:B---3--:R-:W-:-:S05]  /*54650*/  FMUL R3, R3, c[0x0][0x188] ;  /* 0x0000620003037a20 */ /* 0x008fca0000400000 */
[----:B------:R-:W-:Y:S02]  /*54660*/  FSEL R6, R3, -INF , !P3 ;  /* 0xff80000003067808 */ /* 0x000fe40005800000 */
[----:B------:R-:W3:Y:S01]  /*54670*/  LDL.LU R3, [R1+0xf8] ;  /* 0x0000f80001037983 */ /* 0x000ee20000300800 */
[----:B------:R-:W-:Y:S02]  /*54680*/  ISETP.GT.U32.AND P2, PT, R0, R5, PT ;  /* 0x000000050000720c */ /* 0x000fe40003f44070 */
[----:B------:R-:W-:Y:S02]  /*54690*/  LEA.HI R19, R19, 0x8, RZ, 0x1e ;  /* 0x0000000813137811 */ /* 0x000fe400078ff0ff */
[----:B------:R-:W-:Y:S01]  /*546a0*/  ISETP.GT.U32.AND.EX P2, PT, R2, RZ, PT, P2 ;  /* 0x000000ff0200720c */ /* 0x000fe20003f44120 */
[----:B------:R-:W0:Y:S02]  /*546b0*/  S2R R18, SR_TID.X ;  /* 0x0000000000127919 */ /* 0x000e240000002100 */
[----:B------:R-:W-:-:S02]  /*546c0*/  IMAD.IADD R12, R17, 0x1, R19 ;  /* 0x00000001110c7824 */ /* 0x000fc400078e0213 */
[----:B------:R-:W1:Y:S01]  /*546d0*/  S2R R19, SR_CTAID.X ;  /* 0x0000000000137919 */ /* 0x000e620000002500 */
[----:B------:R-:W-:Y:S02]  /*546e0*/  FSEL R4, R4, -INF , !P2 ;  /* 0xff80000004047808 */ /* 0x000fe40005000000 */
[C---:B------:R-:W-:Y:S02]  /*546f0*/  ISETP.GE.U32.AND P3, PT, R0.reuse, R27, PT ;  /* 0x0000001b0000720c */ /* 0x040fe40003f66070 */
[----:B------:R-:W2:Y:S01]  /*54700*/  LDL.LU R27, [R1+0x1bf4] ;  /* 0x001bf400011b7983 */ /* 0x000ea20000300800 */
[----:B------:R-:W-:Y:S02]  /*54710*/  STL [R1+0x100], R6 ;  /* 0x0001000601007387 */ /* 0x000fe40000100800 */
[----:B------:R4:W-:Y:S02]  /*54720*/  STL [R1+0xf8], R4 ;  /* 0x0000f80401007387 */ /* 0x0009e40000100800 */
[----:B----4-:R-:W4:Y:S01]  /*54730*/  S2R R4, SR_CTAID.X ;  /* 0x0000000000047919 */ /* 0x010f220000002500 */
[----:B------:R-:W-:-:S02]  /*54740*/  ISETP.GT.U32.AND P4, PT, R0, R12, PT ;  /* 0x0000000c0000720c */ /* 0x000fc40003f84070 */
[----:B0-----:R-:W-:Y:S02]  /*54750*/  LOP3.LUT R29, R18, 0x1c, RZ, 0xc0, !PT ;  /* 0x0000001c121d7812 */ /* 0x001fe400078ec0ff */
[----:B-1----:R-:W-:-:S04]  /*54760*/  SHF.L.U32 R14, R19, 0x8, RZ ;  /* 0x00000008130e7819 */ /* 0x002fc800000006ff */
[C---:B------:R-:W-:Y:S01]  /*54770*/  LEA.HI R18, R29.reuse, R14, RZ, 0x1e ;  /* 0x0000000e1d127211 */ /* 0x040fe200078ff0ff */
[----:B------:R-:W-:Y:S01]  /*54780*/  LEA.HI R29, R29, 0x60, RZ, 0x1e ;  /* 0x000000601d1d7811 */ /* 0x000fe200078ff0ff */
[----:B------:R-:W-:Y:S02]  /*54790*/  ISETP.GT.U32.AND.EX P4, PT, R2, RZ, PT, P4 ;  /* 0x000000ff0200720c */ /* 0x000fe40003f84140 */
[----:B------:R-:W-:Y:S01]  /*547a0*/  ISETP.GT.U32.AND P0, PT, R0, R18, PT ;  /* 0x000000120000720c */ /* 0x000fe20003f04070 */
[----:B----4-:R-:W-:-:S03]  /*547b0*/  IMAD.SHL.U32 R4, R4, 0x100, RZ ;  /* 0x0000010004047824 */ /* 0x010fc600078e00ff */
[----:B------:R-:W-:Y:S02]  /*547c0*/  ISETP.GT.U32.AND.EX P0, PT, R2, RZ, PT, P0 ;  /* 0x000000ff0200720c */ /* 0x000fe40003f04100 */
[----:B------:R-:W-:Y:S01]  /*547d0*/  IADD3 R29, R4, R29, RZ ;  /* 0x0000001d041d7210 */ /* 0x000fe20007ffe0ff */
[----:B------:R-:W-:Y:S01]  /*547e0*/  FMUL R4, R16, c[0x0][0x188] ;  /* 0x0000620010047a20 */ /* 0x000fe20000400000 */
[----:B------:R-:W-:Y:S02]  /*547f0*/  ISETP.GE.U32.AND P2, PT, R0, R23, PT ;  /* 0x000000170000720c */ /* 0x000fe40003f46070 */
[----:B------:R-:W4:Y:S01]  /*54800*/  LDL.LU R23, [R1+0x1bf0] ;  /* 0x001bf00001177983 */ /* 0x000f220000300800 */
[----:B------:R-:W-:-:S04]  /*54810*/  ISETP.GE.U32.AND.EX P1, PT, R2, RZ, PT, P1 ;  /* 0x000000ff0200720c */ /* 0x000fc80003f26110 */
[----:B------:R-:W-:Y:S02]  /*54820*/  FSEL R7, R7, -INF , !P1 ;  /* 0xff80000007077808 */ /* 0x000fe40004800000 */
[C---:B------:R-:W-:Y:S02]  /*54830*/  ISETP.GE.U32.AND.EX P3, PT, R2.reuse, RZ, PT, P3 ;  /* 0x000000ff0200720c */ /* 0x040fe40003f66130 */
[----:B------:R-:W-:Y:S01]  /*54840*/  ISETP.GE.U32.AND.EX P2, PT, R2, RZ, PT, P2 ;  /* 0x000000ff0200720c */ /* 0x000fe20003f46120 */
[----:B------:R-:W-:Y:S02]  /*54850*/  FMUL R22, R22, c[0x0][0x188] ;  /* 0x0000620016167a20 */ /* 0x000fe40000400000 */
[----:B---3--:R-:W-:-:S05]  /*54860*/  FMUL R3, R3, c[0x0][0x188] ;  /* 0x0000620003037a20 */ /* 0x008fca0000400000 */
[----:B------:R-:W-:Y:S01]  /*54870*/  FSEL R16, R3, -INF , !P4 ;  /* 0xff80000003107808 */ /* 0x000fe20006000000 */
[----:B------:R-:W-:Y:S01]  /*54880*/  ISETP.GE.U32.AND P4, PT, R0, R29, PT ;  /* 0x0000001d0000720c */ /* 0x000fe20003f86070 */
[----:B------:R-:W-:Y:S01]  /*54890*/  FSEL R29, R4, -INF , !P0 ;  /* 0xff800000041d7808 */ /* 0x000fe20004000000 */
[----:B------:R-:W-:Y:S02]  /*548a0*/  ISETP.GE.U32.AND P0, PT, R0, R9, PT ;  /* 0x000000090000720c */ /* 0x000fe40003f06070 */
[----:B------:R-:W-:Y:S01]  /*548b0*/  STL [R1+0xe4], R16 ;  /* 0x0000e41001007387 */ /* 0x000fe20000100800 */
[----:B------:R-:W3:Y:S03]  /*548c0*/  LDL.LU R9, [R1+0xc] ;  /* 0x00000c0001097983 */ /* 0x000ee60000300800 */
[----:B------:R-:W0:Y:S04]  /*548d0*/  S2R R3, SR_TID.X ;  /* 0x0000000000037919 */ /* 0x000e280000002100 */
[----:B------:R-:W1:Y:S01]  /*548e0*/  S2R R4, SR_CTAID.X ;  /* 0x0000000000047919 */ /* 0x000e620000002500 */
[----:B0-----:R-:W-:-:S02]  /*548f0*/  LOP3.LUT R3, R3, 0x1c, RZ, 0xc0, !PT ;  /* 0x0000001c03037812 */ /* 0x001fc400078ec0ff */
[----:B-1----:R-:W-:Y:S02]  /*54900*/  SHF.L.U32 R4, R4, 0x8, RZ ;  /* 0x0000000804047819 */ /* 0x002fe400000006ff */
[----:B------:R-:W-:-:S05]  /*54910*/  LEA.HI R3, R3, 0x50, RZ, 0x1e ;  /* 0x0000005003037811 */ /* 0x000fca00078ff0ff */
[----:B------:R-:W-:-:S05]  /*54920*/  IMAD.IADD R3, R4, 0x1, R3 ;  /* 0x0000000104037824 */ /* 0x000fca00078e0203 */
[----:B------:R-:W-:Y:S02]  /*54930*/  ISETP.GE.U32.AND P1, PT, R0, R3, PT ;  /* 0x000000030000720c */ /* 0x000fe40003f26070 */
[----:B------:R-:W0:Y:S04]  /*54940*/  S2R R3, SR_CTAID.X ;  /* 0x0000000000037919 */ /* 0x000e280000002500 */
[----:B------:R-:W-:Y:S04]  /*54950*/  STL [R1+0xdc], R29 ;  /* 0x0000dc1d01007387 */ /* 0x000fe80000100800 */
[----:B------:R-:W1:Y:S01]  /*54960*/  S2R R4, SR_TID.X ;  /* 0x0000000000047919 */ /* 0x000e620000002100 */
[----:B------:R2:W-:Y:S02]  /*54970*/  STL [R1+0x158], R7 ;  /* 0x0001580701007387 */ /* 0x0005e40000100800 */
[----:B--2---:R-:W-:-:S05]  /*54980*/  FSEL R7, R13, -INF , !P3 ;  /* 0xff8000000d077808 */ /* 0x004fca0005800000 */
[----:B------:R0:W-:Y:S02]  /*54990*/  STL [R1+0x14c], R7 ;  /* 0x00014c0701007387 */ /* 0x0001e40000100800 */
[----:B0-----:R-:W-:Y:S02]  /*549a0*/  SHF.L.U32 R7, R3, 0x8, RZ ;  /* 0x0000000803077819 */ /* 0x001fe400000006ff */
[----:B------:R-:W0:Y:S01]  /*549b0*/  S2R R3, SR_CTAID.X ;  /* 0x0000000000037919 */ /* 0x000e220000002500 */
[----:B-1----:R-:W-:-:S04]  /*549c0*/  LOP3.LUT R13, R4, 0x1c, RZ, 0xc0, !PT ;  /* 0x0000001c040d7812 */ /* 0x002fc800078ec0ff */
[----:B------:R-:W-:-:S04]  /*549d0*/  LEA.HI R13, R13, 0x48, RZ, 0x1e ;  /* 0x000000480d0d7811 */ /* 0x000fc800078ff0ff */
[----:B------:R-:W-:Y:S01]  /*549e0*/  IADD3 R13, R7, R13, RZ ;  /* 0x0000000d070d7210 */ /* 0x000fe20007ffe0ff */
[----:B0-----:R-:W-:Y:S02]  /*549f0*/  IMAD.SHL.U32 R7, R3, 0x100, RZ ;  /* 0x0000010003077824 */ /* 0x001fe400078e00ff */
[----:B------:R-:W0:Y:S01]  /*54a00*/  S2R R3, SR_TID.X ;  /* 0x0000000000037919 */ /* 0x000e220000002100 */
[----:B------:R-:W-:-:S04]  /*54a10*/  LOP3.LUT R4, R4, 0x1c, RZ, 0xc0, !PT ;  /* 0x0000001c04047812 */ /* 0x000fc800078ec0ff */
[----:B------:R-:W-:-:S04]  /*54a20*/  LEA.HI R4, R4, 0x40, RZ, 0x1e ;  /* 0x0000004004047811 */ /* 0x000fc800078ff0ff */
[----:B------:R-:W-:Y:S01]  /*54a30*/  IADD3 R4, R7, R4, RZ ;  /* 0x0000000407047210 */ /* 0x000fe20007ffe0ff */
[----:B------:R-:W-:Y:S01]  /*54a40*/  FSEL R7, R21, -INF , !P2 ;  /* 0xff80000015077808 */ /* 0x000fe20005000000 */
[----:B------:R-:W-:Y:S01]  /*54a50*/  ISETP.GE.U32.AND.EX P4, PT, R2, RZ, PT, P4 ;  /* 0x000000ff0200720c */ /* 0x000fe20003f86140 */
[----:B------:R-:W2:Y:S01]  /*54a60*/  LDL.LU R21, [R1+0x1bec] ;  /* 0x001bec0001157983 */ /* 0x000ea20000300800 */
[----:B------:R-:W-:Y:S02]  /*54a70*/  ISETP.GE.U32.AND P2, PT, R0, R4, PT ;  /* 0x000000040000720c */ /* 0x000fe40003f46070 */
[----:B0-----:R-:W-:-:S04]  /*54a80*/  LOP3.LUT R3, R3, 0x1c, RZ, 0xc0, !PT ;  /* 0x0000001c03037812 */ /* 0x001fc800078ec0ff */
[----:B------:R-:W-:Y:S02]  /*54a90*/  LEA.HI R4, R3, 0x38, RZ, 0x1e ;  /* 0x0000003803047811 */ /* 0x000fe400078ff0ff */
[----:B------:R-:W0:Y:S02]  /*54aa0*/  S2R R3, SR_TID.X ;  /* 0x0000000000037919 */ /* 0x000e240000002100 */
[----:B------:R-:W-:Y:S01]  /*54ab0*/  IADD3 R4, R17, R4, RZ ;  /* 0x0000000411047210 */ /* 0x000fe20007ffe0ff */
[----:B------:R-:W-:-:S03]  /*54ac0*/  FSEL R17, R26, -INF , !P4 ;  /* 0xff8000001a117808 */ /* 0x000fc60006000000 */
[----:B------:R-:W-:Y:S02]  /*54ad0*/  ISETP.GE.U32.AND P4, PT, R0, R4, PT ;  /* 0x000000040000720c */ /* 0x000fe40003f86070 */
[----:B0-----:R-:W-:-:S04]  /*54ae0*/  LOP3.LUT R3, R3, 0x1c, RZ, 0xc0, !PT ;  /* 0x0000001c03037812 */ /* 0x001fc800078ec0ff */
[----:B------:R-:W-:Y:S02]  /*54af0*/  LEA.HI R4, R3, 0x30, RZ, 0x1e ;  /* 0x0000003003047811 */ /* 0x000fe400078ff0ff */
[----:B------:R-:W0:Y:S04]  /*54b00*/  S2R R3, SR_TID.X ;  /* 0x0000000000037919 */ /* 0x000e280000002100 */
[----:B------:R1:W-:Y:S01]  /*54b10*/  STL [R1+0x138], R7 ;  /* 0x0001380701007387 */ /* 0x0003e20000100800 */
[C---:B------:R-:W-:Y:S02]  /*54b20*/  ISETP.GE.U32.AND.EX P0, PT, R2.reuse, RZ, PT, P0 ;  /* 0x000000ff0200720c */ /* 0x040fe40003f06100 */
[----:B------:R-:W-:Y:S02]  /*54b30*/  ISETP.GE.U32.AND.EX P1, PT, R2, RZ, PT, P1 ;  /* 0x000000ff0200720c */ /* 0x000fe40003f26110 */
[----:B------:R-:W-:Y:S01]  /*54b40*/  ISETP.GE.U32.AND P3, PT, R0, R13, PT ;  /* 0x0000000d0000720c */ /* 0x000fe20003f66070 */
[----:B------:R-:W2:Y:S01]  /*54b50*/  LDL.LU R26, [R1+0x1be8] ;  /* 0x001be800011a7983 */ /* 0x000ea20000300800 */
[----:B-1----:R-:W-:Y:S01]  /*54b60*/  IMAD.SHL.U32 R7, R19, 0x100, RZ ;  /* 0x0000010013077824 */ /* 0x002fe200078e00ff */
[----:B------:R-:W-:-:S02]  /*54b70*/  FSEL R19, R24, -INF , !P0 ;  /* 0xff80000018137808 */ /* 0x000fc40004000000 */
[----:B------:R-:W2:Y:S02]  /*54b80*/  LDL.LU R24, [R1+0x1be4] ;  /* 0x001be40001187983 */ /* 0x000ea40000300800 */
[----:B------:R-:W-:-:S04]  /*54b90*/  IADD3 R4, R7, R4, RZ ;  /* 0x0000000407047210 */ /* 0x000fc80007ffe0ff */
[----:B------:R-:W-:Y:S02]  /*54ba0*/  ISETP.GE.U32.AND P0, PT, R0, R4, PT ;  /* 0x000000040000720c */ /* 0x000fe40003f06070 */
[----:B------:R-:W1:Y:S01]  /*54bb0*/  S2R R4, SR_TID.X ;  /* 0x0000000000047919 */ /* 0x000e620000002100 */
[----:B0-----:R-:W-:-:S04]  /*54bc0*/  LOP3.LUT R3, R3, 0x1c, RZ, 0xc0, !PT ;  /* 0x0000001c03037812 */ /* 0x001fc800078ec0ff */
[----:B------:R-:W-:Y:S02]  /*54bd0*/  LEA.HI R7, R3, 0x28, RZ, 0x1e ;  /* 0x0000002803077811 */ /* 0x000fe400078ff0ff */
[----:B------:R-:W0:Y:S02]  /*54be0*/  S2R R3, SR_CTAID.X ;  /* 0x0000000000037919 */ /* 0x000e240000002500 */
[----:B------:R-:W-:Y:S01]  /*54bf0*/  IADD3 R7, R14, R7, RZ ;  /* 0x000000070e077210 */ /* 0x000fe20007ffe0ff */
[----:B------:R-:W-:-:S03]  /*54c00*/  FSEL R14, R22, -INF , !P1 ;  /* 0xff800000160e7808 */ /* 0x000fc60004800000 */
[----:B------:R-:W-:Y:S01]  /*54c10*/  ISETP.GE.U32.AND P1, PT, R0, R7, PT ;  /* 0x000000070000720c */ /* 0x000fe20003f26070 */
[----:B------:R-:W-:Y:S01]  /*54c20*/  STL [R1+0x128], R17 ;  /* 0x0001281101007387 */ /* 0x000fe20000100800 */
[----:B------:R-:W-:Y:S02]  /*54c30*/  ISETP.GE.U32.AND.EX P3, PT, R2, RZ, PT, P3 ;  /* 0x000000ff0200720c */ /* 0x000fe40003f66130 */
[----:B-1----:R-:W-:-:S04]  /*54c40*/  LOP3.LUT R4, R4, 0x1c, RZ, 0xc0, !PT ;  /* 0x0000001c04047812 */ /* 0x002fc800078ec0ff */
[C---:B------:R-:W-:Y:S01]  /*54c50*/  LEA.HI R7, R4.reuse, 0x18, RZ, 0x1e ;  /* 0x0000001804077811 */ /* 0x040fe200078ff0ff */
[----:B------:R-:W-:Y:S02]  /*54c60*/  LEA.HI R4, R4, 0x20, RZ, 0x1e ;  /* 0x0000002004047811 */ /* 0x000fe400078ff0ff */
[----:B0-----:R-:W-:Y:S01]  /*54c70*/  IMAD.SHL.U32 R3, R3, 0x100, RZ ;  /* 0x0000010003037824 */ /* 0x001fe200078e00ff */
[----:B------:R-:W-:Y:S01]  /*54c80*/  STL [R1+0x1bb4], R17 ;  /* 0x001bb41101007387 */ /* 0x000fe20000100800 */
[----:B------:R-:W-:Y:S02]  /*54c90*/  STL [R1+0x110], R19 ;  /* 0x0001101301007387 */ /* 0x000fe40000100800 */
[----:B------:R-:W4:Y:S01]  /*54ca0*/  LDL.LU R22, [R1+0x1be0] ;  /* 0x001be00001167983 */ /* 0x000f220000300800 */
[C---:B------:R-:W-:Y:S01]  /*54cb0*/  IADD3 R4, R3.reuse, R4, RZ ;  /* 0x0000000403047210 */ /* 0x040fe20007ffe0ff */
[----:B------:R-:W-:Y:S01]  /*54cc0*/  IADD3 R3, R3, R7, RZ ;  /* 0x0000000703037210 */ /* 0x000fe20007ffe0ff */
[----:B------:R-:W-:Y:S01]  /*54cd0*/  STL [R1+0xf0], R14 ;  /* 0x0000f00e01007387 */ /* 0x000fe20000100800 */
[----:B------:R-:W-:-:S02]  /*54ce0*/  FSEL R7, R20, -INF , !P3 ;  /* 0xff80000014077808 */ /* 0x000fc40005800000 */
[----:B------:R-:W4:Y:S01]  /*54cf0*/  LDL.LU R20, [R1+0x1bdc] ;  /* 0x001bdc0001147983 */ /* 0x000f220000300800 */
[C---:B------:R-:W-:Y:S02]  /*54d00*/  ISETP.GE.U32.AND.EX P2, PT, R2.reuse, RZ, PT, P2 ;  /* 0x000000ff0200720c */ /* 0x040fe40003f46120 */
[----:B------:R-:W-:Y:S02]  /*54d10*/  ISETP.GE.U32.AND.EX P4, PT, R2, RZ, PT, P4 ;  /* 0x000000ff0200720c */ /* 0x000fe40003f86140 */
[----:B------:R-:W-:Y:S02]  /*54d20*/  ISETP.GE.U32.AND P3, PT, R0, R4, PT ;  /* 0x000000040000720c */ /* 0x000fe40003f66070 */
[----:B------:R-:W-:Y:S01]  /*54d30*/  FSEL R4, R8, -INF , !P2 ;  /* 0xff80000008047808 */ /* 0x000fe20005000000 */
[----:B------:R-:W-:Y:S01]  /*54d40*/  ISETP.GE.U32.AND P2, PT, R0, R3, PT ;  /* 0x000000030000720c */ /* 0x000fe20003f46070 */
[----:B------:R-:W-:Y:S01]  /*54d50*/  FSEL R3, R15, -INF , !P4 ;  /* 0xff8000000f037808 */ /* 0x000fe20006000000 */
[----:B------:R-:W-:Y:S01]  /*54d60*/  STL [R1+0xec], R7 ;  /* 0x0000ec0701007387 */ /* 0x000fe20000100800 */
[----:B------:R-:W4:Y:S02]  /*54d70*/  LDL.LU R8, [R1+0x1bd8] ;  /* 0x001bd80001087983 */ /* 0x000f240000300800 */
[----:B------:R-:W-:Y:S01]  /*54d80*/  STL [R1+0xe8], R4 ;  /* 0x0000e80401007387 */ /* 0x000fe20000100800 */
[----:B------:R3:W-:Y:S02]  /*54d90*/  STL [R1+0xe0], R3 ;  /* 0x0000e00301007387 */ /* 0x0007e40000100800 */
[----:B---3--:R-:W-:-:S02]  /*54da0*/  FMUL R3, R9, c[0x0][0x188] ;  /* 0x0000620009037a20 */ /* 0x008fc40000400000 */
[----:B------:R-:W3:Y:S01]  /*54db0*/  LDL.LU R9, [R1+0x4] ;  /* 0x0000040001097983 */ /* 0x000ee20000300800 */
[C---:B------:R-:W-:Y:S02]  /*54dc0*/  ISETP.GE.U32.AND.EX P0, PT, R2.reuse, RZ, PT, P0 ;  /* 0x000000ff0200720c */ /* 0x040fe40003f06100 */
[----:B------:R-:W-:Y:S02]  /*54dd0*/  ISETP.GE.U32.AND.EX P1, PT, R2, RZ, PT, P1 ;  /* 0x000000ff0200720c */ /* 0x000fe40003f26110 */
[C---:B------:R-:W-:Y:S02]  /*54de0*/  ISETP.GE.U32.AND P4, PT, R0.reuse, R5, PT ;  /* 0x000000050000720c */ /* 0x040fe40003f86070 */
[----:B------:R-:W-:Y:S02]  /*54df0*/  FSEL R4, R25, -INF , !P0 ;  /* 0xff80000019047808 */ /* 0x000fe40004000000 */
[----:B------:R-:W-:Y:S01]  /*54e00*/  FSEL R3, R3, -INF , !P1 ;  /* 0xff80000003037808 */ /* 0x000fe20004800000 */
[C---:B------:R-:W-:Y:S01]  /*54e10*/  ISETP.GE.U32.AND P0, PT, R0.reuse, R12, PT ;  /* 0x0000000c0000720c */ /* 0x040fe20003f06070 */
[----:B------:R-:W-:Y:S01]  /*54e20*/  ISETP.GE.U32.AND P1, PT, R0, R18, PT ;  /* 0x000000120000720c */ /* 0x000fe20003f26070 */
[----:B------:R-:W-:-:S04]  /*54e30*/  LOP3.LUT R0, R27, 0xf, RZ, 0xc0, !PT ;  /* 0x0000000f1b007812 */ /* 0x000fc800078ec0ff */
[----:B------:R-:W-:Y:S02]  /*54e40*/  LEA R0, R28, R0, 0x4 ;  /* 0x000000001c007211 */ /* 0x000fe400078e20ff */
[C---:B------:R-:W-:Y:S02]  /*54e50*/  ISETP.GE.U32.AND.EX P3, PT, R2.reuse, RZ, PT, P3 ;  /* 0x000000ff0200720c */ /* 0x040fe40003f66130 */
[C---:B------:R-:W-:Y:S02]  /*54e60*/  ISETP.GE.U32.AND.EX P2, PT, R2.reuse, RZ, PT, P2 ;  /* 0x000000ff0200720c */ /* 0x040fe40003f46120 */
[C---:B------:R-:W-:Y:S02]  /*54e70*/  ISETP.GE.U32.AND.EX P4, PT, R2.reuse, RZ, PT, P4 ;  /* 0x000000ff0200720c */ /* 0x040fe40003f86140 */
[C---:B------:R-:W-:Y:S02]  /*54e80*/  ISETP.GE.U32.AND.EX P0, PT, R2.reuse, RZ, PT, P0 ;  /* 0x000000ff0200720c */ /* 0x040fe40003f06100 */
[----:B------:R-:W-:-:S02]  /*54e90*/  ISETP.GE.U32.AND.EX P1, PT, R2, RZ, PT, P1 ;  /* 0x000000ff0200720c */ /* 0x000fc40003f26110 */
[----:B--2---:R-:W-:Y:S02]  /*54ea0*/  LOP3.LUT R5, R24, 0xf, RZ, 0xc0, !PT ;  /* 0x0000000f18057812 */ /* 0x004fe400078ec0ff */
[----:B------:R-:W2:Y:S01]  /*54eb0*/  LDL.LU R24, [R1+0x1bd4] ;  /* 0x001bd40001187983 */ /* 0x000ea20000300800 */
[----:B------:R-:W2:Y:S02]  /*54ec0*/  LDL.LU R25, [R1+0x1bd0] ;  /* 0x001bd00001197983 */ /* 0x000ea40000300800 */
[----:B------:R0:W-:Y:S02]  /*54ed0*/  STL [R1+0xd4], R4 ;  /* 0x0000d40401007387 */ /* 0x0001e40000100800 */
[----:B------:R-:W-:Y:S01]  /*54ee0*/  IMAD R5, R26, 0x10, R5 ;  /* 0x000000101a057824 */ /* 0x000fe200078e0205 */
[----:B------:R1:W-:Y:S01]  /*54ef0*/  STL [R1+0xd0], R3 ;  /* 0x0000d00301007387 */ /* 0x0003e20000100800 */
[----:B------:R-:W2:Y:S02]  /*54f00*/  LDL.LU R26, [R1+0x1bcc] ;  /* 0x001bcc00011a7983 */ /* 0x000ea40000300800 */
[----:B------:R-:W2:Y:S02]  /*54f10*/  LDL.LU R27, [R1+0x1bc8] ;  /* 0x001bc800011b7983 */ /* 0x000ea40000300800 */
[----:B0-----:R-:W-:-:S05]  /*54f20*/  IMAD.SHL.U32 R4, R21, 0x100, RZ ;  /* 0x0000010015047824 */ /* 0x001fca00078e00ff */
[----:B------:R-:W-:-:S04]  /*54f30*/  LOP3.LUT R4, R4, 0xf00, RZ, 0xe2, !PT ;  /* 0x00000f0004047812 */ /* 0x000fc800078ee2ff */
[----:B----4-:R-:W-:Y:S02]  /*54f40*/  LEA R4, R23, R4, 0xc ;  /* 0x0000000417047211 */ /* 0x010fe400078e60ff */
[----:B-1----:R-:W-:Y:S02]  /*54f50*/  SHF.L.U32 R3, R20, 0x8, RZ ;  /* 0x0000000814037819 */ /* 0x002fe400000006ff */
[----:B------:R-:W4:Y:S01]  /*54f60*/  LDL.LU R20, [R1+0x1bc4] ;  /* 0x001bc40001147983 */ /* 0x000f220000300800 */
[----:B------:R-:W2:Y:S02]  /*54f70*/  LDL.LU R15, [R1+0x34] ;  /* 0x00003400010f7983 */ /* 0x000ea40000300800 */
[----:B------:R-:W2:Y:S02]  /*54f80*/  LDL.LU R28, [R1+0x3c] ;  /* 0x00003c00011c7983 */ /* 0x000ea40000300800 */
[----:B------:R-:W4:Y:S01]  /*54f90*/  LDL.LU R21, [R1+0x1bc0] ;  /* 0x001bc00001157983 */ /* 0x000f220000300800 */
[----:B------:R-:W-:Y:S01]  /*54fa0*/  LOP3.LUT R3, R3, 0xf00, RZ, 0xe2, !PT ;  /* 0x00000f0003037812 */ /* 0x000fe200078ee2ff */
[----:B------:R-:W4:Y:S03]  /*54fb0*/  LDL.LU R17, [R1+0xf4] ;  /* 0x0000f40001117983 */ /* 0x000f260000300800 */
[----:B------:R-:W-:-:S02]  /*54fc0*/  LEA R3, R22, R3, 0xc ;  /* 0x0000000316037211 */ /* 0x000fc400078e60ff */
[----:B------:R-:W4:Y:S01]  /*54fd0*/  LDL.LU R22, [R1+0x1bbc] ;  /* 0x001bbc0001167983 */ /* 0x000f220000300800 */
[----:B------:R-:W4:Y:S02]  /*54fe0*/  LDL.LU R18, [R1+0xfc] ;  /* 0x0000fc0001127983 */ /* 0x000f240000300800 */
[----:B------:R-:W4:Y:S02]  /*54ff0*/  LDL.LU R23, [R1+0x1bb8] ;  /* 0x001bb80001177983 */ /* 0x000f240000300800 */
[----:B------:R-:W4:Y:S01]  /*55000*/  LDL.LU R13, [R1+0xa0] ;  /* 0x0000a000010d7983 */ /* 0x000f220000300800 */
[----:B------:R-:W4:Y:S01]  /*55010*/  LDL.LU R12, [R1+0xa8] ;  /* 0x0000a800010c7983 */ /* 0x000f220000300800 */
[----:B---3--:R-:W-:-:S03]  /*55020*/  FMUL R2, R9, c[0x0][0x188] ;  /* 0x0000620009027a20 */ /* 0x008fc60000400000 */
[----:B------:R-:W3:Y:S01]  /*55030*/  LDL.LU R9, [R1+0x10] ;  /* 0x0000100001097983 */ /* 0x000ee20000300800 */
[----:B------:R-:W3:Y:S01]  /*55040*/  LDL.LU R7, [R1+0x18] ;  /* 0x0000180001077983 */ /* 0x000ee20000300800 */
[----:B------:R-:W-:Y:S02]  /*55050*/  FSEL R2, R2, -INF , !P3 ;  /* 0xff80000002027808 */ /* 0x000fe40005800000 */
[----:B------:R-:W-:-:S03]  /*55060*/  LOP3.LUT R5, R5, 0xff, RZ, 0xc0, !PT ;  /* 0x000000ff05057812 */ /* 0x000fc600078ec0ff */
[----:B------:R2:W-:Y:S02]  /*55070*/  STL [R1+0xc0], R2 ;  /* 0x0000c00201007387 */ /* 0x0005e40000100800 */
[----:B------:R-:W-:Y:S01]  /*55080*/  IMAD.IADD R3, R3, 0x1, R5 ;  /* 0x0000000103037824 */ /* 0x000fe200078e0205 */
[----:B------:R-:W-:-:S04]  /*55090*/  LOP3.LUT R0, R0, 0xff, RZ, 0xc0, !PT ;  /* 0x000000ff00007812 */ /* 0x000fc800078ec0ff */
[----:B------:R-:W-:Y:S02]  /*550a0*/  LOP3.LUT R3, R3, 0xffff, RZ, 0xc0, !PT ;  /* 0x0000ffff03037812 */ /* 0x000fe400078ec0ff */
[----:B------:R-:W-:Y:S02]  /*550b0*/  IADD3 R0, R4, R0, RZ ;  /* 0x0000000004007210 */ /* 0x000fe40007ffe0ff */
[----:B------:R-:W-:-:S04]  /*550c0*/  SHF.R.U32.HI R4, RZ, 0xf, R3 ;  /* 0x0000000fff047819 */ /* 0x000fc80000011603 */
[----:B------:R-:W-:Y:S01]  /*550d0*/  LOP3.LUT P3, RZ, R4, 0x1, RZ, 0xc0, !PT ;  /* 0x0000000104ff7812 */ /* 0x000fe2000786c0ff */
[----:B------:R-:W-:Y:S02]  /*550e0*/  SHF.R.U32.HI R4, RZ, 0xe, R3 ;  /* 0x0000000eff047819 */ /* 0x000fe40000011603 */
[----:B--2---:R-:W-:-:S05]  /*550f0*/  FMUL R2, R28, c[0x0][0x188] ;  /* 0x000062001c027a20 */ /* 0x004fca0000400000 */
[----:B------:R-:W-:Y:S01]  /*55100*/  FSEL R5, R2, -INF , !P2 ;  /* 0xff80000002057808 */ /* 0x000fe20005000000 */
[----:B------:R-:W-:-:S04]  /*55110*/  FMUL R2, R15, c[0x0][0x188] ;  /* 0x000062000f027a20 */ /* 0x000fc80000400000 */
[----:B------:R0:W-:Y:S02]  /*55120*/  STL [R1+0xbc], R5 ;  /* 0x0000bc0501007387 */ /* 0x0001e40000100800 */
[----:B0-----:R-:W-:Y:S01]  /*55130*/  FSEL R5, R2, -INF , !P4 ;  /* 0xff80000002057808 */ /* 0x001fe20006000000 */
[----:B----4-:R-:W-:-:S05]  /*55140*/  FMUL R2, R17, c[0x0][0x188] ;  /* 0x0000620011027a20 */ /* 0x010fca0000400000 */
[----:B------:R-:W-:Y:S01]  /*55150*/  FSEL R17, R2, -INF , !P1 ;  /* 0xff80000002117808 */ /* 0x000fe20004800000 */
[----:B------:R-:W-:-:S05]  /*55160*/  FMUL R2, R18, c[0x0][0x188] ;  /* 0x0000620012027a20 */ /* 0x000fca0000400000 */
[----:B------:R-:W-:Y:S01]  /*55170*/  FSEL R18, R2, -INF , !P0 ;  /* 0xff80000002127808 */ /* 0x000fe20004000000 */
[----:B------:R-:W-:Y:S01]  /*55180*/  FMUL R2, R13, c[0x0][0x188] ;  /* 0x000062000d027a20 */ /* 0x000fe20000400000 */
[----:B------:R0:W-:Y:S01]  /*55190*/  STL [R1+0xb8], R5 ;  /* 0x0000b80501007387 */ /* 0x0001e20000100800 */
[----:B------:R-:W-:Y:S02]  /*551a0*/  STL [R1+0xb4], R17 ;  /* 0x0000b41101007387 */ /* 0x000fe40000100800 */
[----:B------:R-:W-:Y:S01]  /*551b0*/  STL [R1+0xb0], R18 ;  /* 0x0000b01201007387 */ /* 0x000fe20000100800 */
[----:B0-----:R-:W-:Y:S01]  /*551c0*/  FSEL R5, R2, -INF , !P3 ;  /* 0xff80000002057808 */ /* 0x001fe20005800000 */
[----:B------:R-:W-:-:S04]  /*551d0*/  FMUL R2, R12, c[0x0][0x188] ;  /* 0x000062000c027a20 */ /* 0x000fc80000400000 */
[----:B------:R-:W-:Y:S01]  /*551e0*/  STL [R1+0xd8], R5 ;  /* 0x0000d80501007387 */ /* 0x000fe20000100800 */
[----:B------:R-:W2:Y:S01]  /*551f0*/  LDL.LU R12, [R1+0x1a0] ;  /* 0x0001a000010c7983 */ /* 0x000ea20000300800 */
[----:B------:R-:W-:-:S04]  /*55200*/  LOP3.LUT P2, RZ, R4, 0x1, RZ, 0xc0, !PT ;  /* 0x0000000104ff7812 */ /* 0x000fc8000784c0ff */
[----:B------:R-:W-:-:S05]  /*55210*/  FSEL R2, R2, -INF , !P2 ;  /* 0xff80000002027808 */ /* 0x000fca0005000000 */
[----:B------:R3:W-:Y:S02]  /*55220*/  STL [R1+0xcc], R2 ;  /* 0x0000cc0201007387 */ /* 0x0007e40000100800 */
[----:B---3--:R-:W-:Y:S02]  /*55230*/  FMUL R2, R9, c[0x0][0x188] ;  /* 0x0000620009027a20 */ /* 0x008fe40000400000 */
[----:B------:R-:W3:Y:S01]  /*55240*/  LDL.LU R9, [R1+0x1a8] ;  /* 0x0001a80001097983 */ /* 0x000ee20000300800 */
[----:B------:R-:W-:-:S04]  /*55250*/  SHF.R.U32.HI R4, RZ, 0xd, R3 ;  /* 0x0000000dff047819 */ /* 0x000fc80000011603 */
[----:B------:R-:W-:Y:S01]  /*55260*/  LOP3.LUT P4, RZ, R4, 0x1, RZ, 0xc0, !PT ;  /* 0x0000000104ff7812 */ /* 0x000fe2000788c0ff */
[----:B------:R-:W-:-:S03]  /*55270*/  SHF.R.U32.HI R4, RZ, 0xc, R3 ;  /* 0x0000000cff047819 */ /* 0x000fc60000011603 */
[----:B------:R-:W-:Y:S02]  /*55280*/  FSEL R2, R2, -INF , !P4 ;  /* 0xff80000002027808 */ /* 0x000fe40006000000 */
[----:B------:R-:W-:-:S03]  /*55290*/  LOP3.LUT P1, RZ, R4, 0x1, RZ, 0xc0, !PT ;  /* 0x0000000104ff7812 */ /* 0x000fc6000782c0ff */
[----:B------:R0:W-:Y:S01]  /*552a0*/  STL [R1+0x11c], R2 ;  /* 0x00011c0201007387 */ /* 0x0001e20000100800 */
[----:B------:R-:W-:Y:S01]  /*552b0*/  SHF.R.U32.HI R4, RZ, 0xb, R3 ;  /* 0x0000000bff047819 */ /* 0x000fe20000011603 */
[----:B0-----:R-:W-:-:S03]  /*552c0*/  FMUL R2, R7, c[0x0][0x188] ;  /* 0x0000620007027a20 */ /* 0x001fc60000400000 */
[----:B------:R-:W-:Y:S02]  /*552d0*/  LOP3.LUT P0, RZ, R4, 0x1, RZ, 0xc0, !PT ;  /* 0x0000000104ff7812 */ /* 0x000fe4000780c0ff */
[----:B------:R-:W-:Y:S01]  /*552e0*/  FSEL R5, R2, -INF , !P1 ;  /* 0xff80000002057808 */ /* 0x000fe20004800000 */
[----:B------:R-:W-:Y:S01]  /*552f0*/  FMUL R2, R20, c[0x0][0x188] ;  /* 0x0000620014027a20 */ /* 0x000fe20000400000 */
[----:B------:R-:W-:-:S04]  /*55300*/  SHF.R.U32.HI R4, RZ, 0xa, R3 ;  /* 0x0000000aff047819 */ /* 0x000fc80000011603 */
[----:B------:R-:W-:Y:S01]  /*55310*/  FSEL R2, R2, -INF , !P0 ;  /* 0xff80000002027808 */ /* 0x000fe20004000000 */
[----:B------:R0:W-:Y:S01]  /*55320*/  STL [R1+0x130], R5 ;  /* 0x0001300501007387 */ /* 0x0001e20000100800 */
[----:B------:R-:W4:Y:S01]  /*55330*/  LDL.LU R20, [R1+0x160] ;  /* 0x0001600001147983 */ /* 0x000f220000300800 */
[----:B------:R-:W-:Y:S02]  /*55340*/  LOP3.LUT P3, RZ, R4, 0x1, RZ, 0xc0, !PT ;  /* 0x0000000104ff7812 */ /* 0x000fe4000786c0ff */
[----:B0-----:R-:W4:Y:S01]  /*55350*/  LDL.LU R5, [R1+0x168] ;  /* 0x0001680001057983 */ /* 0x001f220000300800 */
[----:B------:R0:W-:Y:S01]  /*55360*/  STL [R1+0x134], R2 ;  /* 0x0001340201007387 */ /* 0x0001e20000100800 */
[----:B------:R-:W-:Y:S01]  /*55370*/  SHF.R.U32.HI R4, RZ, 0x9, R3 ;  /* 0x00000009ff047819 */ /* 0x000fe20000011603 */
[----:B------:R-:W4:Y:S02]  /*55380*/  LDL.LU R28, [R1+0x40] ;  /* 0x00004000011c7983 */ /* 0x000f240000300800 */
[----:B0-----:R-:W-:-:S05]  /*55390*/  FMUL R2, R22, c[0x0][0x188] ;  /* 0x0000620016027a20 */ /* 0x001fca0000400000 */
[----:B------:R-:W-:Y:S02]  /*553a0*/  FSEL R2, R2, -INF , !P3 ;  /* 0xff80000002027808 */ /* 0x000fe40005800000 */
[----:B------:R-:W-:-:S03]  /*553b0*/  LOP3.LUT P2, RZ, R4, 0x1, RZ, 0xc0, !PT ;  /* 0x0000000104ff7812 */ /* 0x000fc6000784c0ff */
        /* <DEDUP_REMOVED lines=12> */
[----:B------:R2:W-:Y:S02]  /*55480*/  STL [R1+0x150], R2 ;  /* 0x0001500201007387 */ /* 0x0005e40000100800 */
[----:B--2---:R-:W-:-:S05]  /*55490*/  FMUL R2, R12, c[0x0][0x188] ;  /* 0x000062000c027a20 */ /* 0x004fca0000400000 */
[----:B------:R-:W-:-:S05]  /*554a0*/  FSEL R7, R2, -INF , !P1 ;  /* 0xff80000002077808 */ /* 0x000fca0004800000 */
[----:B------:R0:W-:Y:S04]  /*554b0*/  STL [R1+0x144], R7 ;  /* 0x0001440701007387 */ /* 0x0001e80000100800 */
[----:B0-----:R-:W2:Y:S01]  /*554c0*/  LDL.LU R7, [R1+0xac] ;  /* 0x0000ac0001077983 */ /* 0x001ea20000300800 */
[----:B------:R-:W2:Y:S02]  /*554d0*/  LDL.LU R12, [R1+0x14] ;  /* 0x00001400010c7983 */ /* 0x000ea40000300800 */
[----:B---3--:R-:W-:Y:S02]  /*554e0*/  FMUL R2, R9, c[0x0][0x188] ;  /* 0x0000620009027a20 */ /* 0x008fe40000400000 */
[----:B------:R-:W3:Y:S01]  /*554f0*/  LDL.LU R9, [R1+0x1c] ;  /* 0x00001c0001097983 */ /* 0x000ee20000300800 */
[----:B------:R-:W-:-:S04]  /*55500*/  SHF.R.U32.HI R4, RZ, 0x6, R3 ;  /* 0x00000006ff047819 */ /* 0x000fc80000011603 */
[----:B------:R-:W-:Y:S01]  /*55510*/  LOP3.LUT P0, RZ, R4, 0x1, RZ, 0xc0, !PT ;  /* 0x0000000104ff7812 */ /* 0x000fe2000780c0ff */
[----:B------:R-:W-:-:S04]  /*55520*/  SHF.R.U32.HI R4, RZ, 0x5, R3 ;  /* 0x00000005ff047819 */ /* 0x000fc80000011603 */
[----:B------:R-:W-:Y:S01]  /*55530*/  LOP3.LUT P3, RZ, R4, 0x1, RZ, 0xc0, !PT ;  /* 0x0000000104ff7812 */ /* 0x000fe2000786c0ff */
[----:B------:R-:W-:Y:S01]  /*55540*/  SHF.R.U32.HI R4, RZ, 0x4, R3 ;  /* 0x00000004ff047819 */ /* 0x000fe20000011603 */
[----:B------:R-:W-:-:S03]  /*55550*/  FSEL R2, R2, -INF , !P0 ;  /* 0xff80000002027808 */ /* 0x000fc60004000000 */
[----:B------:R-:W-:Y:S01]  /*55560*/  LOP3.LUT P2, RZ, R4, 0x1, RZ, 0xc0, !PT ;  /* 0x0000000104ff7812 */ /* 0x000fe2000784c0ff */
[--C-:B------:R-:W-:Y:S01]  /*55570*/  SHF.R.U32.HI R4, RZ, 0x3, R3.reuse ;  /* 0x00000003ff047819 */ /* 0x100fe20000011603 */
[----:B------:R4:W-:Y:S03]  /*55580*/  STL [R1+0x15c], R2 ;  /* 0x00015c0201007387 */ /* 0x0009e60000100800 */
[----:B------:R-:W-:Y:S01]  /*55590*/  LOP3.LUT P4, RZ, R4, 0x1, RZ, 0xc0, !PT ;  /* 0x0000000104ff7812 */ /* 0x000fe2000788c0ff */
[--C-:B------:R-:W-:Y:S01]  /*555a0*/  SHF.R.U32.HI R4, RZ, 0x2, R3.reuse ;  /* 0x00000002ff047819 */ /* 0x100fe20000011603 */
[----:B------:R-:W-:Y:S02]  /*555b0*/  SHF.R.U32.HI R3, RZ, 0x1, R3 ;  /* 0x00000001ff037819 */ /* 0x000fe40000011603 */
[----:B------:R-:W-:Y:S02]  /*555c0*/  LOP3.LUT R0, R0, 0xffff, RZ, 0xc0, !PT ;  /* 0x0000ffff00007812 */ /* 0x000fe400078ec0ff */
[----:B------:R-:W-:-:S02]  /*555d0*/  LOP3.LUT P1, RZ, R4, 0x1, RZ, 0xc0, !PT ;  /* 0x0000000104ff7812 */ /* 0x000fc4000782c0ff */
[----:B------:R-:W-:Y:S01]  /*555e0*/  LOP3.LUT P0, RZ, R3, 0x1, RZ, 0xc0, !PT ;  /* 0x0000000103ff7812 */ /* 0x000fe2000780c0ff */
[----:B------:R-:W-:Y:S02]  /*555f0*/  SHF.R.U32.HI R3, RZ, 0xf, R0 ;  /* 0x0000000fff037819 */ /* 0x000fe40000011600 */
[----:B----4-:R-:W-:-:S05]  /*55600*/  FMUL R2, R20, c[0x0][0x188] ;  /* 0x0000620014027a20 */ /* 0x010fca0000400000 */
[----:B------:R-:W-:Y:S01]  /*55610*/  FSEL R4, R2, -INF , !P3 ;  /* 0xff80000002047808 */ /* 0x000fe20005800000 */
[----:B------:R-:W-:Y:S01]  /*55620*/  FMUL R2, R5, c[0x0][0x188] ;  /* 0x0000620005027a20 */ /* 0x000fe20000400000 */
[----:B------:R-:W-:-:S03]  /*55630*/  LOP3.LUT P3, RZ, R3, 0x1, RZ, 0xc0, !PT ;  /* 0x0000000103ff7812 */ /* 0x000fc6000786c0ff */
[----:B------:R0:W-:Y:S01]  /*55640*/  STL [R1+0x160], R4 ;  /* 0x0001600401007387 */ /* 0x0001e20000100800 */
[--C-:B------:R-:W-:Y:S02]  /*55650*/  SHF.R.U32.HI R3, RZ, 0xe, R0.reuse ;  /* 0x0000000eff037819 */ /* 0x100fe40000011600 */
[----:B0-----:R-:W-:Y:S01]  /*55660*/  FSEL R4, R2, -INF , !P2 ;  /* 0xff80000002047808 */ /* 0x001fe20005000000 */
[----:B------:R-:W-:Y:S01]  /*55670*/  FMUL R2, R28, c[0x0][0x188] ;  /* 0x000062001c027a20 */ /* 0x000fe20000400000 */
[----:B------:R-:W-:Y:S01]  /*55680*/  LOP3.LUT P2, RZ, R3, 0x1, RZ, 0xc0, !PT ;  /* 0x0000000103ff7812 */ /* 0x000fe2000784c0ff */
[--C-:B------:R-:W-:Y:S02]  /*55690*/  SHF.R.U32.HI R3, RZ, 0xd, R0.reuse ;  /* 0x0000000dff037819 */ /* 0x100fe40000011600 */
[----:B------:R0:W-:Y:S02]  /*556a0*/  STL [R1+0x168], R4 ;  /* 0x0001680401007387 */ /* 0x0001e40000100800 */
[----:B0-----:R-:W-:Y:S01]  /*556b0*/  FSEL R4, R2, -INF , !P4 ;  /* 0xff80000002047808 */ /* 0x001fe20006000000 */
[----:B------:R-:W-:Y:S01]  /*556c0*/  FMUL R2, R15, c[0x0][0x188] ;  /* 0x000062000f027a20 */ /* 0x000fe20000400000 */
[----:B------:R-:W-:Y:S01]  /*556d0*/  LOP3.LUT P4, RZ, R3, 0x1, RZ, 0xc0, !PT ;  /* 0x0000000103ff7812 */ /* 0x000fe2000788c0ff */
[----:B------:R-:W-:-:S02]  /*556e0*/  SHF.R.U32.HI R3, RZ, 0xc, R0 ;  /* 0x0000000cff037819 */ /* 0x000fc40000011600 */
[----:B------:R0:W-:Y:S02]  /*556f0*/  STL [R1+0x178], R4 ;  /* 0x0001780401007387 */ /* 0x0001e40000100800 */
[----:B0-----:R-:W-:Y:S01]  /*55700*/  FSEL R4, R2, -INF , !P1 ;  /* 0xff80000002047808 */ /* 0x001fe20004800000 */
[----:B------:R-:W-:Y:S01]  /*55710*/  FMUL R2, R8, c[0x0][0x188] ;  /* 0x0000620008027a20 */ /* 0x000fe20000400000 */
[----:B------:R-:W-:Y:S01]  /*55720*/  LOP3.LUT P1, RZ, R3, 0x1, RZ, 0xc0, !PT ;  /* 0x0000000103ff7812 */ /* 0x000fe2000782c0ff */
[----:B------:R-:W-:-:S03]  /*55730*/  SHF.R.U32.HI R3, RZ, 0xb, R0 ;  /* 0x0000000bff037819 */ /* 0x000fc60000011600 */
[----:B------:R-:W-:Y:S01]  /*55740*/  FSEL R2, R2, -INF , !P0 ;  /* 0xff80000002027808 */ /* 0x000fe20004000000 */
[----:B------:R-:W-:Y:S02]  /*55750*/  LOP3.LUT P0, RZ, R3, 0x1, RZ, 0xc0, !PT ;  /* 0x0000000103ff7812 */ /* 0x000fe4000780c0ff */
[----:B------:R-:W-:Y:S01]  /*55760*/  FMUL R3, R13, c[0x0][0x188] ;  /* 0x000062000d037a20 */ /* 0x000fe20000400000 */
[----:B------:R0:W-:Y:S01]  /*55770*/  STL [R1+0x17c], R4 ;  /* 0x00017c0401007387 */ /* 0x0001e20000100800 */
[----:B------:R-:W-:Y:S03]  /*55780*/  STL [R1+0x180], R2 ;  /* 0x0001800201007387 */ /* 0x000fe60000100800 */
[----:B0-----:R-:W-:-:S05]  /*55790*/  FSEL R4, R3, -INF , P3 ;  /* 0xff80000003047808 */ /* 0x001fca0001800000 */
[----:B------:R0:W-:Y:S01]  /*557a0*/  STL [R1+0x9c], R4 ;  /* 0x00009c0401007387 */ /* 0x0001e20000100800 */
[----:B--2---:R-:W-:-:S05]  /*557b0*/  FMUL R3, R7, c[0x0][0x188] ;  /* 0x0000620007037a20 */ /* 0x004fca0000400000 */
[----:B0-----:R-:W-:Y:S01]  /*557c0*/  FSEL R4, R3, -INF , P2 ;  /* 0xff80000003047808 */ /* 0x001fe20001000000 */
[----:B------:R-:W-:-:S04]  /*557d0*/  FMUL R3, R12, c[0x0][0x188] ;  /* 0x000062000c037a20 */ /* 0x000fc80000400000 */
[----:B------:R0:W-:Y:S02]  /*557e0*/  STL [R1+0xa4], R4 ;  /* 0x0000a40401007387 */ /* 0x0001e40000100800 */
[----:B0-----:R-:W-:Y:S01]  /*557f0*/  FSEL R4, R3, -INF , P4 ;  /* 0xff80000003047808 */ /* 0x001fe20002000000 */
[----:B---3--:R-:W-:-:S04]  /*55800*/  FMUL R3, R9, c[0x0][0x188] ;  /* 0x0000620009037a20 */ /* 0x008fc80000400000 */
[----:B------:R0:W-:Y:S01]  /*55810*/  STL [R1+0xa0], R4 ;  /* 0x0000a00401007387 */ /* 0x0001e20000100800 */
[----:B------:R-:W2:Y:S01]  /*55820*/  LDL.LU R9, [R1+0x1a4] ;  /* 0x0001a40001097983 */ /* 0x000ea20000300800 */
[----:B------:R-:W-:Y:S01]  /*55830*/  SHF.R.U32.HI R2, RZ, 0xa, R0 ;  /* 0x0000000aff027819 */ /* 0x000fe20000011600 */
[----:B------:R-:W3:Y:S01]  /*55840*/  LDL R5, [R1+0xf8] ;  /* 0x0000f80001057983 */ /* 0x000ee20000100800 */
[----:B------:R-:W4:Y:S04]  /*55850*/  LDL R8, [R1+0xc0] ;  /* 0x0000c00001087983 */ /* 0x000f280000100800 */
[----:B------:R-:W4:Y:S04]  /*55860*/  LDL R7, [R1+0x104] ;  /* 0x0001040001077983 */ /* 0x000f280000100800 */
[----:B------:R-:W3:Y:S04]  /*55870*/  LDL R26, [R1+0xd0] ;  /* 0x0000d000011a7983 */ /* 0x000ee80000100800 */
[----:B------:R-:W3:Y:S04]  /*55880*/  LDL R24, [R1+0x108] ;  /* 0x0001080001187983 */ /* 0x000ee80000100800 */
[----:B------:R-:W3:Y:S04]  /*55890*/  LDL R22, [R1+0xd4] ;  /* 0x0000d40001167983 */ /* 0x000ee80000100800 */
[----:B------:R-:W3:Y:S01]  /*558a0*/  LDL R20, [R1+0xe0] ;  /* 0x0000e00001147983 */ /* 0x000ee20000100800 */
[----:B0-----:R-:W-:Y:S01]  /*558b0*/  FSEL R4, R3, -INF , P1 ;  /* 0xff80000003047808 */ /* 0x001fe20000800000 */
[----:B------:R-:W-:-:S02]  /*558c0*/  FMUL R3, R21, c[0x0][0x188] ;  /* 0x0000620015037a20 */ /* 0x000fc40000400000 */
[----:B------:R-:W3:Y:S04]  /*558d0*/  LDL R28, [R1+0xe8] ;  /* 0x0000e800011c7983 */ /* 0x000ee80000100800 */
[----:B------:R-:W3:Y:S04]  /*558e0*/  LDL R12, [R1+0x118] ;  /* 0x00011800010c7983 */ /* 0x000ee80000100800 */
[----:B------:R-:W3:Y:S04]  /*558f0*/  LDL R15, [R1+0xec] ;  /* 0x0000ec00010f7983 */ /* 0x000ee80000100800 */
[----:B------:R-:W3:Y:S01]  /*55900*/  LDL R13, [R1+0x120] ;  /* 0x00012000010d7983 */ /* 0x000ee20000100800 */
[----:B------:R0:W-:Y:S01]  /*55910*/  STL [R1+0x98], R4 ;  /* 0x0000980401007387 */ /* 0x0001e20000100800 */
[----:B------:R-:W-:Y:S01]  /*55920*/  LOP3.LUT P3, RZ, R2, 0x1, RZ, 0xc0, !PT ;  /* 0x0000000102ff7812 */ /* 0x000fe2000786c0ff */
[----:B------:R-:W-:Y:S01]  /*55930*/  SHF.R.U32.HI R2, RZ, 0x9, R0 ;  /* 0x00000009ff027819 */ /* 0x000fe20000011600 */
[----:B------:R-:W3:Y:S01]  /*55940*/  LDL R21, [R1+0xbc] ;  /* 0x0000bc0001157983 */ /* 0x000ee20000100800 */
[----:B0-----:R-:W-:Y:S01]  /*55950*/  FSEL R4, R3, -INF , P0 ;  /* 0xff80000003047808 */ /* 0x001fe20000000000 */
[----:B------:R-:W-:Y:S01]  /*55960*/  FMUL R3, R23, c[0x0][0x188] ;  /* 0x0000620017037a20 */ /* 0x000fe20000400000 */
[----:B------:R-:W-:-:S03]  /*55970*/  LOP3.LUT P2, RZ, R2, 0x1, RZ, 0xc0, !PT ;  /* 0x0000000102ff7812 */ /* 0x000fc6000784c0ff */
[----:B------:R0:W-:Y:S01]  /*55980*/  STL [R1+0x94], R4 ;  /* 0x0000940401007387 */ /* 0x0001e20000100800 */
[--C-:B------:R-:W-:Y:S01]  /*55990*/  SHF.R.U32.HI R2, RZ, 0x8, R0.reuse ;  /* 0x00000008ff027819 */ /* 0x100fe20000011600 */
[----:B------:R-:W4:Y:S01]  /*559a0*/  LDL R23, [R1+0xb8] ;  /* 0x0000b80001177983 */ /* 0x000f220000100800 */
[----:B0-----:R-:W-:Y:S01]  /*559b0*/  FSEL R4, R3, -INF , P3 ;  /* 0xff80000003047808 */ /* 0x001fe20001800000 */
[----:B------:R-:W-:Y:S01]  /*559c0*/  FMUL R3, R25, c[0x0][0x188] ;  /* 0x0000620019037a20 */ /* 0x000fe20000400000 */
[----:B------:R-:W-:Y:S01]  /*559d0*/  LOP3.LUT P4, RZ, R2, 0x1, RZ, 0xc0, !PT ;  /* 0x0000000102ff7812 */ /* 0x000fe2000788c0ff */
[--C-:B------:R-:W-:Y:S02]  /*559e0*/  SHF.R.U32.HI R2, RZ, 0x7, R0.reuse ;  /* 0x00000007ff027819 */ /* 0x100fe40000011600 */
[----:B------:R0:W-:Y:S02]  /*559f0*/  STL [R1+0xc8], R4 ;  /* 0x0000c80401007387 */ /* 0x0001e40000100800 */
[----:B------:R-:W-:Y:S01]  /*55a00*/  LOP3.LUT P1, RZ, R2, 0x1, RZ, 0xc0, !PT ;  /* 0x0000000102ff7812 */ /* 0x000fe2000782c0ff */
[----:B------:R-:W-:Y:S01]  /*55a10*/  SHF.R.U32.HI R2, RZ, 0x6, R0 ;  /* 0x00000006ff027819 */ /* 0x000fe20000011600 */
[----:B0-----:R-:W-:Y:S01]  /*55a20*/  FSEL R4, R3, -INF , P2 ;  /* 0xff80000003047808 */ /* 0x001fe20001000000 */
[----:B------:R-:W-:-:S02]  /*55a30*/  FMUL R3, R27, c[0x0][0x188] ;  /* 0x000062001b037a20 */ /* 0x000fc40000400000 */
[----:B------:R-:W-:-:S03]  /*55a40*/  LOP3.LUT P0, RZ, R2, 0x1, RZ, 0xc0, !PT ;  /* 0x0000000102ff7812 */ /* 0x000fc6000780c0ff */
[----:B------:R-:W-:Y:S01]  /*55a50*/  FSEL R3, R3, -INF , P4 ;  /* 0xff80000003037808 */ /* 0x000fe20002000000 */
[----:B------:R0:W-:Y:S01]  /*55a60*/  STL [R1+0xc4], R4 ;  /* 0x0000c40401007387 */ /* 0x0001e20000100800 */
[----:B------:R-:W-:-:S03]  /*55a70*/  SHF.R.U32.HI R2, RZ, 0x5, R0 ;  /* 0x00000005ff027819 */ /* 0x000fc60000011600 */
[----:B------:R1:W-:Y:S01]  /*55a80*/  STL [R1+0xac], R3 ;  /* 0x0000ac0301007387 */ /* 0x0003e20000100800 */
[----:B------:R-:W-:Y:S01]  /*55a90*/  LOP3.LUT P3, RZ, R2, 0x1, RZ, 0xc0, !PT ;  /* 0x0000000102ff7812 */ /* 0x000fe2000786c0ff */
[--C-:B------:R-:W-:Y:S01]  /*55aa0*/  SHF.R.U32.HI R2, RZ, 0x4, R0.reuse ;  /* 0x00000004ff027819 */ /* 0x100fe20000011600 */
[----:B0-----:R-:W-:Y:S02]  /*55ab0*/  FMNMX R4, R16, R18, !PT ;  /* 0x0000001210047209 */ /* 0x001fe40007800000 */
[----:B-1----:R-:W-:Y:S02]  /*55ac0*/  FMNMX R3, R29, R17, !PT ;  /* 0x000000111d037209 */ /* 0x002fe40007800000 */
[----:B------:R-:W4:Y:S01]  /*55ad0*/  LDL.LU R17, [R1+0x1bb4] ;  /* 0x001bb40001117983 */ /* 0x000f220000300800 */
[----:B------:R-:W4:Y:S02]  /*55ae0*/  LDL.LU R29, [R1+0x1bb0] ;  /* 0x001bb000011d7983 */ /* 0x000f240000300800 */
[----:B------:R-:W4:Y:S02]  /*55af0*/  LDL.LU R18, [R1+0x1bac] ;  /* 0x001bac0001127983 */ /* 0x000f240000300800 */
[----:B------:R-:W4:Y:S01]  /*55b00*/  LDL.LU R16, [R1+0x1ba8] ;  /* 0x001ba80001107983 */ /* 0x000f220000300800 */
[----:B------:R-:W-:Y:S01]  /*55b10*/  LOP3.LUT P2, RZ, R2, 0x1, RZ, 0xc0, !PT ;  /* 0x0000000102ff7812 */ /* 0x000fe2000784c0ff */
[----:B------:R-:W-:-:S04]  /*55b20*/  SHF.R.U32.HI R2, RZ, 0x3, R0 ;  /* 0x00000003ff027819 */ /* 0x000fc80000011600 */
[----:B------:R-:W-:Y:S01]  /*55b30*/  LOP3.LUT P4, RZ, R2, 0x1, RZ, 0xc0, !PT ;  /* 0x0000000102ff7812 */ /* 0x000fe2000788c0ff */
[----:B------:R-:W-:Y:S02]  /*55b40*/  SHF.R.U32.HI R2, RZ, 0x2, R0 ;  /* 0x00000002ff027819 */ /* 0x000fe40000011600 */
[----:B--2---:R-:W-:-:S05]  /*55b50*/  FMUL R9, R9, c[0x0][0x188] ;  /* 0x0000620009097a20 */ /* 0x004fca0000400000 */
[----:B------:R-:W-:Y:S01]  /*55b60*/  FSEL R9, R9, -INF , P1 ;  /* 0xff80000009097808 */ /* 0x000fe20000800000 */
[----:B------:R-:W-:-:S04]  /*55b70*/  LOP3.LUT P1, RZ, R2, 0x1, RZ, 0xc0, !PT ;  /* 0x0000000102ff7812 */ /* 0x000fc8000782c0ff */
[----:B------:R0:W-:Y:S04]  /*55b80*/  STL [R1+0xa8], R9 ;  /* 0x0000a80901007387 */ /* 0x0001e80000100800 */
[----:B0-----:R-:W2:Y:S01]  /*55b90*/  LDL.LU R9, [R1+0x1ba4] ;  /* 0x001ba40001097983 */ /* 0x001ea20000300800 */
[----:B------:R-:W2:Y:S01]  /*55ba0*/  LDL.LU R2, [R1+0x1ac] ;  /* 0x0001ac0001027983 */ /* 0x000ea20000300800 */
[----:B---3--:R-:W-:Y:S02]  /*55bb0*/  FMNMX R13, R13, R15, !PT ;  /* 0x0000000f0d0d7209 */ /* 0x008fe40007800000 */
[----:B------:R-:W-:Y:S02]  /*55bc0*/  FMNMX R6, R6, R21, !PT ;  /* 0x0000001506067209 */ /* 0x000fe40007800000 */
[----:B----4-:R-:W-:Y:S01]  /*55bd0*/  FMNMX R7, R7, R8, !PT ;  /* 0x0000000807077209 */ /* 0x010fe20007800000 */
[----:B------:R-:W-:Y:S01]  /*55be0*/  FMNMX R8, R24, R26, !PT ;  /* 0x0000001a18087209 */ /* 0x000fe20007800000 */
[----:B------:R-:W-:-:S02]  /*55bf0*/  FMNMX R11, R11, R20, !PT ;  /* 0x000000140b0b7209 */ /* 0x000fc40007800000 */
[----:B------:R-:W-:Y:S01]  /*55c00*/  FMNMX R5, R5, R23, !PT ;  /* 0x0000001705057209 */ /* 0x000fe20007800000 */
[----:B------:R-:W-:Y:S01]  /*55c10*/  SHFL.BFLY PT, R20, R6, 0x2, 0x1f ;  /* 0x0c401f0006147f89 */ /* 0x000fe200000e0000 */
[----:B------:R-:W-:-:S03]  /*55c20*/  FMNMX R10, R10, R22, !PT ;  /* 0x000000160a0a7209 */ /* 0x000fc60007800000 */
[----:B------:R-:W-:Y:S01]  /*55c30*/  SHFL.BFLY PT, R21, R7, 0x2, 0x1f ;  /* 0x0c401f0007157f89 */ /* 0x000fe200000e0000 */
[----:B------:R-:W-:Y:S01]  /*55c40*/  SHFL.BFLY PT, R22, R8, 0x2, 0x1f ;  /* 0x0c401f0008167f89 */ /* 0x000fe200000e0000 */
[----:B------:R-:W-:Y:S02]  /*55c50*/  FMNMX R12, R12, R28, !PT ;  /* 0x0000001c0c0c7209 */ /* 0x000fe40007800000 */
[----:B------:R-:W-:Y:S04]  /*55c60*/  SHFL.BFLY PT, R23, R10, 0x2, 0x1f ;  /* 0x0c401f000a177f89 */ /* 0x000fe800000e0000 */
[----:B------:R-:W-:Y:S04]  /*55c70*/  SHFL.BFLY PT, R24, R11, 0x2, 0x1f ;  /* 0x0c401f000b187f89 */ /* 0x000fe800000e0000 */
[----:B------:R-:W-:Y:S04]  /*55c80*/  SHFL.BFLY PT, R25, R12, 0x2, 0x1f ;  /* 0x0c401f000c197f89 */ /* 0x000fe800000e0000 */
[----:B------:R-:W-:Y:S01]  /*55c90*/  SHFL.BFLY PT, R26, R13, 0x2, 0x1f ;  /* 0x0c401f000d1a7f89 */ /* 0x000fe200000e0000 */
[----:B------:R-:W-:-:S02]  /*55ca0*/  SHF.R.U32.HI R0, RZ, 0x1, R0 ;  /* 0x00000001ff007819 */ /* 0x000fc40000011600 */
[----:B------:R-:W-:Y:S02]  /*55cb0*/  FMNMX R16, R16, R17, !PT ;  /* 0x0000001110107209 */ /* 0x000fe40007800000 */
[----:B------:R-:W-:Y:S01]  /*55cc0*/  FMNMX R15, R18, R19, !PT ;  /* 0x00000013120f7209 */ /* 0x000fe20007800000 */
[----:B------:R-:W0:Y:S04]  /*55cd0*/  SHFL.BFLY PT, R17, R3, 0x2, 0x1f ;  /* 0x0c401f0003117f89 */ /* 0x000e2800000e0000 */
[----:B------:R-:W-:Y:S04]  /*55ce0*/  SHFL.BFLY PT, R18, R4, 0x2, 0x1f ;  /* 0x0c401f0004127f89 */ /* 0x000fe800000e0000 */
[----:B------:R-:W1:Y:S01]  /*55cf0*/  SHFL.BFLY PT, R19, R5, 0x2, 0x1f ;  /* 0x0c401f0005137f89 */ /* 0x000e6200000e0000 */
[----:B------:R-:W-:-:S03]  /*55d00*/  FMNMX R14, R29, R14, !PT ;  /* 0x0000000e1d0e7209 */ /* 0x000fc60007800000 */
[----:B------:R-:W-:Y:S04]  /*55d10*/  SHFL.BFLY PT, R28, R15, 0x2, 0x1f ;  /* 0x0c401f000f1c7f89 */ /* 0x000fe800000e0000 */
[----:B------:R-:W3:Y:S01]  /*55d20*/  SHFL.BFLY PT, R27, R14, 0x2, 0x1f ;  /* 0x0c401f000e1b7f89 */ /* 0x000ee200000e0000 */
[----:B--2---:R-:W-:-:S05]  /*55d30*/  FMUL R2, R2, c[0x0][0x188] ;  /* 0x0000620002027a20 */ /* 0x004fca0000400000 */
[----:B------:R-:W-:Y:S01]  /*55d40*/  FSEL R2, R2, -INF , P0 ;  /* 0xff80000002027808 */ /* 0x000fe20000000000 */
[----:B------:R-:W-:Y:S01]  /*55d50*/  LOP3.LUT P0, RZ, R0, 0x1, RZ, 0xc0, !PT ;  /* 0x0000000100ff7812 */ /* 0x000fe2000780c0ff */
[----:B0-----:R-:W-:-:S03]  /*55d60*/  FMNMX R0, R3, R17, !PT ;  /* 0x0000001103007209 */ /* 0x001fc60007800000 */
[----:B------:R0:W-:Y:S01]  /*55d70*/  STL [R1+0xfc], R2 ;  /* 0x0000fc0201007387 */ /* 0x0001e20000100800 */
[----:B-1----:R-:W-:Y:S01]  /*55d80*/  FMNMX R3, R5, R19, !PT ;  /* 0x0000001305037209 */ /* 0x002fe20007800000 */
[----:B------:R1:W-:Y:S01]  /*55d90*/  STL [R1+0x2c], R0 ;  /* 0x00002c0001007387 */ /* 0x0003e20000100800 */
[----:B0-----:R-:W-:Y:S02]  /*55da0*/  FMNMX R2, R4, R18, !PT ;  /* 0x0000001204027209 */ /* 0x001fe40007800000 */
[----:B-1----:R-:W-:-:S03]  /*55db0*/  FMNMX R0, R6, R20, !PT ;  /* 0x0000001406007209 */ /* 0x002fc60007800000 */
[----:B------:R0:W-:Y:S01]  /*55dc0*/  STL [R1+0x28], R2 ;  /* 0x0000280201007387 */ /* 0x0001e20000100800 */
[----:B------:R1:W-:Y:S02]  /*55dd0*/  STL [R1+0x74], R3 ;  /* 0x0000740301007387 */ /* 0x0003e40000100800 */
[----:B------:R2:W-:Y:S01]  /*55de0*/  STL [R1+0x70], R0 ;  /* 0x0000700001007387 */ /* 0x0005e20000100800 */
[----:B0-----:R-:W-:Y:S02]  /*55df0*/  FMNMX R2, R7, R21, !PT ;  /* 0x0000001507027209 */ /* 0x001fe40007800000 */
[----:B-1----:R-:W-:Y:S02]  /*55e00*/  FMNMX R3, R8, R22, !PT ;  /* 0x0000001608037209 */ /* 0x002fe40007800000 */
[----:B--2---:R-:W-:Y:S01]  /*55e10*/  FMNMX R0, R10, R23, !PT ;  /* 0x000000170a007209 */ /* 0x004fe20007800000 */
[----:B------:R0:W-:Y:S02]  /*55e20*/  STL [R1+0x6c], R2 ;  /* 0x00006c0201007387 */ /* 0x0001e40000100800 */
[----:B------:R1:W-:Y:S02]  /*55e30*/  STL [R1+0x68], R3 ;  /* 0x0000680301007387 */ /* 0x0003e40000100800 */
[----:B------:R2:W-:Y:S01]  /*55e40*/  STL [R1+0x64], R0 ;  /* 0x0000640001007387 */ /* 0x0005e20000100800 */
[----:B0-----:R-:W-:-:S02]  /*55e50*/  FMNMX R2, R11, R24, !PT ;  /* 0x000000180b027209 */ /* 0x001fc40007800000 */
[----:B-1----:R-:W-:Y:S02]  /*55e60*/  FMNMX R3, R12, R25, !PT ;  /* 0x000000190c037209 */ /* 0x002fe40007800000 */
[----:B--2---:R-:W-:Y:S01]  /*55e70*/  FMNMX R0, R13, R26, !PT ;  /* 0x0000001a0d007209 */ /* 0x004fe20007800000 */
[----:B------:R3:W-:Y:S02]  /*55e80*/  STL [R1+0x60], R2 ;  /* 0x0000600201007387 */ /* 0x0007e40000100800 */
[----:B------:R0:W-:Y:S02]  /*55e90*/  STL [R1+0x5c], R3 ;  /* 0x00005c0301007387 */ /* 0x0001e40000100800 */
[----:B------:R1:W-:Y:S01]  /*55ea0*/  STL [R1+0x58], R0 ;  /* 0x0000580001007387 */ /* 0x0003e20000100800 */
[----:B---3--:R-:W-:Y:S02]  /*55eb0*/  FMNMX R2, R14, R27, !PT ;  /* 0x0000001b0e027209 */ /* 0x008fe40007800000 */
[----:B0-----:R-:W-:Y:S01]  /*55ec0*/  FMNMX R3, R15, R28, !PT ;  /* 0x0000001c0f037209 */ /* 0x001fe20007800000 */
[----:B-1----:R-:W2:Y:S02]  /*55ed0*/  LDL.LU R0, [R1+0x164] ;  /* 0x0001640001007983 */ /* 0x002ea40000300800 */
[----:B------:R0:W-:Y:S02]  /*55ee0*/  STL [R1+0x54], R2 ;  /* 0x0000540201007387 */ /* 0x0001e40000100800 */
[----:B0-----:R-:W3:Y:S01]  /*55ef0*/  LDL.LU R2, [R1+0x16c] ;  /* 0x00016c0001027983 */ /* 0x001ee20000300800 */
[----:B------:R0:W-:Y:S03]  /*55f00*/  STL [R1+0x50], R3 ;  /* 0x0000500301007387 */ /* 0x0001e60000100800 */
[----:B0-----:R-:W4:Y:S01]  /*55f10*/  LDL.LU R3, [R1+0x44] ;  /* 0x0000440001037983 */ /* 0x001f220000300800 */
[----:B------:R-:W2:Y:S02]  /*55f20*/  LDL.LU R4, [R1+0x4c] ;  /* 0x00004c0001047983 */ /* 0x000ea40000300800 */
[----:B------:R-:W2:Y:S02]  /*55f30*/  LDL R27, [R1+0x170] ;  /* 0x00017000011b7983 */ /* 0x000ea40000100800 */
[----:B------:R-:W3:Y:S01]  /*55f40*/  LDL R28, [R1+0x154] ;  /* 0x00015400011c7983 */ /* 0x000ee20000100800 */
[----:B--2---:R0:W-:Y:S01]  /*55f50*/  STL [R1+0x1ba0], R27 ;  /* 0x001ba01b01007387 */ /* 0x0041e20000100800 */
[----:B------:R-:W2:Y:S03]  /*55f60*/  LDL R26, [R1+0x174] ;  /* 0x00017400011a7983 */ /* 0x000ea60000100800 */
[----:B0-----:R-:W3:Y:S04]  /*55f70*/  LDL R27, [R1+0x138] ;  /* 0x00013800011b7983 */ /* 0x001ee80000100800 */
        /* <DEDUP_REMOVED lines=17> */
[----:B0-----:R-:W4:Y:S04]  /*56090*/  LDL R14, [R1+0x98] ;  /* 0x00009800010e7983 */ /* 0x001f280000100800 */
[----:B------:R-:W0:Y:S04]  /*560a0*/  SHFL.BFLY PT, R29, R16, 0x2, 0x1f ;  /* 0x0c401f00101d7f89 */ /* 0x000e2800000e0000 */
[----:B--2---:R1:W-:Y:S01]  /*560b0*/  STL [R1+0x1b84], R13 ;  /* 0x001b840d01007387 */ /* 0x0043e20000100800 */
[----:B------:R-:W2:Y:S01]  /*560c0*/  LDL R8, [R1+0x148] ;  /* 0x0001480001087983 */ /* 0x000ea20000100800 */
[----:B0-----:R-:W-:Y:S01]  /*560d0*/  FMNMX R5, R16, R29, !PT ;  /* 0x0000001d10057209 */ /* 0x001fe20007800000 */
[----:B------:R-:W-:-:S02]  /*560e0*/  FMUL R0, R0, c[0x0][0x188] ;  /* 0x0000620000007a20 */ /* 0x000fc40000400000 */
[----:B---3--:R-:W-:Y:S02]  /*560f0*/  FMUL R2, R2, c[0x0][0x188] ;  /* 0x0000620002027a20 */ /* 0x008fe40000400000 */
[----:B------:R-:W-:Y:S01]  /*56100*/  FMUL R4, R4, c[0x0][0x188] ;  /* 0x0000620004047a20 */ /* 0x000fe20000400000 */
[----:B-1----:R-:W3:Y:S01]  /*56110*/  LDL R13, [R1+0x94] ;  /* 0x00009400010d7983 */ /* 0x002ee20000100800 */
[----:B------:R-:W-:Y:S02]  /*56120*/  FSEL R0, R0, -INF , P3 ;  /* 0xff80000000007808 */ /* 0x000fe40001800000 */
[----:B------:R-:W-:Y:S02]  /*56130*/  FSEL R2, R2, -INF , P2 ;  /* 0xff80000002027808 */ /* 0x000fe40001000000 */
[----:B------:R-:W-:Y:S02]  /*56140*/  FSEL R15, R4, -INF , P1 ;  /* 0xff800000040f7808 */ /* 0x000fe40000800000 */
[----:B------:R-:W-:Y:S01]  /*56150*/  FMNMX R28, R28, R27, !PT ;  /* 0x0000001b1c1c7209 */ /* 0x000fe20007800000 */
[----:B--2---:R0:W-:Y:S01]  /*56160*/  STL [R1+0x1b80], R8 ;  /* 0x001b800801007387 */ /* 0x0041e20000100800 */
[----:B------:R-:W2:Y:S02]  /*56170*/  LDL R11, [R1+0x150] ;  /* 0x00015000010b7983 */ /* 0x000ea40000100800 */
[----:B------:R-:W2:Y:S02]  /*56180*/  LDL R10, [R1+0x144] ;  /* 0x00014400010a7983 */ /* 0x000ea40000100800 */
[----:B------:R-:W2:Y:S01]  /*56190*/  LDL R7, [R1+0x160] ;  /* 0x0001600001077983 */ /* 0x000ea20000100800 */
[----:B------:R-:W2:Y:S04]  /*561a0*/  LDL R21, [R1+0x168] ;  /* 0x0001680001157983 */ /* 0x000ea80000100800 */
[----:B------:R-:W2:Y:S04]  /*561b0*/  LDL R6, [R1+0x178] ;  /* 0x0001780001067983 */ /* 0x000ea80000100800 */
[----:B------:R-:W2:Y:S04]  /*561c0*/  LDL R20, [R1+0x17c] ;  /* 0x00017c0001147983 */ /* 0x000ea80000100800 */
[----:B------:R-:W2:Y:S04]  /*561d0*/  LDL R19, [R1+0x180] ;  /* 0x0001800001137983 */ /* 0x000ea80000100800 */
[----:B0-----:R-:W2:Y:S04]  /*561e0*/  LDL R8, [R1+0xc8] ;  /* 0x0000c80001087983 */ /* 0x001ea80000100800 */
[----:B------:R-:W2:Y:S04]  /*561f0*/  LDL R18, [R1+0x188] ;  /* 0x0001880001127983 */ /* 0x000ea80000100800 */
[----:B------:R-:W2:Y:S04]  /*56200*/  LDL R17, [R1+0x184] ;  /* 0x0001840001117983 */ /* 0x000ea80000100800 */
[----:B------:R-:W2:Y:S04]  /*56210*/  LDL R16, [R1+0xfc] ;  /* 0x0000fc0001107983 */ /* 0x000ea80000100800 */
[----:B------:R-:W2:Y:S01]  /*56220*/  LDL R29, [R1+0x15c] ;  /* 0x00015c00011d7983 */ /* 0x000ea20000100800 */
[----:B------:R0:W-:Y:S02]  /*56230*/  STL [R1+0x48], R5 ;  /* 0x0000480501007387 */ /* 0x0001e40000100800 */
[----:B------:R-:W2:Y:S02]  /*56240*/  LDL R4, [R1+0xac] ;  /* 0x0000ac0001047983 */ /* 0x000ea40000100800 */
[----:B0-----:R-:W-:-:S02]  /*56250*/  FMUL R5, R9, c[0x0][0x188] ;  /* 0x0000620009057a20 */ /* 0x001fc40000400000 */
[----:B------:R-:W2:Y:S01]  /*56260*/  LDL R9, [R1+0xa8] ;  /* 0x0000a80001097983 */ /* 0x000ea20000100800 */
[----:B------:R-:W-:Y:S02]  /*56270*/  STL [R1+0x84], R0 ;  /* 0x0000840001007387 */ /* 0x000fe40000100800 */
[----:B------:R-:W-:Y:S02]  /*56280*/  FSEL R12, R5, -INF , P0 ;  /* 0xff800000050c7808 */ /* 0x000fe40000000000 */
[----:B------:R-:W2:Y:S01]  /*56290*/  LDL R5, [R1+0xc4] ;  /* 0x0000c40001057983 */ /* 0x000ea20000100800 */
[----:B------:R0:W-:Y:S02]  /*562a0*/  STL [R1+0x80], R2 ;  /* 0x0000800201007387 */ /* 0x0001e40000100800 */
[----:B------:R-:W2:Y:S02]  /*562b0*/  LDL.LU R27, [R1+0x1ba0] ;  /* 0x001ba000011b7983 */ /* 0x000ea40000300800 */
[----:B----4-:R-:W-:-:S05]  /*562c0*/  FMUL R3, R3, c[0x0][0x188] ;  /* 0x0000620003037a20 */ /* 0x010fca0000400000 */
[----:B------:R-:W-:-:S05]  /*562d0*/  FSEL R3, R3, -INF , P4 ;  /* 0xff80000003037808 */ /* 0x000fca0002000000 */
[----:B------:R-:W-:Y:S01]  /*562e0*/  STL [R1+0x88], R3 ;  /* 0x0000880301007387 */ /* 0x000fe20000100800 */
[----:B--2---:R-:W-:-:S03]  /*562f0*/  FMNMX R27, R27, R26, !PT ;  /* 0x0000001a1b1b7209 */ /* 0x004fc60007800000 */
[----:B------:R-:W2:Y:S01]  /*56300*/  LDL.LU R26, [R1+0x1b9c] ;  /* 0x001b9c00011a7983 */ /* 0x000ea20000300800 */
[----:B------:R-:W-:Y:S01]  /*56310*/  STL [R1+0x90], R15 ;  /* 0x0000900f01007387 */ /* 0x000fe20000100800 */
[----:B--2---:R-:W-:Y:S02]  /*56320*/  FMNMX R26, R26, R25, !PT ;  /* 0x000000191a1a7209 */ /* 0x004fe40007800000 */
[----:B------:R-:W2:Y:S01]  /*56330*/  LDL.LU R25, [R1+0x1b98] ;  /* 0x001b980001197983 */ /* 0x000ea20000300800 */
[----:B------:R-:W-:Y:S01]  /*56340*/  STL [R1+0xf4], R12 ;  /* 0x0000f40c01007387 */ /* 0x000fe20000100800 */
[----:B--2---:R-:W-:Y:S02]  /*56350*/  FMNMX R25, R25, R24, !PT ;  /* 0x0000001819197209 */ /* 0x004fe40007800000 */
[----:B------:R-:W2:Y:S02]  /*56360*/  LDL.LU R24, [R1+0x1b94] ;  /* 0x001b940001187983 */ /* 0x000ea40000300800 */
[----:B--2---:R-:W-:-:S02]  /*56370*/  FMNMX R24, R24, R23, !PT ;  /* 0x0000001718187209 */ /* 0x004fc40007800000 */
[----:B------:R-:W2:Y:S02]  /*56380*/  LDL.LU R23, [R1+0x1b90] ;  /* 0x001b900001177983 */ /* 0x000ea40000300800 */
[----:B--2---:R-:W-:Y:S02]  /*56390*/  FMNMX R23, R23, R22, !PT ;  /* 0x0000001617177209 */ /* 0x004fe40007800000 */
[----:B------:R-:W2:Y:S02]  /*563a0*/  LDL.LU R22, [R1+0x1b8c] ;  /* 0x001b8c0001167983 */ /* 0x000ea40000300800 */
[----:B--2---:R-:W-:Y:S02]  /*563b0*/  FMNMX R22, R22, R14, !PT ;  /* 0x0000000e16167209 */ /* 0x004fe40007800000 */
[----:B------:R-:W3:Y:S02]  /*563c0*/  LDL.LU R14, [R1+0x1b88] ;  /* 0x001b8800010e7983 */ /* 0x000ee40000300800 */
[----:B---3--:R-:W-:-:S02]  /*563d0*/  FMNMX R14, R14, R13, !PT ;  /* 0x0000000d0e0e7209 */ /* 0x008fc40007800000 */
[----:B------:R-:W2:Y:S01]  /*563e0*/  LDL.LU R13, [R1+0x1b84] ;  /* 0x001b8400010d7983 */ /* 0x000ea20000300800 */
[----:B------:R-:W-:Y:S01]  /*563f0*/  FMNMX R11, R11, R4, !PT ;  /* 0x000000040b0b7209 */ /* 0x000fe20007800000 */
[----:B------:R-:W-:Y:S01]  /*56400*/  FMNMX R4, R7, R0, !PT ;  /* 0x0000000007047209 */ /* 0x000fe20007800000 */
[----:B------:R-:W-:Y:S01]  /*56410*/  FMNMX R7, R21, R2, !PT ;  /* 0x0000000215077209 */ /* 0x000fe20007800000 */
[----:B0-----:R-:W-:Y:S01]  /*56420*/  FMNMX R2, R20, R15, !PT ;  /* 0x0000000f14027209 */ /* 0x001fe20007800000 */
[----:B------:R-:W-:Y:S02]  /*56430*/  FMNMX R10, R10, R9, !PT ;  /* 0x000000090a0a7209 */ /* 0x000fe40007800000 */
[----:B--2---:R-:W-:Y:S02]  /*56440*/  FMNMX R13, R13, R8, !PT ;  /* 0x000000080d0d7209 */ /* 0x004fe40007800000 */
[----:B------:R-:W2:Y:S01]  /*56450*/  LDL.LU R8, [R1+0x1b80] ;  /* 0x001b800001087983 */ /* 0x000ea20000300800 */
[----:B------:R-:W-:Y:S02]  /*56460*/  STL [R1+0x1b7c], R2 ;  /* 0x001b7c0201007387 */ /* 0x000fe40000100800 */
[----:B------:R-:W0:Y:S02]  /*56470*/  SHFL.BFLY PT, R2, R11, 0x2, 0x1f ;  /* 0x0c401f000b027f89 */ /* 0x000e2400000e0000 */
[----:B0-----:R-:W-:Y:S02]  /*56480*/  STL [R1], R2 ;  /* 0x0000000201007387 */ /* 0x001fe40000100800 */
[----:B------:R-:W0:Y:S02]  /*56490*/  SHFL.BFLY PT, R2, R10, 0x2, 0x1f ;  /* 0x0c401f000a027f89 */ /* 0x000e2400000e0000 */
[----:B------:R1:W-:Y:S02]  /*564a0*/  STL [R1+0x1b78], R10 ;  /* 0x001b780a01007387 */ /* 0x0003e40000100800 */
[----:B-1----:R-:W3:Y:S04]  /*564b0*/  LDL R10, [R1+0x28] ;  /* 0x00002800010a7983 */ /* 0x002ee80000100800 */
[----:B0-----:R-:W-:Y:S01]  /*564c0*/  STL [R1+0x4], R2 ;  /* 0x0000040201007387 */ /* 0x001fe20000100800 */
[----:B------:R-:W-:-:S02]  /*564d0*/  FMNMX R6, R6, R3, !PT ;  /* 0x0000000306067209 */ /* 0x000fc40007800000 */
[----:B--2---:R-:W-:Y:S01]  /*564e0*/  FMNMX R8, R8, R5, !PT ;  /* 0x0000000508087209 */ /* 0x004fe20007800000 */
[----:B------:R-:W-:-:S05]  /*564f0*/  FMNMX R5, R29, R16, !PT ;  /* 0x000000101d057209 */ /* 0x000fca0007800000 */
[----:B------:R-:W0:Y:S04]  /*56500*/  SHFL.BFLY PT, R2, R5, 0x2, 0x1f ;  /* 0x0c401f0005027f89 */ /* 0x000e2800000e0000 */
[----:B------:R1:W-:Y:S04]  /*56510*/  STL [R1+0x1b74], R5 ;  /* 0x001b740501007387 */ /* 0x0003e80000100800 */
[----:B-1----:R-:W2:Y:S04]  /*56520*/  LDL R5, [R1+0x2c] ;  /* 0x00002c0001057983 */ /* 0x002ea80000100800 */
[----:B0-----:R-:W-:Y:S02]  /*56530*/  STL [R1+0x8], R2 ;  /* 0x0000080201007387 */ /* 0x001fe40000100800 */
[----:B------:R-:W0:Y:S02]  /*56540*/  SHFL.BFLY PT, R2, R4, 0x2, 0x1f ;  /* 0x0c401f0004027f89 */ /* 0x000e2400000e0000 */
[----:B0-----:R-:W-:Y:S02]  /*56550*/  STL [R1+0xc], R2 ;  /* 0x00000c0201007387 */ /* 0x001fe40000100800 */
[----:B------:R-:W0:Y:S02]  /*56560*/  SHFL.BFLY PT, R2, R7, 0x2, 0x1f ;  /* 0x0c401f0007027f89 */ /* 0x000e2400000e0000 */
[----:B0-----:R-:W-:Y:S02]  /*56570*/  STL [R1+0x10], R2 ;  /* 0x0000100201007387 */ /* 0x001fe40000100800 */
[----:B------:R-:W0:Y:S02]  /*56580*/  SHFL.BFLY PT, R2, R6, 0x2, 0x1f ;  /* 0x0c401f0006027f89 */ /* 0x000e2400000e0000 */
[----:B0-----:R0:W-:Y:S04]  /*56590*/  STL [R1+0x14], R2 ;  /* 0x0000140201007387 */ /* 0x0011e80000100800 */
[----:B0-----:R-:W4:Y:S01]  /*565a0*/  LDL.LU R2, [R1+0x1b7c] ;  /* 0x001b7c0001027983 */ /* 0x001f220000300800 */
[----:B------:R-:W-:Y:S01]  /*565b0*/  STL [R1+0x1b70], R6 ;  /* 0x001b700601007387 */ /* 0x000fe20000100800 */
[----:B------:R-:W-:-:S02]  /*565c0*/  FMNMX R0, R19, R12, !PT ;  /* 0x0000000c13007209 */ /* 0x000fc40007800000 */
[----:B------:R-:W-:Y:S01]  /*565d0*/  FMNMX R3, R17, R18, !PT ;  /* 0x0000001211037209 */ /* 0x000fe20007800000 */
[----:B------:R-:W-:Y:S04]  /*565e0*/  SHFL.BFLY PT, R29, R28, 0x2, 0x1f ;  /* 0x0c401f001c1d7f89 */ /* 0x000fe800000e0000 */
[----:B------:R-:W-:Y:S04]  /*565f0*/  SHFL.BFLY PT, R15, R27, 0x2, 0x1f ;  /* 0x0c401f001b0f7f89 */ /* 0x000fe800000e0000 */
[----:B------:R-:W0:Y:S02]  /*56600*/  SHFL.BFLY PT, R17, R26, 0x2, 0x1f ;  /* 0x0c401f001a117f89 */ /* 0x000e2400000e0000 */
[----:B0-----:R-:W-:-:S02]  /*56610*/  FMNMX R26, R26, R17, !PT ;  /* 0x000000111a1a7209 */ /* 0x001fc40007800000 */
[----:B----4-:R-:W0:Y:S04]  /*56620*/  SHFL.BFLY PT, R6, R2, 0x2, 0x1f ;  /* 0x0c401f0002067f89 */ /* 0x010e2800000e0000 */
[----:B------:R-:W-:Y:S02]  /*56630*/  STL [R1+0x1b6c], R2 ;  /* 0x001b6c0201007387 */ /* 0x000fe40000100800 */
[----:B------:R-:W1:Y:S02]  /*56640*/  SHFL.BFLY PT, R2, R0, 0x2, 0x1f ;  /* 0x0c401f0000027f89 */ /* 0x000e6400000e0000 */
[----:B0-----:R-:W-:Y:S02]  /*56650*/  STL [R1+0x18], R6 ;  /* 0x0000180601007387 */ /* 0x001fe40000100800 */
[----:B------:R-:W0:Y:S02]  /*56660*/  SHFL.BFLY PT, R6, R3, 0x2, 0x1f ;  /* 0x0c401f0003067f89 */ /* 0x000e2400000e0000 */
[----:B-1----:R-:W-:Y:S02]  /*56670*/  STL [R1+0x30], R2 ;  /* 0x0000300201007387 */ /* 0x002fe40000100800 */
[----:B--2---:R1:W2:Y:S04]  /*56680*/  SHFL.BFLY PT, R2, R5, 0x1, 0x1f ;  /* 0x0c201f0005027f89 */ /* 0x0042a800000e0000 */
[----:B0-----:R-:W-:Y:S02]  /*56690*/  STL [R1+0x3c], R6 ;  /* 0x00003c0601007387 */ /* 0x001fe40000100800 */
[----:B---3--:R-:W0:Y:S01]  /*566a0*/  SHFL.BFLY PT, R6, R10, 0x1, 0x1f ;  /* 0x0c201f000a067f89 */ /* 0x008e2200000e0000 */
[----:B-1----:R-:W-:Y:S01]  /*566b0*/  FMNMX R5, R28, R29, !PT ;  /* 0x0000001d1c057209 */ /* 0x002fe20007800000 */
[----:B--2---:R1:W-:Y:S02]  /*566c0*/  STL [R1+0x44], R2 ;  /* 0x0000440201007387 */ /* 0x0043e40000100800 */
[----:B-1----:R-:W-:Y:S01]  /*566d0*/  FMNMX R2, R27, R15, !PT ;  /* 0x0000000f1b027209 */ /* 0x002fe20007800000 */
[----:B0-----:R-:W-:Y:S01]  /*566e0*/  STL [R1+0x4c], R6 ;  /* 0x00004c0601007387 */ /* 0x001fe20000100800 */
[----:B------:R-:W2:Y:S02]  /*566f0*/  LDL.LU R10, [R1] ;  /* 0x00000000010a7983 */ /* 0x000ea40000300800 */
[----:B------:R0:W-:Y:S02]  /*56700*/  STL [R1+0x40], R5 ;  /* 0x0000400501007387 */ /* 0x0001e40000100800 */
[----:B0-----:R-:W3:Y:S01]  /*56710*/  LDL.LU R5, [R1+0x4] ;  /* 0x0000040001057983 */ /* 0x001ee20000300800 */
[----:B------:R0:W-:Y:S02]  /*56720*/  STL [R1+0x38], R2 ;  /* 0x0000380201007387 */ /* 0x0001e40000100800 */
[----:B------:R-:W4:Y:S01]  /*56730*/  LDL.LU R6, [R1+0x10] ;  /* 0x0000100001067983 */ /* 0x000f220000300800 */
[----:B0-----:R-:W2:Y:S01]  /*56740*/  LDL.LU R2, [R1+0x14] ;  /* 0x0000140001027983 */ /* 0x001ea20000300800 */
[----:B------:R-:W2:Y:S03]  /*56750*/  LDL R17, [R1+0x64] ;  /* 0x0000640001117983 */ /* 0x000ea60000100800 */
[----:B--2---:R0:W-:Y:S04]  /*56760*/  STL [R1+0x1b58], R17 ;  /* 0x001b581101007387 */ /* 0x0041e80000100800 */
[----:B0-----:R-:W2:Y:S04]  /*56770*/  LDL R17, [R1+0x70] ;  /* 0x0000700001117983 */ /* 0x001ea80000100800 */
[----:B--2---:R0:W-:Y:S04]  /*56780*/  STL [R1+0x1b5c], R17 ;  /* 0x001b5c1101007387 */ /* 0x0041e80000100800 */
[----:B0-----:R-:W2:Y:S04]  /*56790*/  LDL R17, [R1+0x74] ;  /* 0x0000740001117983 */ /* 0x001ea80000100800 */
[----:B--2---:R0:W-:Y:S04]  /*567a0*/  STL [R1+0x1b60], R17 ;  /* 0x001b601101007387 */ /* 0x0041e80000100800 */
[----:B0-----:R-:W2:Y:S04]  /*567b0*/  LDL.LU R17, [R1+0x4c] ;  /* 0x00004c0001117983 */ /* 0x001ea80000300800 */
[----:B------:R-:W0:Y:S04]  /*567c0*/  SHFL.BFLY PT, R18, R25, 0x2, 0x1f ;  /* 0x0c401f0019127f89 */ /* 0x000e2800000e0000 */
[----:B------:R-:W1:Y:S04]  /*567d0*/  SHFL.BFLY PT, R19, R24, 0x2, 0x1f ;  /* 0x0c401f0018137f89 */ /* 0x000e6800000e0000 */
[----:B------:R-:W0:Y:S04]  /*567e0*/  SHFL.BFLY PT, R20, R23, 0x2, 0x1f ;  /* 0x0c401f0017147f89 */ /* 0x000e2800000e0000 */
[----:B------:R-:W0:Y:S04]  /*567f0*/  SHFL.BFLY PT, R21, R22, 0x2, 0x1f ;  /* 0x0c401f0016157f89 */ /* 0x000e2800000e0000 */
[----:B------:R-:W0:Y:S04]  /*56800*/  SHFL.BFLY PT, R16, R14, 0x2, 0x1f ;  /* 0x0c401f000e107f89 */ /* 0x000e2800000e0000 */
[----:B------:R-:W0:Y:S04]  /*56810*/  SHFL.BFLY PT, R12, R13, 0x2, 0x1f ;  /* 0x0c401f000d0c7f89 */ /* 0x000e2800000e0000 */
[----:B------:R-:W0:Y:S04]  /*56820*/  SHFL.BFLY PT, R9, R8, 0x2, 0x1f ;  /* 0x0c401f0008097f89 */ /* 0x000e2800000e0000 */
[----:B--2---:R2:W-:Y:S04]  /*56830*/  STL [R1+0x1b64], R17 ;  /* 0x001b641101007387 */ /* 0x0045e80000100800 */
[----:B--2---:R-:W2:Y:S01]  /*56840*/  LDL.LU R17, [R1+0x44] ;  /* 0x0000440001117983 */ /* 0x004ea20000300800 */
[----:B0-----:R-:W-:-:S02]  /*56850*/  FMNMX R27, R25, R18, !PT ;  /* 0x00000012191b7209 */ /* 0x001fc40007800000 */
[----:B-1----:R-:W-:Y:S02]  /*56860*/  FMNMX R28, R24, R19, !PT ;  /* 0x00000013181c7209 */ /* 0x002fe40007800000 */
[----:B------:R-:W-:Y:S02]  /*56870*/  FMNMX R29, R23, R20, !PT ;  /* 0x00000014171d7209 */ /* 0x000fe40007800000 */
[----:B------:R-:W-:Y:S02]  /*56880*/  FMNMX R15, R22, R21, !PT ;  /* 0x00000015160f7209 */ /* 0x000fe40007800000 */
[----:B------:R-:W-:Y:S02]  /*56890*/  FMNMX R14, R14, R16, !PT ;  /* 0x000000100e0e7209 */ /* 0x000fe40007800000 */
[----:B------:R-:W-:Y:S01]  /*568a0*/  FMNMX R13, R13, R12, !PT ;  /* 0x0000000c0d0d7209 */ /* 0x000fe20007800000 */
[----:B------:R-:W-:Y:S01]  /*568b0*/  FMNMX R12, R8, R9, !PT ;  /* 0x00000009080c7209 */ /* 0x000fe20007800000 */
[----:B------:R-:W-:Y:S01]  /*568c0*/  FMNMX R11, R11, R10, !PT ;  /* 0x0000000a0b0b7209 */ /* 0x000fe20007800000 */
[----:B--2---:R0:W-:Y:S04]  /*568d0*/  STL [R1+0x1b68], R17 ;  /* 0x001b681101007387 */ /* 0x0041e80000100800 */
[----:B0-----:R-:W2:Y:S01]  /*568e0*/  LDL.LU R17, [R1+0x3c] ;  /* 0x00003c0001117983 */ /* 0x001ea20000300800 */
[----:B------:R-:W2:Y:S02]  /*568f0*/  LDL R18, [R1+0x60] ;  /* 0x0000600001127983 */ /* 0x000ea40000100800 */
[----:B------:R-:W2:Y:S02]  /*56900*/  LDL R25, [R1+0x38] ;  /* 0x0000380001197983 */ /* 0x000ea40000100800 */
[----:B------:R-:W2:Y:S01]  /*56910*/  LDL R19, [R1+0x5c] ;  /* 0x00005c0001137983 */ /* 0x000ea20000100800 */
[----:B------:R-:W2:Y:S04]  /*56920*/  LDL R24, [R1+0x40] ;  /* 0x0000400001187983 */ /* 0x000ea80000100800 */
[----:B------:R-:W2:Y:S04]  /*56930*/  LDL R20, [R1+0x58] ;  /* 0x0000580001147983 */ /* 0x000ea80000100800 */
[----:B------:R-:W2:Y:S01]  /*56940*/  LDL R23, [R1+0x48] ;  /* 0x0000480001177983 */ /* 0x000ea20000100800 */
[----:B------:R-:W-:Y:S02]  /*56950*/  STL [R1+0x34], R26 ;  /* 0x0000341a01007387 */ /* 0x000fe40000100800 */
[----:B------:R-:W2:Y:S02]  /*56960*/  LDL R21, [R1+0x54] ;  /* 0x0000540001157983 */ /* 0x000ea40000100800 */
[----:B------:R-:W2:Y:S01]  /*56970*/  LDL R22, [R1+0x50] ;  /* 0x0000500001167983 */ /* 0x000ea20000100800 */
[----:B------:R-:W-:Y:S01]  /*56980*/  STL [R1+0x24], R27 ;  /* 0x0000241b01007387 */ /* 0x000fe20000100800 */
[----:B------:R-:W2:Y:S02]  /*56990*/  LDL R16, [R1+0x68] ;  /* 0x0000680001107983 */ /* 0x000ea40000100800 */
[----:B------:R-:W-:Y:S02]  /*569a0*/  STL [R1+0x20], R28 ;  /* 0x0000201c01007387 */ /* 0x000fe40000100800 */
[----:B------:R-:W-:Y:S01]  /*569b0*/  STL [R1+0x1c], R29 ;  /* 0x00001c1d01007387 */ /* 0x000fe20000100800 */
[----:B------:R-:W2:Y:S01]  /*569c0*/  LDL.LU R9, [R1+0x8] ;  /* 0x0000080001097983 */ /* 0x000ea20000300800 */
[----:B------:R-:W2:Y:S02]  /*569d0*/  LDL.LU R8, [R1+0xc] ;  /* 0x00000c0001087983 */ /* 0x000ea40000300800 */
[----:B------:R-:W3:Y:S02]  /*569e0*/  LDL.LU R10, [R1+0x1b78] ;  /* 0x001b7800010a7983 */ /* 0x000ee40000300800 */
[----:B---3--:R-:W-:-:S02]  /*569f0*/  FMNMX R10, R10, R5, !PT ;  /* 0x000000050a0a7209 */ /* 0x008fc40007800000 */
[----:B------:R-:W3:Y:S01]  /*56a00*/  LDL.LU R5, [R1+0x1b74] ;  /* 0x001b740001057983 */ /* 0x000ee20000300800 */
[----:B--2---:R-:W-:Y:S02]  /*56a10*/  FMNMX R8, R4, R8, !PT ;  /* 0x0000000804087209 */ /* 0x004fe40007800000 */
[----:B----4-:R-:W-:Y:S02]  /*56a20*/  FMNMX R7, R7, R6, !PT ;  /* 0x0000000607077209 */ /* 0x010fe40007800000 */
[----:B---3--:R-:W-:Y:S02]  /*56a30*/  FMNMX R9, R5, R9, !PT ;  /* 0x0000000905097209 */ /* 0x008fe40007800000 */
[----:B------:R-:W2:Y:S01]  /*56a40*/  LDL.LU R5, [R1+0x18] ;  /* 0x0000180001057983 */ /* 0x000ea20000300800 */
[----:B------:R-:W3:Y:S02]  /*56a50*/  LDL.LU R4, [R1+0x30] ;  /* 0x0000300001047983 */ /* 0x000ee40000300800 */
[----:B------:R-:W4:Y:S02]  /*56a60*/  LDL.LU R6, [R1+0x1b70] ;  /* 0x001b700001067983 */ /* 0x000f240000300800 */
[----:B----4-:R-:W-:-:S02]  /*56a70*/  FMNMX R6, R6, R2, !PT ;  /* 0x0000000206067209 */ /* 0x010fc40007800000 */
[----:B------:R-:W2:Y:S01]  /*56a80*/  LDL.LU R2, [R1+0x1b6c] ;  /* 0x001b6c0001027983 */ /* 0x000ea20000300800 */
[----:B---3--:R-:W-:Y:S02]  /*56a90*/  FMNMX R4, R0, R4, !PT ;  /* 0x0000000400047209 */ /* 0x008fe40007800000 */
[----:B------:R-:W-:Y:S02]  /*56aa0*/  FMNMX R3, R3, R17, !PT ;  /* 0x0000001103037209 */ /* 0x000fe40007800000 */
[----:B--2---:R-:W-:Y:S02]  /*56ab0*/  FMNMX R5, R2, R5, !PT ;  /* 0x0000000502057209 */ /* 0x004fe40007800000 */
[----:B------:R-:W2:Y:S01]  /*56ac0*/  LDL.LU R2, [R1+0x2c] ;  /* 0x00002c0001027983 */ /* 0x000ea20000300800 */
[----:B------:R-:W3:Y:S02]  /*56ad0*/  LDL.LU R0, [R1+0x28] ;  /* 0x0000280001007983 */ /* 0x000ee40000300800 */
[----:B------:R-:W2:Y:S02]  /*56ae0*/  LDL.LU R17, [R1+0x1b68] ;  /* 0x001b680001117983 */ /* 0x000ea40000300800 */
[----:B--2---:R-:W-:-:S02]  /*56af0*/  FMNMX R2, R2, R17, !PT ;  /* 0x0000001102027209 */ /* 0x004fc40007800000 */
[----:B------:R-:W3:Y:S03]  /*56b00*/  LDL.LU R17, [R1+0x1b64] ;  /* 0x001b640001117983 */ /* 0x000ee60000300800 */
[----:B------:R0:W-:Y:S02]  /*56b10*/  STL [R1+0x1b54], R2 ;  /* 0x001b540201007387 */ /* 0x0001e40000100800 */
[----:B0-----:R-:W2:Y:S01]  /*56b20*/  LDL R2, [R1+0x6c] ;  /* 0x00006c0001027983 */ /* 0x001ea20000100800 */
[----:B---3--:R-:W-:-:S03]  /*56b30*/  FMNMX R0, R0, R17, !PT ;  /* 0x0000001100007209 */ /* 0x008fc60007800000 */
[----:B------:R-:W3:Y:S04]  /*56b40*/  LDL.LU R17, [R1+0x1b60] ;  /* 0x001b600001117983 */ /* 0x000ee80000300800 */
[----:B---3--:R-:W0:Y:S04]  /*56b50*/  SHFL.BFLY PT, R17, R17, 0x1, 0x1f ;  /* 0x0c201f0011117f89 */ /* 0x008e2800000e0000 */
[----:B0-----:R0:W-:Y:S04]  /*56b60*/  STL [R1+0x8], R17 ;  /* 0x0000081101007387 */ /* 0x0011e80000100800 */
[----:B0-----:R-:W3:Y:S04]  /*56b70*/  LDL.LU R17, [R1+0x1b5c] ;  /* 0x001b5c0001117983 */ /* 0x001ee80000300800 */
[----:B--2---:R-:W-:Y:S04]  /*56b80*/  SHFL.BFLY PT, R2, R2, 0x1, 0x1f ;  /* 0x0c201f0002027f89 */ /* 0x004fe800000e0000 */
[----:B---3--:R-:W0:Y:S04]  /*56b90*/  SHFL.BFLY PT, R17, R17, 0x1, 0x1f ;  /* 0x0c201f0011117f89 */ /* 0x008e2800000e0000 */
[----:B0-----:R0:W-:Y:S04]  /*56ba0*/  STL [R1+0x4], R17 ;  /* 0x0000041101007387 */ /* 0x0011e80000100800 */
[----:B0-----:R-:W2:Y:S01]  /*56bb0*/  LDL.LU R17, [R1+0x1b58] ;  /* 0x001b580001117983 */ /* 0x001ea20000300800 */
[----:B------:R-:W-:Y:S02]  /*56bc0*/  STL [R1], R2 ;  /* 0x0000000201007387 */ /* 0x000fe40000100800 */
[----:B------:R-:W0:Y:S02]  /*56bd0*/  SHFL.BFLY PT, R2, R15, 0x1, 0x1f ;  /* 0x0c201f000f027f89 */ /* 0x000e2400000e0000 */
[----:B0-----:R-:W-:Y:S02]  /*56be0*/  STL [R1+0xc], R2 ;  /* 0x00000c0201007387 */ /* 0x001fe40000100800 */
        /* <DEDUP_REMOVED lines=23> */
[----:B0-----:R0:W-:Y:S04]  /*56d60*/  STL [R1+0x8c], R2 ;  /* 0x00008c0201007387 */ /* 0x0011e80000100800 */
[----:B0-----:R0:W5:Y:S04]  /*56d70*/  LDL.LU R2, [R1+0x1b54] ;  /* 0x001b540001027983 */ /* 0x0011680000300800 */
[----:B------:R-:W1:Y:S04]  /*56d80*/  SHFL.BFLY PT, R16, R16, 0x1, 0x1f ;  /* 0x0c201f0010107f89 */ /* 0x000e6800000e0000 */
[----:B--2---:R-:W2:Y:S04]  /*56d90*/  SHFL.BFLY PT, R17, R17, 0x1, 0x1f ;  /* 0x0c201f0011117f89 */ /* 0x004ea800000e0000 */
[----:B------:R-:W3:Y:S04]  /*56da0*/  SHFL.BFLY PT, R18, R18, 0x1, 0x1f ;  /* 0x0c201f0012127f89 */ /* 0x000ee800000e0000 */
[----:B------:R-:W4:Y:S04]  /*56db0*/  SHFL.BFLY PT, R19, R19, 0x1, 0x1f ;  /* 0x0c201f0013137f89 */ /* 0x000f2800000e0000 */
[----:B------:R-:W0:Y:S04]  /*56dc0*/  SHFL.BFLY PT, R20, R20, 0x1, 0x1f ;  /* 0x0c201f0014147f89 */ /* 0x000e2800000e0000 */
        /* <DEDUP_REMOVED lines=8> */
[----:B------:R-:W0:Y:S01]  /*56e50*/  SHFL.BFLY PT, R29, R29, 0x1, 0x1f ;  /* 0x0c201f001d1d7f89 */ /* 0x000e2200000e0000 */
[----:B------:R-:W-:Y:S01]  /*56e60*/  BSSY B0, `(.L_x_1) ;  /* 0x0000011000007945 */ /* 0x000fe20003800000 */
[----:B------:R-:W-:Y:S05]  /*56e70*/  @P6 BRA `(.L_x_2) ;  /* 0x000000f000006947 */ /* 0x000fea0003800000 */
[----:B------:R4:W-:Y:S04]  /*56e80*/  STL [R1+0x1b58], R4 ;  /* 0x001b580401007387 */ /* 0x0009e80000100800 */
[----:B------:R3:W-:Y:S04]  /*56e90*/  STL [R1+0x1b54], R3 ;  /* 0x001b540301007387 */ /* 0x0007e80000100800 */
[----:B----4-:R-:W4:Y:S04]  /*56ea0*/  S2R R4, SR_TID.X ;  /* 0x0000000000047919 */ /* 0x010f280000002100 */
[----:B---3--:R-:W3:Y:S01]  /*56eb0*/  S2R R3, SR_TID.X ;  /* 0x0000000000037919 */ /* 0x008ee20000002100 */
[----:B----4-:R-:W-:-:S02]  /*56ec0*/  LOP3.LUT R4, R4, 0x1c, RZ, 0xc0, !PT ;  /* 0x0000001c04047812 */ /* 0x010fc400078ec0ff */
[----:B---3--:R-:W-:Y:S02]  /*56ed0*/  LOP3.LUT R3, R3, 0xff, RZ, 0xc0, !PT ;  /* 0x000000ff03037812 */ /* 0x008fe400078ec0ff */
[----:B------:R-:W-:Y:S02]  /*56ee0*/  SHF.L.U32 R4, R4, 0x3, RZ ;  /* 0x0000000304047819 */ /* 0x000fe400000006ff */
[----:B------:R-:W-:-:S04]  /*56ef0*/  SHF.R.U32.HI R3, RZ, 0x3, R3 ;  /* 0x00000003ff037819 */ /* 0x000fc80000011603 */
[----:B------:R-:W-:-:S05]  /*56f00*/  LOP3.LUT R3, R3, 0x1c, RZ, 0xc0, !PT ;  /* 0x0000001c03037812 */ /* 0x000fca00078ec0ff */
[----:B------:R-:W-:Y:S02]  /*56f10*/  IMAD.IADD R3, R4, 0x1, R3 ;  /* 0x0000000104037824 */ /* 0x000fe400078e0203 */
[----:B------:R3:W5:Y:S04]  /*56f20*/  LDL.LU R4, [R1+0x1b58] ;  /* 0x001b580001047983 */ /* 0x0007680000300800 */
[----:B-----5:R4:W-:Y:S04]  /*56f30*/  STS [R3+0x40000], R2 ;  /* 0x0400000203007388 */ /* 0x0209e80000000800 */
[----:B----4-:R3:W5:Y:S04]  /*56f40*/  LDL.LU R3, [R1+0x1b54] ;  /* 0x001b540001037983 */ /* 0x0107680000300800 */
[----:B------:R-:W4:Y:S04]  /*56f50*/  LDL R2, [R1+0x1288] ;  /* 0x0012880001027983 */ /* 0x000f280000100800 */
[----:B----4-:R3:W-:Y:S02]  /*56f60*/  STS [R2+0x40000], R0 ;  /* 0x0400000002007388 */ /* 0x0107e40000000800 */
.L_x_2:
[----:B------:R-:W-:Y:S05]  /*56f70*/  BSYNC B0 ;  /* 0x0000000000007941 */ /* 0x000fea0003800000 */
.L_x_1:
[----:B-1----:R1:W-:Y:S04]  /*56f80*/  STL [R1+0x1bbc], R16 ;  /* 0x001bbc1001007387 */ /* 0x0023e80000100800 */
[----:B-1--4-:R-:W4:Y:S04]  /*56f90*/  LDL.LU R16, [R1+0x8] ;  /* 0x0000080001107983 */ /* 0x012f280000300800 */
[----:B--2---:R1:W-:Y:S04]  /*56fa0*/  STL [R1+0x1bb8], R17 ;  /* 0x001bb81101007387 */ /* 0x0043e80000100800 */
[----:B-1----:R-:W4:Y:S04]  /*56fb0*/  LDL.LU R17, [R1+0x74] ;  /* 0x0000740001117983 */ /* 0x002f280000300800 */
[----:B---3--:R1:W-:Y:S04]  /*56fc0*/  STL [R1+0x1bb4], R18 ;  /* 0x001bb41201007387 */ /* 0x0083e80000100800 */
[----:B-1----:R-:W2:Y:S04]  /*56fd0*/  LDL.LU R18, [R1+0x4] ;  /* 0x0000040001127983 */ /* 0x002ea80000300800 */
[----:B------:R1:W-:Y:S04]  /*56fe0*/  STL [R1+0x1bb0], R19 ;  /* 0x001bb01301007387 */ /* 0x0003e80000100800 */
[----:B-1----:R-:W2:Y:S04]  /*56ff0*/  LDL.LU R19, [R1+0x70] ;  /* 0x0000700001137983 */ /* 0x002ea80000300800 */
[----:B0-----:R0:W-:Y:S04]  /*57000*/  STL [R1+0x1bac], R20 ;  /* 0x001bac1401007387 */ /* 0x0011e80000100800 */
[----:B0-----:R-:W3:Y:S04]  /*57010*/  LDL.LU R20, [R1] ;  /* 0x0000000001147983 */ /* 0x001ee80000300800 */
[----:B------:R-:W3:Y:S04]  /*57020*/  LDL.LU R0, [R1+0x6c] ;  /* 0x00006c0001007983 */ /* 0x000ee80000300800 */
[----:B-----5:R-:W3:Y:S04]  /*57030*/  LDL.LU R2, [R1+0x68] ;  /* 0x0000680001027983 */ /* 0x020ee80000300800 */
[----:B------:R0:W-:Y:S04]  /*57040*/  STL [R1+0x1ba8], R21 ;  /* 0x001ba81501007387 */ /* 0x0001e80000100800 */
[----:B0-----:R-:W3:Y:S04]  /*57050*/  LDL.LU R21, [R1+0x64] ;  /* 0x0000640001157983 */ /* 0x001ee80000300800 */
        /* <DEDUP_REMOVED lines=34> */
[----:B------:R0:W-:Y:S01]  /*57280*/  STL [R1+0x1b60], R6 ;  /* 0x001b600601007387 */ /* 0x0001e20000100800 */
[----:B----4-:R-:W-:-:S03]  /*57290*/  FMNMX R17, R17, R16, !PT ;  /* 0x0000001011117209 */ /* 0x010fc60007800000 */
[----:B0-----:R-:W4:Y:S04]  /*572a0*/  LDL.LU R6, [R1+0x44] ;  /* 0x0000440001067983 */ /* 0x001f280000300800 */
[----:B------:R0:W-:Y:S04]  /*572b0*/  STL [R1+0x1b5c], R5 ;  /* 0x001b5c0501007387 */ /* 0x0001e80000100800 */
[----:B0-----:R-:W4:Y:S04]  /*572c0*/  LDL.LU R5, [R1+0x4c] ;  /* 0x00004c0001057983 */ /* 0x001f280000300800 */
[----:B------:R0:W-:Y:S01]  /*572d0*/  STL [R1+0x1b58], R4 ;  /* 0x001b580401007387 */ /* 0x0001e20000100800 */
[----:B--2---:R-:W-:-:S03]  /*572e0*/  FMNMX R19, R19, R18, !PT ;  /* 0x0000001213137209 */ /* 0x004fc60007800000 */
[----:B0-----:R-:W2:Y:S04]  /*572f0*/  LDL.LU R4, [R1+0x78] ;  /* 0x0000780001047983 */ /* 0x001ea80000300800 */
[----:B------:R0:W-:Y:S04]  /*57300*/  STL [R1+0x1b54], R3 ;  /* 0x001b540301007387 */ /* 0x0001e80000100800 */
[----:B0-----:R-:W2:Y:S04]  /*57310*/  LDL.LU R3, [R1+0x7c] ;  /* 0x00007c0001037983 */ /* 0x001ea80000300800 */
[----:B------:R-:W2:Y:S04]  /*57320*/  LDL.LU R16, [R1+0x1bbc] ;  /* 0x001bbc0001107983 */ /* 0x000ea80000300800 */
[----:B------:R0:W-:Y:S04]  /*57330*/  STL [R1+0x8], R17 ;  /* 0x0000081101007387 */ /* 0x0001e80000100800 */
[----:B0-----:R-:W4:Y:S04]  /*57340*/  LDL.LU R17, [R1+0x1bb8] ;  /* 0x001bb80001117983 */ /* 0x001f280000300800 */
[----:B------:R-:W4:Y:S01]  /*57350*/  LDL.LU R18, [R1+0x1bb4] ;  /* 0x001bb40001127983 */ /* 0x000f220000300800 */
[----:B---3--:R-:W-:-:S03]  /*57360*/  FMNMX R0, R0, R20, !PT ;  /* 0x0000001400007209 */ /* 0x008fc60007800000 */
[----:B------:R0:W-:Y:S04]  /*57370*/  STL [R1+0x4], R19 ;  /* 0x0000041301007387 */ /* 0x0001e80000100800 */
[----:B0-----:R-:W3:Y:S04]  /*57380*/  LDL.LU R19, [R1+0x1bb0] ;  /* 0x001bb00001137983 */ /* 0x001ee80000300800 */
[----:B------:R-:W3:Y:S01]  /*57390*/  LDL.LU R20, [R1+0x1bac] ;  /* 0x001bac0001147983 */ /* 0x000ee20000300800 */
[----:B--2---:R-:W-:-:S03]  /*573a0*/  FMNMX R2, R2, R16, !PT ;  /* 0x0000001002027209 */ /* 0x004fc60007800000 */
[----:B------:R-:W2:Y:S01]  /*573b0*/  LDL.LU R16, [R1+0x58] ;  /* 0x0000580001107983 */ /* 0x000ea20000300800 */
[----:B----4-:R-:W-:-:S03]  /*573c0*/  FMNMX R17, R21, R17, !PT ;  /* 0x0000001115117209 */ /* 0x010fc60007800000 */
[----:B------:R-:W4:Y:S01]  /*573d0*/  LDL.LU R21, [R1+0x1ba8] ;  /* 0x001ba80001157983 */ /* 0x000f220000300800 */
[----:B------:R-:W-:-:S03]  /*573e0*/  FMNMX R18, R22, R18, !PT ;  /* 0x0000001216127209 */ /* 0x000fc60007800000 */
[----:B------:R-:W4:Y:S01]  /*573f0*/  LDL.LU R22, [R1+0x1ba4] ;  /* 0x001ba40001167983 */ /* 0x000f220000300800 */
[----:B---3--:R-:W-:-:S03]  /*57400*/  FMNMX R19, R23, R19, !PT ;  /* 0x0000001317137209 */ /* 0x008fc60007800000 */
[----:B------:R-:W3:Y:S01]  /*57410*/  LDL.LU R23, [R1+0x1ba0] ;  /* 0x001ba00001177983 */ /* 0x000ee20000300800 */
[----:B--2---:R-:W-:-:S03]  /*57420*/  FMNMX R16, R16, R20, !PT ;  /* 0x0000001410107209 */ /* 0x004fc60007800000 */
[----:B------:R-:W2:Y:S01]  /*57430*/  LDL.LU R20, [R1+0x40] ;  /* 0x0000400001147983 */ /* 0x000ea20000300800 */
[----:B----4-:R-:W-:-:S03]  /*57440*/  FMNMX R21, R24, R21, !PT ;  /* 0x0000001518157209 */ /* 0x010fc60007800000 */
[----:B------:R-:W2:Y:S01]  /*57450*/  LDL.LU R24, [R1+0x1b9c] ;  /* 0x001b9c0001187983 */ /* 0x000ea20000300800 */
[----:B------:R-:W-:-:S03]  /*57460*/  FMNMX R22, R25, R22, !PT ;  /* 0x0000001619167209 */ /* 0x000fc60007800000 */
[----:B------:R-:W4:Y:S01]  /*57470*/  LDL.LU R25, [R1+0x1b98] ;  /* 0x001b980001197983 */ /* 0x000f220000300800 */
[----:B---3--:R-:W-:-:S03]  /*57480*/  FMNMX R23, R26, R23, !PT ;  /* 0x000000171a177209 */ /* 0x008fc60007800000 */
[----:B------:R-:W3:Y:S01]  /*57490*/  LDL.LU R26, [R1+0x1b94] ;  /* 0x001b9400011a7983 */ /* 0x000ee20000300800 */
[----:B--2---:R-:W-:-:S03]  /*574a0*/  FMNMX R20, R20, R24, !PT ;  /* 0x0000001814147209 */ /* 0x004fc60007800000 */
[----:B------:R-:W2:Y:S01]  /*574b0*/  LDL.LU R24, [R1+0x20] ;  /* 0x0000200001187983 */ /* 0x000ea20000300800 */
[----:B----4-:R-:W-:-:S03]  /*574c0*/  FMNMX R25, R27, R25, !PT ;  /* 0x000000191b197209 */ /* 0x010fc60007800000 */
[----:B------:R-:W4:Y:S01]  /*574d0*/  LDL.LU R27, [R1+0x1b90] ;  /* 0x001b9000011b7983 */ /* 0x000f220000300800 */
[----:B---3--:R-:W-:-:S03]  /*574e0*/  FMNMX R26, R28, R26, !PT ;  /* 0x0000001a1c1a7209 */ /* 0x008fc60007800000 */
[----:B------:R-:W2:Y:S01]  /*574f0*/  LDL.LU R28, [R1+0x1b8c] ;  /* 0x001b8c00011c7983 */ /* 0x000ea20000300800 */
[----:B----4-:R-:W-:-:S03]  /*57500*/  FMNMX R27, R29, R27, !PT ;  /* 0x0000001b1d1b7209 */ /* 0x010fc60007800000 */
[----:B------:R-:W3:Y:S01]  /*57510*/  LDL.LU R29, [R1+0x1b88] ;  /* 0x001b8800011d7983 */ /* 0x000ee20000300800 */
[----:B--2---:R-:W-:-:S03]  /*57520*/  FMNMX R24, R24, R28, !PT ;  /* 0x0000001c18187209 */ /* 0x004fc60007800000 */
[----:B------:R-:W2:Y:S01]  /*57530*/  LDL.LU R28, [R1+0x8c] ;  /* 0x00008c00011c7983 */ /* 0x000ea20000300800 */
[----:B---3--:R-:W-:-:S03]  /*57540*/  FMNMX R29, R15, R29, !PT ;  /* 0x0000001d0f1d7209 */ /* 0x008fc60007800000 */
[----:B------:R-:W3:Y:S02]  /*57550*/  LDL.LU R15, [R1+0x1b84] ;  /* 0x001b8400010f7983 */ /* 0x000ee40000300800 */
[----:B---3--:R-:W-:Y:S02]  /*57560*/  FMNMX R15, R15, R14, !PT ;  /* 0x0000000e0f0f7209 */ /* 0x008fe40007800000 */
[----:B------:R-:W3:Y:S02]  /*57570*/  LDL.LU R14, [R1+0x1b80] ;  /* 0x001b8000010e7983 */ /* 0x000ee40000300800 */
[----:B---3--:R-:W-:Y:S02]  /*57580*/  FMNMX R14, R14, R13, !PT ;  /* 0x0000000d0e0e7209 */ /* 0x008fe40007800000 */
[----:B------:R-:W3:Y:S02]  /*57590*/  LDL.LU R13, [R1+0x1b7c] ;  /* 0x001b7c00010d7983 */ /* 0x000ee40000300800 */
[----:B---3--:R-:W-:-:S02]  /*575a0*/  FMNMX R13, R13, R12, !PT ;  /* 0x0000000c0d0d7209 */ /* 0x008fc40007800000 */
        /* <DEDUP_REMOVED lines=16> */
[----:B------:R-:W3:Y:S01]  /*576b0*/  LDL.LU R4, [R1+0x1b58] ;  /* 0x001b580001047983 */ /* 0x000ee20000300800 */
[----:B------:R-:W-:Y:S01]  /*576c0*/  BSSY B0, `(.L_x_3) ;  /* 0x0000123000007945 */ /* 0x000fe20003800000 */
[----:B------:R-:W-:Y:S01]  /*576d0*/  BSSY B1, `(.L_x_4) ;  /* 0x0000118000017945 */ /* 0x000fe20003800000 */
[----:B---3--:R-:W-:-:S02]  /*576e0*/  FMNMX R4, R4, R3, !PT ;  /* 0x0000000304047209 */ /* 0x008fc40007800000 */
[----:B------:R-:W2:Y:S02]  /*576f0*/  LDL.LU R3, [R1+0x1b54] ;  /* 0x001b540001037983 */ /* 0x000ea40000300800 */
[----:B--2---:R-:W-:Y:S01]  /*57700*/  FMNMX R3, R3, R28, !PT ;  /* 0x0000001c03037209 */ /* 0x004fe20007800000 */
[----:B------:R-:W-:Y:S05]  /*57710*/  @P6 BRA `(.L_x_5) ;  /* 0x000000b000006947 */ /* 0x000fea0003800000 */
[----:B------:R0:W-:Y:S04]  /*57720*/  STL [R1+0x1b54], R0 ;  /* 0x001b540001007387 */ /* 0x0001e80000100800 */
[----:B0-----:R-:W2:Y:S04]  /*57730*/  LDL R0, [R1+0x1284] ;  /* 0x0012840001007983 */ /* 0x001ea80000100800 */
[----:B------:R-:W2:Y:S04]  /*57740*/  LDL.LU R28, [R1+0x8] ;  /* 0x00000800011c7983 */ /* 0x000ea80000300800 */
[----:B--2---:R0:W-:Y:S04]  /*57750*/  STS [R0+0x40000], R28 ;  /* 0x0400001c00007388 */ /* 0x0041e80000000800 */
[----:B0-----:R0:W5:Y:S01]  /*57760*/  LDL.LU R0, [R1+0x1b54] ;  /* 0x001b540001007983 */ /* 0x0011620000300800 */
[----:B------:R-:W-:Y:S05]  /*57770*/  @P6 BRA `(.L_x_6) ;  /* 0x0000008000006947 */ /* 0x000fea0003800000 */
[----:B-----5:R1:W-:Y:S04]  /*57780*/  STL [R1+0x1b54], R0 ;  /* 0x001b540001007387 */ /* 0x0203e80000100800 */
[----:B-1----:R-:W2:Y:S04]  /*57790*/  LDL R0, [R1+0x1280] ;  /* 0x0012800001007983 */ /* 0x002ea80000100800 */
[----:B------:R-:W2:Y:S04]  /*577a0*/  LDL.LU R28, [R1+0x4] ;  /* 0x00000400011c7983 */ /* 0x000ea80000300800 */
[----:B--2---:R1:W-:Y:S04]  /*577b0*/  STS [R0+0x40000], R28 ;  /* 0x0400001c00007388 */ /* 0x0043e80000000800 */
[----:B-1----:R1:W5:Y:S02]  /*577c0*/  LDL.LU R0, [R1+0x1b54] ;  /* 0x001b540001007983 */ /* 0x0023640000300800 */
.L_x_5:
[----:B------:R-:W-:Y:S05]  /*577d0*/  @P6 BRA `(.L_x_7) ;  /* 0x000000c000006947 */ /* 0x000fea0003800000 */
[----:B------:R-:W2:Y:S04]  /*577e0*/  LDL R28, [R1+0x127c] ;  /* 0x00127c00011c7983 */ /* 0x000ea80000100800 */
[----:B--2--5:R2:W-:Y:S02]  /*577f0*/  STS [R28+0x40000], R0 ;  /* 0x040000001c007388 */ /* 0x0245e40000000800 */
.L_x_6:
[----:B------:R-:W-:Y:S05]  /*57800*/  @P6 BRA `(.L_x_8) ;  /* 0x0000013000006947 */ /* 0x000fea0003800000 */
[----:B--2---:R-:W2:Y:S02]  /*57810*/  S2R R28, SR_TID.X ;  /* 0x00000000001c7919 */ /* 0x004ea40000002100 */
[----:B--2--5:R-:W-:-:S02]  /*57820*/  LOP3.LUT R0, R28, 0xff, RZ, 0xc0, !PT ;  /* 0x000000ff1c007812 */ /* 0x024fc400078ec0ff */
[----:B------:R-:W-:Y:S02]  /*57830*/  LOP3.LUT R28, R28, 0x1c, RZ, 0xc0, !PT ;  /* 0x0000001c1c1c7812 */ /* 0x000fe400078ec0ff */
[----:B------:R-:W-:Y:S02]  /*57840*/  SHF.R.U32.HI R0, RZ, 0x3, R0 ;  /* 0x00000003ff007819 */ /* 0x000fe40000011600 */
[----:B------:R-:W-:Y:S02]  /*57850*/  LEA.HI R28, R28, 0x28, RZ, 0x1e ;  /* 0x000000281c1c7811 */ /* 0x000fe400078ff0ff */
[----:B------:R-:W-:Y:S02]  /*57860*/  LOP3.LUT R0, R0, 0x1c, RZ, 0xc0, !PT ;  /* 0x0000001c00007812 */ /* 0x000fe400078ec0ff */
[----:B------:R-:W-:-:S04]  /*57870*/  SHF.L.U32 R28, R28, 0x5, RZ ;  /* 0x000000051c1c7819 */ /* 0x000fc800000006ff */
[----:B------:R-:W-:-:S05]  /*57880*/  IADD3 R0, R0, R28, RZ ;  /* 0x0000001c00007210 */ /* 0x000fca0007ffe0ff */
[----:B------:R2:W-:Y:S02]  /*57890*/  STS [R0+0x40000], R2 ;  /* 0x0400000200007388 */ /* 0x0005e40000000800 */
.L_x_7:
[----:B------:R-:W-:Y:S05]  /*578a0*/  @P6 BRA `(.L_x_9) ;  /* 0x0000013000006947 */ /* 0x000fea0003800000 */
[----:B--2---:R-:W2:Y:S02]  /*578b0*/  S2R R2, SR_TID.X ;  /* 0x0000000000027919 */ /* 0x004ea40000002100 */
[C---:B--2--5:R-:W-:Y:S02]  /*578c0*/  LOP3.LUT R0, R2.reuse, 0xff, RZ, 0xc0, !PT ;  /* 0x000000ff02007812 */ /* 0x064fe400078ec0ff */
[----:B------:R-:W-:Y:S02]  /*578d0*/  LOP3.LUT R2, R2, 0x1c, RZ, 0xc0, !PT ;  /* 0x0000001c02027812 */ /* 0x000fe400078ec0ff */
[----:B------:R-:W-:Y:S02]  /*578e0*/  SHF.R.U32.HI R0, RZ, 0x3, R0 ;  /* 0x00000003ff007819 */ /* 0x000fe40000011600 */
[----:B------:R-:W-:Y:S02]  /*578f0*/  LEA.HI R2, R2, 0x30, RZ, 0x1e ;  /* 0x0000003002027811 */ /* 0x000fe400078ff0ff */
[----:B------:R-:W-:-:S03]  /*57900*/  LOP3.LUT R0, R0, 0x1c, RZ, 0xc0, !PT ;  /* 0x0000001c00007812 */ /* 0x000fc600078ec0ff */
[----:B------:R-:W-:-:S05]  /*57910*/  IMAD.SHL.U32 R2, R2, 0x20, RZ ;  /* 0x0000002002027824 */ /* 0x000fca00078e00ff */
[----:B------:R-:W-:-:S05]  /*57920*/  IADD3 R0, R0, R2, RZ ;  /* 0x0000000200007210 */ /* 0x000fca0007ffe0ff */
[----:B------:R2:W-:Y:S02]  /*57930*/  STS [R0+0x40000], R17 ;  /* 0x0400001100007388 */ /* 0x0005e40000000800 */
.L_x_8:
[----:B------:R-:W-:Y:S05]  /*57940*/  @P6 BRA `(.L_x_10) ;  /* 0x0000013000006947 */ /* 0x000fea0003800000 */
[----:B------:R-:W3:Y:S02]  /*57950*/  S2R R2, SR_TID.X ;  /* 0x0000000000027919 */ /* 0x000ee40000002100 */
[C---:B--23-5:R-:W-:Y:S02]  /*57960*/  LOP3.LUT R0, R2.reuse, 0xff, RZ, 0xc0, !PT ;  /* 0x000000ff02007812 */ /* 0x06cfe400078ec0ff */
[----:B------:R-:W-:Y:S02]  /*57970*/  LOP3.LUT R2, R2, 0x1c, RZ, 0xc0, !PT ;  /* 0x0000001c02027812 */ /* 0x000fe400078ec0ff */
[----:B------:R-:W-:Y:S02]  /*57980*/  SHF.R.U32.HI R0, RZ, 0x3, R0 ;  /* 0x00000003ff007819 */ /* 0x000fe40000011600 */
[----:B------:R-:W-:Y:S02]  /*57990*/  LEA.HI R2, R2, 0x38, RZ, 0x1e ;  /* 0x0000003802027811 */ /* 0x000fe400078ff0ff */
[----:B------:R-:W-:-:S02]  /*579a0*/  LOP3.LUT R0, R0, 0x1c, RZ, 0xc0, !PT ;  /* 0x0000001c00007812 */ /* 0x000fc400078ec0ff */
[----:B------:R-:W-:-:S05]  /*579b0*/  SHF.L.U32 R2, R2, 0x5, RZ ;  /* 0x0000000502027819 */ /* 0x000fca00000006ff */
[----:B------:R-:W-:-:S05]  /*579c0*/  IMAD.IADD R0, R0, 0x1, R2 ;  /* 0x0000000100007824 */ /* 0x000fca00078e0202 */
[----:B------:R2:W-:Y:S02]  /*579d0*/  STS [R0+0x40000], R18 ;  /* 0x0400001200007388 */ /* 0x0005e40000000800 */
.L_x_9:
[----:B------:R-:W-:Y:S05]  /*579e0*/  @P6 BRA `(.L_x_11) ;  /* 0x0000013000006947 */ /* 0x000fea0003800000 */
[----:B--2---:R-:W2:Y:S02]  /*579f0*/  S2R R2, SR_TID.X ;  /* 0x0000000000027919 */ /* 0x004ea40000002100 */
[C---:B--2--5:R-:W-:Y:S02]  /*57a00*/  LOP3.LUT R0, R2.reuse, 0xff, RZ, 0xc0, !PT ;  /* 0x000000ff02007812 */ /* 0x064fe400078ec0ff */
[----:B------:R-:W-:Y:S02]  /*57a10*/  LOP3.LUT R2, R2, 0x1c, RZ, 0xc0, !PT ;  /* 0x0000001c02027812 */ /* 0x000fe400078ec0ff */
[----:B------:R-:W-:Y:S02]  /*57a20*/  SHF.R.U32.HI R0, RZ, 0x3, R0 ;  /* 0x00000003ff007819 */ /* 0x000fe40000011600 */
[----:B------:R-:W-:Y:S02]  /*57a30*/  LEA.HI R2, R2, 0x40, RZ, 0x1e ;  /* 0x0000004002027811 */ /* 0x000fe400078ff0ff */
[----:B------:R-:W-:-:S02]  /*57a40*/  LOP3.LUT R0, R0, 0x1c, RZ, 0xc0, !PT ;  /* 0x0000001c00007812 */ /* 0x000fc400078ec0ff */
[----:B------:R-:W-:-:S04]  /*57a50*/  SHF.L.U32 R2, R2, 0x5, RZ ;  /* 0x0000000502027819 */ /* 0x000fc800000006ff */
[----:B------:R-:W-:-:S05]  /*57a60*/  IADD3 R0, R0, R2, RZ ;  /* 0x0000000200007210 */ /* 0x000fca0007ffe0ff */
[----:B------:R2:W-:Y:S02]  /*57a70*/  STS [R0+0x40000], R19 ;  /* 0x0400001300007388 */ /* 0x0005e40000000800 */
.L_x_10:
[----:B------:R-:W-:Y:S05]  /*57a80*/  @P6 BRA `(.L_x_12) ;  /* 0x0000013000006947 */ /* 0x000fea0003800000 */
[----:B------:R-:W3:Y:S02]  /*57a90*/  S2R R2, SR_TID.X ;  /* 0x0000000000027919 */ /* 0x000ee40000002100 */
[C---:B--23-5:R-:W-:Y:S02]  /*57aa0*/  LOP3.LUT R0, R2.reuse, 0xff, RZ, 0xc0, !PT ;  /* 0x000000ff02007812 */ /* 0x06cfe400078ec0ff */
[----:B------:R-:W-:Y:S02]  /*57ab0*/  LOP3.LUT R2, R2, 0x1c, RZ, 0xc0, !PT ;  /* 0x0000001c02027812 */ /* 0x000fe400078ec0ff */
[----:B------:R-:W-:Y:S02]  /*57ac0*/  SHF.R.U32.HI R0, RZ, 0x3, R0 ;  /* 0x00000003ff007819 */ /* 0x000fe40000011600 */
[----:B------:R-:W-:Y:S02]  /*57ad0*/  LEA.HI R2, R2, 0x48, RZ, 0x1e ;  /* 0x0000004802027811 */ /* 0x000fe400078ff0ff */
[----:B------:R-:W-:-:S03]  /*57ae0*/  LOP3.LUT R0, R0, 0x1c, RZ, 0xc0, !PT ;  /* 0x0000001c00007812 */ /* 0x000fc600078ec0ff */
[----:B------:R-:W-:-:S05]  /*57af0*/  IMAD.SHL.U32 R2, R2, 0x20, RZ ;  /* 0x0000002002027824 */ /* 0x000fca00078e00ff */
[----:B------:R-:W-:-:S05]  /*57b00*/  IADD3 R0, R0, R2, RZ ;  /* 0x0000000200007210 */ /* 0x000fca0007ffe0ff */
[----:B------:R2:W-:Y:S02]  /*57b10*/  STS [R0+0x40000], R16 ;  /* 0x0400001000007388 */ /* 0x0005e40000000800 */
.L_x_11:
[----:B------:R-:W-:Y:S05]  /*57b20*/  @P6 BRA `(.L_x_13) ;  /* 0x0000013000006947 */ /* 0x000fea0003800000 */
[----:B--2---:R-:W2:Y:S02]  /*57b30*/  S2R R2, SR_TID.X ;  /* 0x0000000000027919 */ /* 0x004ea40000002100 */
[C---:B--2--5:R-:W-:Y:S02]  /*57b40*/  LOP3.LUT R0, R2.reuse, 0xff, RZ, 0xc0, !PT ;  /* 0x000000ff02007812 */ /* 0x064fe400078ec0ff */
[----:B------:R-:W-:Y:S02]  /*57b50*/  LOP3.LUT R2, R2, 0x1c, RZ, 0xc0, !PT ;  /* 0x0000001c02027812 */ /* 0x000fe400078ec0ff */
[----:B------:R-:W-:Y:S02]  /*57b60*/  SHF.R.U32.HI R0, RZ, 0x3, R0 ;  /* 0x00000003ff007819 */ /* 0x000fe40000011600 */
[----:B------:R-:W-:Y:S02]  /*57b70*/  LEA.HI R2, R2, 0x50, RZ, 0x1e ;  /* 0x0000005002027811 */ /* 0x000fe400078ff0ff */
[----:B------:R-:W-:-:S02]  /*57b80*/  LOP3.LUT R0, R0, 0x1c, RZ, 0xc0, !PT ;  /* 0x0000001c00007812 */ /* 0x000fc400078ec0ff */
[----:B------:R-:W-:-:S05]  /*57b90*/  SHF.L.U32 R2, R2, 0x5, RZ ;  /* 0x0000000502027819 */ /* 0x000fca00000006ff */
[----:B------:R-:W-:-:S05]  /*57ba0*/  IMAD.IADD R0, R0, 0x1, R2 ;  /* 0x0000000100007824 */ /* 0x000fca00078e0202 */
[----:B------:R2:W-:Y:S02]  /*57bb0*/  STS [R0+0x40000], R21 ;  /* 0x0400001500007388 */ /* 0x0005e40000000800 */
.L_x_12:
[----:B------:R-:W-:Y:S05]  /*57bc0*/  @P6 BRA `(.L_x_14) ;  /* 0x0000013000006947 */ /* 0x000fea0003800000 */
[----:B------:R-:W3:Y:S02]  /*57bd0*/  S2R R2, SR_TID.X ;  /* 0x0000000000027919 */ /* 0x000ee40000002100 */
[C---:B--23-5:R-:W-:Y:S02]  /*57be0*/  LOP3.LUT R0, R2.reuse, 0xff, RZ, 0xc0, !PT ;  /* 0x000000ff02007812 */ /* 0x06cfe400078ec0ff */
[----:B------:R-:W-:Y:S02]  /*57bf0*/  LOP3.LUT R2, R2, 0x1c, RZ, 0xc0, !PT ;  /* 0x0000001c02027812 */ /* 0x000fe400078ec0ff */
[----:B------:R-:W-:Y:S02]  /*57c00*/  SHF.R.U32.HI R0, RZ, 0x3, R0 ;  /* 0x00000003ff007819 */ /* 0x000fe40000011600 */
[----:B------:R-:W-:Y:S02]  /*57c10*/  LEA.HI R2, R2, 0x58, RZ, 0x1e ;  /* 0x0000005802027811 */ /* 0x000fe400078ff0ff */
[----:B------:R-:W-:-:S02]  /*57c20*/  LOP3.LUT R0, R0, 0x1c, RZ, 0xc0, !PT ;  /* 0x0000001c00007812 */ /* 0x000fc400078ec0ff */
[----:B------:R-:W-:-:S04]  /*57c30*/  SHF.L.U32 R2, R2, 0x5, RZ ;  /* 0x0000000502027819 */ /* 0x000fc800000006ff */
[----:B------:R-:W-:-:S05]  /*57c40*/  IADD3 R0, R0, R2, RZ ;  /* 0x0000000200007210 */ /* 0x000fca0007ffe0ff */
[----:B------:R2:W-:Y:S02]  /*57c50*/  STS [R0+0x40000], R22 ;  /* 0x0400001600007388 */ /* 0x0005e40000000800 */
.L_x_13:
        /* <DEDUP_REMOVED lines=10> */
.L_x_14:
        /* <DEDUP_REMOVED lines=10> */
.L_x_15:
        /* <DEDUP_REMOVED lines=10> */
.L_x_16:
        /* <DEDUP_REMOVED lines=10> */
.L_x_17:
        /* <DEDUP_REMOVED lines=10> */
.L_x_18:
        /* <DEDUP_REMOVED lines=10> */
.L_x_19:
        /* <DEDUP_REMOVED lines=10> */
.L_x_20:
        /* <DEDUP_REMOVED lines=10> */
.L_x_21:
        /* <DEDUP_REMOVED lines=10> */
.L_x_22:
        /* <DEDUP_REMOVED lines=10> */
.L_x_23:
        /* <DEDUP_REMOVED lines=10> */
.L_x_24:
        /* <DEDUP_REMOVED lines=10> */
.L_x_25:
        /* <DEDUP_REMOVED lines=10> */
.L_x_26:
        /* <DEDUP_REMOVED lines=10> */
.L_x_27:
        /* <DEDUP_REMOVED lines=10> */
.L_x_28:
        /* <DEDUP_REMOVED lines=10> */
.L_x_29:
        /* <DEDUP_REMOVED lines=10> */
.L_x_30:
        /* <DEDUP_REMOVED lines=10> */
.L_x_31:
[----:B------:R-:W-:Y:S01]  /*587a0*/  @P6 BREAK B1 ;  /* 0x0000000000016942 */ /* 0x000fe20003800000 */
        /* <DEDUP_REMOVED lines=10> */
.L_x_32:
[----:B------:R-:W-:Y:S05]  /*58850*/  BSYNC B1 ;  /* 0x0000000000017941 */ /* 0x000fea0003800000 */
.L_x_4:
        /* <DEDUP_REMOVED lines=8> */
[----:B------:R2:W-:Y:S02]  /*588e0*/  @!P6 STS [R0+0x40000], R3 ;  /* 0x040000030000e388 */ /* 0x0005e40000000800 */
.L_x_33:
[----:B------:R-:W-:Y:S05]  /*588f0*/  BSYNC B0 ;  /* 0x0000000000007941 */ /* 0x000fea0003800000 */
.L_x_3:
[----:B------:R-:W-:Y:S01]  /*58900*/  WARPSYNC 0xffffffff ;  /* 0xffffffff00007948 */ /* 0x000fe20003800000 */
[----:B--2--5:R-:W2:Y:S04]  /*58910*/  S2R R0, SR_TID.X ;  /* 0x0000000000007919 */ /* 0x024ea80000002100 */
[----:B------:R-:W-:Y:S06]  /*58920*/  BAR.SYNC.DEFER_BLOCKING 0x0 ;  /* 0x0000000000007b1d */ /* 0x000fec0000010000 */
[----:B------:R-:W3:Y:S04]  /*58930*/  LDL R20, [R1+0x260] ;  /* 0x0002600001147983 */ /* 0x000ee80000100800 */
[----:B------:R-:W4:Y:S04]  /*58940*/  LDL.LU R19, [R1+0xdc] ;  /* 0x0000dc0001137983 */ /* 0x000f280000300800 */
[----:B------:R-:W3:Y:S04]  /*58950*/  LDL R18, [R1+0x264] ;  /* 0x0002640001127983 */ /* 0x000ee80000100800 */
[----:B------:R-:W3:Y:S01]  /*58960*/  LDL.LU R11, [R1+0xb4] ;  /* 0x0000b400010b7983 */ /* 0x000ee20000300800 */
[----:B--2---:R-:W-:-:S03]  /*58970*/  LOP3.LUT R7, R0, 0xff, RZ, 0xc0, !PT ;  /* 0x000000ff00077812 */ /* 0x004fc600078ec0ff */
[----:B------:R-:W2:Y:S04]  /*58980*/  LDL.LU R13, [R1+0xe4] ;  /* 0x0000e400010d7983 */ /* 0x000ea80000300800 */
[----:B------:R-:W0:Y:S04]  /*58990*/  LDS R5, [R7.X4+0x40000] ;  /* 0x0400000007057984 */ /* 0x000e280000004800 */
[----:B------:R-:W1:Y:S04]  /*589a0*/  LDS R3, [R7.X4+0x40400] ;  /* 0x0404000007037984 */ /* 0x000e680000004800 */
[----:B------:R-:W1:Y:S04]  /*589b0*/  LDS R2, [R7.X4+0x40800] ;  /* 0x0408000007027984 */ /* 0x000e680000004800 */
[----:B------:R-:W2:Y:S04]  /*589c0*/  LDL.LU R16, [R1+0xb0] ;  /* 0x0000b00001107983 */ /* 0x000ea80000300800 */
[----:B------:R-:W2:Y:S04]  /*589d0*/  LDL R15, [R1+0x268] ;  /* 0x00026800010f7983 */ /* 0x000ea80000100800 */
[----:B------:R-:W1:Y:S04]  /*589e0*/  S2R R21, SR_TID.X ;  /* 0x0000000000157919 */ /* 0x000e680000002100 */
[----:B------:R-:W1:Y:S04]  /*589f0*/  S2R R14, SR_TID.X ;  /* 0x00000000000e7919 */ /* 0x000e680000002100 */
[----:B------:R-:W2:Y:S04]  /*58a00*/  LDL.LU R12, [R1+0xf8] ;  /* 0x0000f800010c7983 */ /* 0x000ea80000300800 */
[----:B0-----:R-:W0:Y:S04]  /*58a10*/  SHFL.BFLY PT, R6, R5, 0x4, 0x1f ;  /* 0x0c801f0005067f89 */ /* 0x001e2800000e0000 */
[----:B-1----:R-:W1:Y:S04]  /*58a20*/  SHFL.BFLY PT, R4, R3, 0x4, 0x1f ;  /* 0x0c801f0003047f89 */ /* 0x002e6800000e0000 */
[----:B------:R-:W1:Y:S01]  /*58a30*/  SHFL.BFLY PT, R0, R2, 0x4, 0x1f ;  /* 0x0c801f0002007f89 */ /* 0x000e6200000e0000 */
[----:B0-----:R-:W-:-:S02]  /*58a40*/  FMNMX R6, R5, R6, !PT ;  /* 0x0000000605067209 */ /* 0x001fc40007800000 */
[----:B-1----:R-:W-:-:S03]  /*58a50*/  FMNMX R3, R3, R4, !PT ;  /* 0x0000000403037209 */ /* 0x002fc60007800000 */
[----:B------:R-:W0:Y:S01]  /*58a60*/  SHFL.BFLY PT, R5, R6, 0x2, 0x1f ;  /* 0x0c401f0006057f89 */ /* 0x000e2200000e0000 */
[----:B------:R-:W-:-:S03]  /*58a70*/  FMNMX R2, R2, R0, !PT ;  /* 0x0000000002027209 */ /* 0x000fc60007800000 */
[----:B------:R-:W1:Y:S04]  /*58a80*/  SHFL.BFLY PT, R4, R3, 0x2, 0x1f ;  /* 0x0c401f0003047f89 */ /* 0x000e6800000e0000 */
[----:B------:R-:W1:Y:S01]  /*58a90*/  SHFL.BFLY PT, R0, R2, 0x2, 0x1f ;  /* 0x0c401f0002007f89 */ /* 0x000e6200000e0000 */
[----:B0-----:R-:W-:Y:S02]  /*58aa0*/  FMNMX R5, R6, R5, !PT ;  /* 0x0000000506057209 */ /* 0x001fe40007800000 */
[----:B-1----:R-:W-:Y:S02]  /*58ab0*/  FMNMX R3, R3, R4, !PT ;  /* 0x0000000403037209 */ /* 0x002fe40007800000 */
[----:B------:R-:W-:-:S03]  /*58ac0*/  FMNMX R0, R2, R0, !PT ;  /* 0x0000000002007209 */ /* 0x000fc60007800000 */
[----:B------:R-:W0:Y:S04]  /*58ad0*/  SHFL.BFLY PT, R4, R3, 0x1, 0x1f ;  /* 0x0c201f0003047f89 */ /* 0x000e2800000e0000 */
[----:B------:R-:W1:Y:S04]  /*58ae0*/  SHFL.BFLY PT, R2, R5, 0x1, 0x1f ;  /* 0x0c201f0005027f89 */ /* 0x000e6800000e0000 */
[----:B------:R-:W1:Y:S01]  /*58af0*/  SHFL.BFLY PT, R6, R0, 0x1, 0x1f ;  /* 0x0c201f0000067f89 */ /* 0x000e6200000e0000 */
[----:B0-----:R-:W-:Y:S02]  /*58b00*/  FMNMX R3, R3, R4, !PT ;  /* 0x0000000403037209 */ /* 0x001fe40007800000 */
[----:B-1----:R-:W-:-:S02]  /*58b10*/  FMNMX R2, R5, R2, !PT ;  /* 0x0000000205027209 */ /* 0x002fc40007800000 */
[----:B------:R-:W-:-:S03]  /*58b20*/  FMNMX R0, R0, R6, !PT ;  /* 0x0000000600007209 */ /* 0x000fc60007800000 */
[----:B------:R-:W-:Y:S04]  /*58b30*/  @!P5 STS [R7.X4+0x40000], R2 ;  /* 0x040000020700d388 */ /* 0x000fe80000004800 */
[----:B------:R-:W-:Y:S04]  /*58b40*/  @!P5 STS [R7.X4+0x40400], R3 ;  /* 0x040400030700d388 */ /* 0x000fe80000004800 */
[----:B------:R-:W-:Y:S04]  /*58b50*/  @!P5 STS [R7.X4+0x40800], R0 ;  /* 0x040800000700d388 */ /* 0x000fe80000004800 */
[----:B------:R-:W0:Y:S04]  /*58b60*/  LDS R9, [R21.X4+0x40c00] ;  /* 0x040c000015097984 */ /* 0x000e280000004800 */
[----:B------:R-:W1:Y:S04]  /*58b70*/  LDS R7, [R21.X4+0x41000] ;  /* 0x0410000015077984 */ /* 0x000e680000004800 */
[----:B------:R-:W1:Y:S04]  /*58b80*/  LDS R6, [R21.X4+0x41400] ;  /* 0x0414000015067984 */ /* 0x000e680000004800 */
[----:B------:R-:W1:Y:S04]  /*58b90*/  LDS R5, [R21.X4+0x41800] ;  /* 0x0418000015057984 */ /* 0x000e680000004800 */
[----:B------:R-:W1:Y:S04]  /*58ba0*/  LDS R4, [R21.X4+0x41c00] ;  /* 0x041c000015047984 */ /* 0x000e680000004800 */
[----:B0-----:R-:W0:Y:S04]  /*58bb0*/  SHFL.BFLY PT, R10, R9, 0x4, 0x1f ;  /* 0x0c801f00090a7f89 */ /* 0x001e2800000e0000 */
[----:B-1----:R-:W1:Y:S04]  /*58bc0*/  SHFL.BFLY PT, R8, R7, 0x4, 0x1f ;  /* 0x0c801f0007087f89 */ /* 0x002e6800000e0000 */
[----:B------:R-:W1:Y:S04]  /*58bd0*/  SHFL.BFLY PT, R3, R6, 0x4, 0x1f ;  /* 0x0c801f0006037f89 */ /* 0x000e6800000e0000 */
[----:B------:R-:W1:Y:S04]  /*58be0*/  SHFL.BFLY PT, R2, R5, 0x4, 0x1f ;  /* 0x0c801f0005027f89 */ /* 0x000e6800000e0000 */
[----:B------:R-:W1:Y:S01]  /*58bf0*/  SHFL.BFLY PT, R0, R4, 0x4, 0x1f ;  /* 0x0c801f0004007f89 */ /* 0x000e6200000e0000 */
[----:B0-----:R-:W-:-:S02]  /*58c00*/  FMNMX R10, R9, R10, !PT ;  /* 0x0000000a090a7209 */ /* 0x001fc40007800000 */
[----:B-1----:R-:W-:-:S03]  /*58c10*/  FMNMX R7, R7, R8, !PT ;  /* 0x0000000807077209 */ /* 0x002fc60007800000 */
[----:B------:R-:W0:Y:S01]  /*58c20*/  SHFL.BFLY PT, R9, R10, 0x2, 0x1f ;  /* 0x0c401f000a097f89 */ /* 0x000e2200000e0000 */
[----:B------:R-:W-:-:S03]  /*58c30*/  FMNMX R3, R6, R3, !PT ;  /* 0x0000000306037209 */ /* 0x000fc60007800000 */
[----:B------:R-:W1:Y:S01]  /*58c40*/  SHFL.BFLY PT, R8, R7, 0x2, 0x1f ;  /* 0x0c401f0007087f89 */ /* 0x000e6200000e0000 */
[----:B------:R-:W-:Y:S02]  /*58c50*/  FMNMX R2, R5, R2, !PT ;  /* 0x0000000205027209 */ /* 0x000fe40007800000 */
[----:B------:R-:W-:Y:S01]  /*58c60*/  FMNMX R6, R4, R0, !PT ;  /* 0x0000000004067209 */ /* 0x000fe20007800000 */
[----:B------:R-:W1:Y:S04]  /*58c70*/  SHFL.BFLY PT, R5, R3, 0x2, 0x1f ;  /* 0x0c401f0003057f89 */ /* 0x000e6800000e0000 */
[----:B------:R-:W1:Y:S04]  /*58c80*/  SHFL.BFLY PT, R0, R2, 0x2, 0x1f ;  /* 0x0c401f0002007f89 */ /* 0x000e6800000e0000 */
[----:B------:R-:W1:Y:S01]  /*58c90*/  SHFL.BFLY PT, R4, R6, 0x2, 0x1f ;  /* 0x0c401f0006047f89 */ /* 0x000e6200000e0000 */
[----:B0-----:R-:W-:-:S02]  /*58ca0*/  FMNMX R9, R10, R9, !PT ;  /* 0x000000090a097209 */ /* 0x001fc40007800000 */
[----:B-1----:R-:W-:Y:S02]  /*58cb0*/  FMNMX R7, R7, R8, !PT ;  /* 0x0000000807077209 */ /* 0x002fe40007800000 */
[----:B------:R-:W-:Y:S02]  /*58cc0*/  FMNMX R3, R3, R5, !PT ;  /* 0x0000000503037209 */ /* 0x000fe40007800000 */
[----:B------:R-:W-:Y:S01]  /*58cd0*/  FMNMX R0, R2, R0, !PT ;  /* 0x0000000002007209 */ /* 0x000fe20007800000 */
[----:B------:R-:W0:Y:S01]  /*58ce0*/  SHFL.BFLY PT, R5, R7, 0x1, 0x1f ;  /* 0x0c201f0007057f89 */ /* 0x000e2200000e0000 */
[----:B------:R-:W-:-:S03]  /*58cf0*/  FMNMX R2, R6, R4, !PT ;  /* 0x0000000406027209 */ /* 0x000fc60007800000 */
[----:B------:R-:W1:Y:S04]  /*58d00*/  SHFL.BFLY PT, R4, R9, 0x1, 0x1f ;  /* 0x0c201f0009047f89 */ /* 0x000e6800000e0000 */
[----:B------:R-:W4:Y:S04]  /*58d10*/  SHFL.BFLY PT, R6, R3, 0x1, 0x1f ;  /* 0x0c201f0003067f89 */ /* 0x000f2800000e0000 */
[----:B------:R-:W3:Y:S04]  /*58d20*/  SHFL.BFLY PT, R8, R0, 0x1, 0x1f ;  /* 0x0c201f0000087f89 */ /* 0x000ee800000e0000 */
[----:B------:R-:W3:Y:S01]  /*58d30*/  SHFL.BFLY PT, R10, R2, 0x1, 0x1f ;  /* 0x0c201f00020a7f89 */ /* 0x000ee200000e0000 */
[----:B0-----:R-:W-:-:S02]  /*58d40*/  FMNMX R5, R7, R5, !PT ;  /* 0x0000000507057209 */ /* 0x001fc40007800000 */
[----:B-1----:R-:W-:Y:S02]  /*58d50*/  FMNMX R4, R9, R4, !PT ;  /* 0x0000000409047209 */ /* 0x002fe40007800000 */
[----:B----4-:R-:W-:-:S03]  /*58d60*/  FMNMX R3, R3, R6, !PT ;  /* 0x0000000603037209 */ /* 0x010fc60007800000 */
[----:B------:R-:W-:Y:S01]  /*58d70*/  @!P5 STS [R21.X4+0x40c00], R4 ;  /* 0x040c00041500d388 */ /* 0x000fe20000004800 */
[----:B---3--:R-:W-:-:S03]  /*58d80*/  FMNMX R0, R0, R8, !PT ;  /* 0x0000000800007209 */ /* 0x008fc60007800000 */
[----:B------:R-:W-:Y:S01]  /*58d90*/  @!P5 STS [R21.X4+0x41000], R5 ;  /* 0x041000051500d388 */ /* 0x000fe20000004800 */
[----:B------:R-:W-:-:S03]  /*58da0*/  FMNMX R2, R2, R10, !PT ;  /* 0x0000000a02027209 */ /* 0x000fc60007800000 */
[----:B------:R-:W-:Y:S04]  /*58db0*/  @!P5 STS [R21.X4+0x41400], R3 ;  /* 0x041400031500d388 */ /* 0x000fe80000004800 */
[----:B------:R-:W-:Y:S04]  /*58dc0*/  @!P5 STS [R21.X4+0x41800], R0 ;  /* 0x041800001500d388 */ /* 0x000fe80000004800 */
[----:B------:R-:W-:Y:S01]  /*58dd0*/  @!P5 STS [R21.X4+0x41c00], R2 ;  /* 0x041c00021500d388 */ /* 0x000fe20000004800 */
[----:B------:R-:W-:-:S03]  /*58de0*/  LOP3.LUT R24, R21, 0x1c, RZ, 0xc0, !PT ;  /* 0x0000001c15187812 */ /* 0x000fc600078ec0ff */
[----:B------:R-:W-:Y:S01]  /*58df0*/  BAR.SYNC.DEFER_BLOCKING 0x0 ;  /* 0x0000000000007b1d */ /* 0x000fe20000010000 */
[----:B------:R-:W-:-:S04]  /*58e00*/  LOP3.LUT R17, R14, 0x1c, RZ, 0xc0, !PT ;  /* 0x0000001c0e117812 */ /* 0x000fc800078ec0ff */
[----:B------:R-:W-:-:S04]  /*58e10*/  LEA.HI R17, R17, 0x8, RZ, 0x1e ;  /* 0x0000000811117811 */ /* 0x000fc800078ff0ff */
[----:B------:R-:W-:Y:S01]  /*58e20*/  SHF.L.U32 R22, R17, 0x5, RZ ;  /* 0x0000000511167819 */ /* 0x000fe200000006ff */
[----:B------:R-:W0:Y:S04]  /*58e30*/  LDS R4, [R24.X8+0x40000] ;  /* 0x0400000018047984 */ /* 0x000e280000008800 */
[----:B------:R-:W1:Y:S01]  /*58e40*/  LDS R3, [R22+0x40000] ;  /* 0x0400000016037984 */ /* 0x000e620000000800 */
[----:B------:R-:W-:-:S04]  /*58e50*/  LOP3.LUT R14, R14, 0x1c, RZ, 0xc0, !PT ;  /* 0x0000001c0e0e7812 */ /* 0x000fc800078ec0ff */
[----:B------:R-:W-:-:S04]  /*58e60*/  LEA.HI R17, R14, 0x10, RZ, 0x1e ;  /* 0x000000100e117811 */ /* 0x000fc800078ff0ff */
[----:B------:R-:W-:Y:S02]  /*58e70*/  SHF.L.U32 R23, R17, 0x5, RZ ;  /* 0x0000000511177819 */ /* 0x000fe400000006ff */
[----:B------:R-:W3:Y:S04]  /*58e80*/  S2R R17, SR_TID.X ;  /* 0x0000000000117919 */ /* 0x000ee80000002100 */
[----:B------:R-:W4:Y:S01]  /*58e90*/  LDS R0, [R23+0x40000] ;  /* 0x0400000017007984 */ /* 0x000f220000000800 */
[----:B------:R-:W-:Y:S02]  /*58ea0*/  LEA.HI R14, R14, 0x18, RZ, 0x1e ;  /* 0x000000180e0e7811 */ /* 0x000fe400078ff0ff */
[----:B0-----:R-:W-:-:S05]  /*58eb0*/  FMNMX R5, R4, R20, !PT ;  /* 0x0000001404057209 */ /* 0x001fca0007800000 */
[----:B------:R-:W-:Y:S01]  /*58ec0*/  FADD R4, R19, -R5 ;  /* 0x8000000513047221 */ /* 0x000fe20000000000 */
[----:B-1----:R-:W-:Y:S02]  /*58ed0*/  FMNMX R7, R3, R18, !PT ;  /* 0x0000001203077209 */ /* 0x002fe40007800000 */
[----:B---3--:R-:W-:Y:S01]  /*58ee0*/  LOP3.LUT R17, R17, 0x1c, RZ, 0xc0, !PT ;  /* 0x0000001c11117812 */ /* 0x008fe200078ec0ff */
[----:B------:R-:W-:-:S03]  /*58ef0*/  FMUL R4, R4, 1.4426950216293334961 ;  /* 0x3fb8aa3b04047820 */ /* 0x000fc60000400000 */
[----:B------:R-:W-:Y:S01]  /*58f00*/  LEA.HI R17, R17, 0x20, RZ, 0x1e ;  /* 0x0000002011117811 */ /* 0x000fe200078ff0ff */
[----:B------:R2:W0:Y:S01]  /*58f10*/  MUFU.EX2 R9, R4 ;  /* 0x0000000400097308 */ /* 0x0004220000000800 */
[----:B------:R-:W-:Y:S02]  /*58f20*/  STL [R1+0x1b6c], R21 ;  /* 0x001b6c1501007387 */ /* 0x000fe40000100800 */
[----:B------:R-:W-:Y:S01]  /*58f30*/  SHF.L.U32 R17, R17, 0x5, RZ ;  /* 0x0000000511117819 */ /* 0x000fe200000006ff */
[----:B--2---:R-:W-:Y:S01]  /*58f40*/  FADD R4, R13, -R7 ;  /* 0x800000070d047221 */ /* 0x004fe20000000000 */
[----:B------:R-:W-:Y:S04]  /*58f50*/  STL [R1+0x1b68], R24 ;  /* 0x001b681801007387 */ /* 0x000fe80000100800 */
[----:B------:R-:W1:Y:S01]  /*58f60*/  S2R R13, SR_TID.X ;  /* 0x00000000000d7919 */ /* 0x000e620000002100 */
[----:B------:R-:W-:-:S03]  /*58f70*/  IMAD.SHL.U32 R22, R14, 0x20, RZ ;  /* 0x000000200e167824 */ /* 0x000fc600078e00ff */
[----:B------:R-:W2:Y:S04]  /*58f80*/  LDL.LU R14, [R1+0xb8] ;  /* 0x0000b800010e7983 */ /* 0x000ea80000300800 */
[----:B------:R-:W-:Y:S04]  /*58f90*/  STL [R1+0x10f4], R5 ;  /* 0x0010f40501007387 */ /* 0x000fe80000100800 */
[----:B------:R3:W-:Y:S01]  /*58fa0*/  LDS R3, [R17+0x40000] ;  /* 0x0400000011037984 */ /* 0x0007e20000000800 */
[----:B------:R-:W-:-:S03]  /*58fb0*/  FMUL R4, R4, 1.4426950216293334961 ;  /* 0x3fb8aa3b04047820 */ /* 0x000fc60000400000 */
[----:B------:R-:W2:Y:S04]  /*58fc0*/  LDS R2, [R22+0x40000] ;  /* 0x0400000016027984 */ /* 0x000ea80000000800 */
[----:B---3--:R-:W3:Y:S01]  /*58fd0*/  LDL.LU R17, [R1+0x100] ;  /* 0x0001000001117983 */ /* 0x008ee20000300800 */
[----:B------:R-:W-:-:S03]  /*58fe0*/  FADD R5, R11, -R5 ;  /* 0x800000050b057221 */ /* 0x000fc60000000000 */
[----:B------:R4:W-:Y:S04]  /*58ff0*/  STL [R1+0x10f8], R7 ;  /* 0x0010f80701007387 */ /* 0x0009e80000100800 */
[----:B------:R-:W3:Y:S01]  /*59000*/  LDL R6, [R1+0x26c] ;  /* 0x00026c0001067983 */ /* 0x000ee20000100800 */
[----:B------:R-:W-:Y:S01]  /*59010*/  FMUL R5, R5, 1.4426950216293334961 ;  /* 0x3fb8aa3b05057820 */ /* 0x000fe20000400000 */
[----:B------:R-:W-:Y:S01]  /*59020*/  MUFU.EX2 R8, R4 ;  /* 0x0000000400087308 */ /* 0x000fe20000000800 */
[----:B-1----:R-:W-:Y:S01]  /*59030*/  LOP3.LUT R13, R13, 0x1c, RZ, 0xc0, !PT ;  /* 0x0000001c0d0d7812 */ /* 0x002fe200078ec0ff */
[----:B------:R-:W3:Y:S06]  /*59040*/  LDL.LU R11, [R1+0xbc] ;  /* 0x0000bc00010b7983 */ /* 0x000eec0000300800 */
[----:B------:R1:W4:Y:S01]  /*59050*/  MUFU.EX2 R21, R5 ;  /* 0x0000000500157308 */ /* 0x0003220000000800 */
[----:B------:R-:W-:Y:S01]  /*59060*/  LEA.HI R13, R13, 0x28, RZ, 0x1e ;  /* 0x000000280d0d7811 */ /* 0x000fe200078ff0ff */
[----:B0-----:R-:W-:Y:S03]  /*59070*/  STL [R1+0x9d4], R9 ;  /* 0x0009d40901007387 */ /* 0x001fe60000100800 */
[----:B------:R-:W-:Y:S01]  /*59080*/  SHF.L.U32 R13, R13, 0x5, RZ ;  /* 0x000000050d0d7819 */ /* 0x000fe200000006ff */
[----:B------:R-:W3:Y:S01]  /*59090*/  LDL.LU R19, [R1+0x104] ;  /* 0x0001040001137983 */ /* 0x000ee20000300800 */
[----:B-1----:R-:W-:Y:S01]  /*590a0*/  FADD R5, R16, -R7 ;  /* 0x8000000710057221 */ /* 0x002fe20000000000 */
[----:B----4-:R-:W-:-:S02]  /*590b0*/  FMNMX R7, R0, R15, !PT ;  /* 0x0000000f00077209 */ /* 0x010fc40007800000 */
[----:B------:R0:W1:Y:S04]  /*590c0*/  LDS R4, [R13+0x40000] ;  /* 0x040000000d047984 */ /* 0x0000680000000800 */
[----:B------:R-:W-:Y:S04]  /*590d0*/  STL [R1+0x9d0], R21 ;  /* 0x0009d01501007387 */ /* 0x000fe80000100800 */
[----:B------:R4:W-:Y:S04]  /*590e0*/  STL [R1+0x10f0], R7 ;  /* 0x0010f00701007387 */ /* 0x0009e80000100800 */
[----:B0-----:R-:W3:Y:S04]  /*590f0*/  LDL.LU R13, [R1+0xc0] ;  /* 0x0000c000010d7983 */ /* 0x001ee80000300800 */
[----:B------:R-:W-:Y:S04]  /*59100*/  STL [R1+0x9cc], R8 ;  /* 0x0009cc0801007387 */ /* 0x000fe80000100800 */
[----:B------:R-:W3:Y:S04]  /*59110*/  LDL R16, [R1+0x270] ;  /* 0x0002700001107983 */ /* 0x000ee80000100800 */
[----:B------:R-:W0:Y:S01]  /*59120*/  S2R R15, SR_TID.X ;  /* 0x00000000000f7919 */ /* 0x000e220000002100 */
[----:B------:R-:W-:-:S02]  /*59130*/  FMUL R0, R5, 1.4426950216293334961 ;  /* 0x3fb8aa3b05007820 */ /* 0x000fc40000400000 */
[----:B------:R-:W-:Y:S02]  /*59140*/  FADD R5, R12, -R7 ;  /* 0x800000070c057221 */ /* 0x000fe40000000000 */
[----:B------:R4:W0:Y:S02]  /*59150*/  MUFU.EX2 R12, R0 ;  /* 0x00000000000c7308 */ /* 0x0008240000000800 */
[----:B----4-:R-:W-:Y:S01]  /*59160*/  FMUL R0, R5, 1.4426950216293334961 ;  /* 0x3fb8aa3b05007820 */ /* 0x010fe20000400000 */
[----:B0-----:R-:W-:-:S04]  /*59170*/  LOP3.LUT R18, R15, 0x1c, RZ, 0xc0, !PT ;  /* 0x0000001c0f127812 */ /* 0x001fc800078ec0ff */
[----:B------:R-:W-:-:S05]  /*59180*/  LEA.HI R10, R18, 0x30, RZ, 0x1e ;  /* 0x00000030120a7811 */ /* 0x000fca00078ff0ff */
[----:B------:R-:W-:Y:S02]  /*59190*/  IMAD.SHL.U32 R10, R10, 0x20, RZ ;  /* 0x000000200a0a7824 */ /* 0x000fe400078e00ff */
[----:B--2---:R-:W-:Y:S02]  /*591a0*/  FADD R5, R14, -R7 ;  /* 0x800000070e057221 */ /* 0x004fe40000000000 */
[----:B------:R0:W2:Y:S01]  /*591b0*/  MUFU.EX2 R7, R0 ;  /* 0x0000000000077308 */ /* 0x0000a20000000800 */
[----:B------:R-:W4:Y:S01]  /*591c0*/  LDL.LU R14, [R1+0x108] ;  /* 0x00010800010e7983 */ /* 0x000f220000300800 */
[----:B0-----:R-:W-:Y:S01]  /*591d0*/  FMUL R0, R5, 1.4426950216293334961 ;  /* 0x3fb8aa3b05007820 */ /* 0x001fe20000400000 */
[----:B---3--:R-:W-:Y:S02]  /*591e0*/  FMNMX R15, R2, R6, !PT ;  /* 0x00000006020f7209 */ /* 0x008fe40007800000 */
[----:B------:R0:W3:Y:S03]  /*591f0*/  LDS R2, [R10+0x40000] ;  /* 0x040000000a027984 */ /* 0x0000e60000000800 */
[----:B------:R-:W-:Y:S01]  /*59200*/  FADD R5, R17, -R15 ;  /* 0x8000000f11057221 */ /* 0x000fe20000000000 */
[----:B------:R-:W1:Y:S04]  /*59210*/  LDL R6, [R1+0x274] ;  /* 0x0002740001067983 */ /* 0x000e680000100800 */
[----:B------:R-:W2:Y:S01]  /*59220*/  S2R R17, SR_TID.X ;  /* 0x0000000000117919 */ /* 0x000ea20000002100 */
[----:B0-----:R0:W2:Y:S03]  /*59230*/  MUFU.EX2 R10, R0 ;  /* 0x00000000000a7308 */ /* 0x0010a60000000800 */
[----:B------:R-:W-:Y:S01]  /*59240*/  STL [R1+0x9c8], R12 ;  /* 0x0009c80c01007387 */ /* 0x000fe20000100800 */
[----:B0-----:R-:W-:-:S03]  /*59250*/  FMUL R0, R5, 1.4426950216293334961 ;  /* 0x3fb8aa3b05007820 */ /* 0x001fc60000400000 */
[----:B------:R0:W-:Y:S01]  /*59260*/  STL [R1+0x10e8], R15 ;  /* 0x0010e80f01007387 */ /* 0x0001e20000100800 */
[----:B------:R-:W-:-:S03]  /*59270*/  FADD R5, R11, -R15 ;  /* 0x8000000f0b057221 */ /* 0x000fc60000000000 */
[----:B------:R-:W3:Y:S01]  /*59280*/  LDL.LU R18, [R1+0xd0] ;  /* 0x0000d00001127983 */ /* 0x000ee20000300800 */
[----:B0-----:R-:W0:Y:S03]  /*59290*/  MUFU.EX2 R15, R0 ;  /* 0x00000000000f7308 */ /* 0x001e260000000800 */
[----:B--2---:R-:W-:Y:S01]  /*592a0*/  STL [R1+0x9c0], R7 ;  /* 0x0009c00701007387 */ /* 0x004fe20000100800 */
[----:B------:R-:W-:-:S03]  /*592b0*/  LOP3.LUT R17, R17, 0x1c, RZ, 0xc0, !PT ;  /* 0x0000001c11117812 */ /* 0x000fc600078ec0ff */
[----:B------:R-:W2:Y:S01]  /*592c0*/  LDL.LU R11, [R1+0x10c] ;  /* 0x00010c00010b7983 */ /* 0x000ea20000300800 */
[----:B------:R-:W-:-:S03]  /*592d0*/  FMNMX R16, R3, R16, !PT ;  /* 0x0000001003107209 */ /* 0x000fc60007800000 */
[----:B------:R-:W-:Y:S02]  /*592e0*/  STL [R1+0x9bc], R10 ;  /* 0x0009bc0a01007387 */ /* 0x000fe40000100800 */
[----:B------:R-:W-:Y:S02]  /*592f0*/  FADD R3, R19, -R16 ;  /* 0x8000001013037221 */ /* 0x000fe40000000000 */
[----:B------:R-:W-:Y:S01]  /*59300*/  STL [R1+0x10e0], R16 ;  /* 0x0010e01001007387 */ /* 0x000fe20000100800 */
[----:B------:R-:W-:-:S03]  /*59310*/  LEA.HI R19, R17, 0x38, RZ, 0x1e ;  /* 0x0000003811137811 */ /* 0x000fc600078ff0ff */
[----:B------:R-:W2:Y:S04]  /*59320*/  LDL.LU R17, [R1+0xd4] ;  /* 0x0000d40001117983 */ /* 0x000ea80000300800 */
[----:B0-----:R-:W-:Y:S04]  /*59330*/  STL [R1+0x9b8], R15 ;  /* 0x0009b80f01007387 */ /* 0x001fe80000100800 */
[----:B------:R-:W3:Y:S01]  /*59340*/  LDL R22, [R1+0x278] ;  /* 0x0002780001167983 */ /* 0x000ee20000100800 */
[----:B------:R-:W-:Y:S01]  /*59350*/  FMUL R0, R5, 1.4426950216293334961 ;  /* 0x3fb8aa3b05007820 */ /* 0x000fe20000400000 */
[----:B------:R-:W-:Y:S01]  /*59360*/  SHF.L.U32 R19, R19, 0x5, RZ ;  /* 0x0000000513137819 */ /* 0x000fe200000006ff */
[----:B------:R-:W-:-:S02]  /*59370*/  FMUL R3, R3, 1.4426950216293334961 ;  /* 0x3fb8aa3b03037820 */ /* 0x000fc40000400000 */
[----:B------:R-:W-:Y:S01]  /*59380*/  FADD R5, R13, -R16 ;  /* 0x800000100d057221 */ /* 0x000fe20000000000 */
[----:B------:R0:W0:Y:S02]  /*59390*/  MUFU.EX2 R20, R0 ;  /* 0x0000000000147308 */ /* 0x0000240000000800 */
[----:B0-----:R0:W1:Y:S06]  /*593a0*/  LDS R0, [R19+0x40000] ;  /* 0x0400000013007984 */ /* 0x00106c0000000800 */
[----:B0-----:R0:W1:Y:S02]  /*593b0*/  MUFU.EX2 R19, R3 ;  /* 0x0000000300137308 */ /* 0x0010640000000800 */
[----:B0-----:R-:W-:-:S06]  /*593c0*/  FMUL R3, R5, 1.4426950216293334961 ;  /* 0x3fb8aa3b05037820 */ /* 0x001fcc0000400000 */
[----:B------:R-:W0:Y:S01]  /*593d0*/  MUFU.EX2 R3, R3 ;  /* 0x0000000300037308 */ /* 0x000e220000000800 */
[----:B------:R-:W-:Y:S01]  /*593e0*/  STL [R1+0x9b0], R20 ;  /* 0x0009b01401007387 */ /* 0x000fe20000100800 */
[----:B-1----:R-:W-:-:S05]  /*593f0*/  FMNMX R6, R4, R6, !PT ;  /* 0x0000000604067209 */ /* 0x002fca0007800000 */
[----:B------:R-:W-:Y:S01]  /*59400*/  STL [R1+0x10d8], R6 ;  /* 0x0010d80601007387 */ /* 0x000fe20000100800 */
[----:B----4-:R-:W-:-:S03]  /*59410*/  FADD R4, R14, -R6 ;  /* 0x800000060e047221 */ /* 0x010fc60000000000 */
[----:B------:R-:W4:Y:S04]  /*59420*/  LDL.LU R14, [R1+0x114] ;  /* 0x00011400010e7983 */ /* 0x000f280000300800 */
[----:B------:R-:W-:Y:S01]  /*59430*/  STL [R1+0x9ac], R19 ;  /* 0x0009ac1301007387 */ /* 0x000fe20000100800 */
[----:B------:R-:W-:-:S03]  /*59440*/  FMUL R4, R4, 1.4426950216293334961 ;  /* 0x3fb8aa3b04047820 */ /* 0x000fc60000400000 */
[----:B------:R3:W-:Y:S04]  /*59450*/  STL [R1+0x1b74], R19 ;  /* 0x001b741301007387 */ /* 0x0007e80000100800 */
[----:B------:R-:W4:Y:S04]  /*59460*/  LDL.LU R16, [R1+0xe0] ;  /* 0x0000e00001107983 */ /* 0x000f280000300800 */
[----:B0-----:R-:W-:Y:S01]  /*59470*/  STL [R1+0x9a8], R3 ;  /* 0x0009a80301007387 */ /* 0x001fe20000100800 */
[----:B---3--:R-:W-:Y:S01]  /*59480*/  FMNMX R19, R2, R22, !PT ;  /* 0x0000001602137209 */ /* 0x008fe20007800000 */
[----:B------:R-:W-:-:S02]  /*59490*/  FADD R2, R18, -R6 ;  /* 0x8000000612027221 */ /* 0x000fc40000000000 */
[----:B------:R-:W3:Y:S01]  /*594a0*/  LDL R6, [R1+0x27c] ;  /* 0x00027c0001067983 */ /* 0x000ee20000100800 */
[----:B------:R-:W0:Y:S01]  /*594b0*/  MUFU.EX2 R18, R4 ;  /* 0x0000000400127308 */ /* 0x000e220000000800 */
[----:B--2---:R-:W-:Y:S02]  /*594c0*/  FADD R5, R11, -R19 ;  /* 0x800000130b057221 */ /* 0x004fe40000000000 */
[----:B------:R-:W2:Y:S04]  /*594d0*/  LDL.LU R25, [R1+0x118] ;  /* 0x0001180001197983 */ /* 0x000ea80000300800 */
[----:B------:R-:W-:Y:S04]  /*594e0*/  STL [R1+0x10d4], R19 ;  /* 0x0010d41301007387 */ /* 0x000fe80000100800 */
[----:B------:R-:W2:Y:S04]  /*594f0*/  LDL.LU R11, [R1+0xe8] ;  /* 0x0000e800010b7983 */ /* 0x000ea80000300800 */
[----:B0-----:R-:W-:Y:S04]  /*59500*/  STL [R1+0x9a0], R18 ;  /* 0x0009a01201007387 */ /* 0x001fe80000100800 */
[----:B------:R0:W-:Y:S04]  /*59510*/  STL [R1+0x1b70], R18 ;  /* 0x001b701201007387 */ /* 0x0001e80000100800 */
[----:B0-----:R-:W2:Y:S04]  /*59520*/  LDL R18, [R1+0x280] ;  /* 0x0002800001127983 */ /* 0x001ea80000100800 */
[----:B------:R-:W0:Y:S02]  /*59530*/  S2R R13, SR_TID.X ;  /* 0x00000000000d7919 */ /* 0x000e240000002100 */
[----:B0-----:R-:W-:-:S04]  /*59540*/  LOP3.LUT R13, R13, 0x1c, RZ, 0xc0, !PT ;  /* 0x0000001c0d0d7812 */ /* 0x001fc800078ec0ff */
[----:B------:R-:W-:Y:S02]  /*59550*/  LEA.HI R23, R13, 0x40, RZ, 0x1e ;  /* 0x000000400d177811 */ /* 0x000fe400078ff0ff */
[----:B------:R-:W0:Y:S02]  /*59560*/  S2R R13, SR_TID.X ;  /* 0x00000000000d7919 */ /* 0x000e240000002100 */
[----:B0-----:R-:W-:-:S04]  /*59570*/  LOP3.LUT R13, R13, 0x1c, RZ, 0xc0, !PT ;  /* 0x0000001c0d0d7812 */ /* 0x001fc800078ec0ff */
[----:B------:R-:W-:-:S05]  /*59580*/  LEA.HI R13, R13, 0x48, RZ, 0x1e ;  /* 0x000000480d0d7811 */ /* 0x000fca00078ff0ff */
[----:B------:R-:W-:-:S05]  /*59590*/  IMAD.SHL.U32 R13, R13, 0x20, RZ ;  /* 0x000000200d0d7824 */ /* 0x000fca00078e00ff */
[----:B------:R0:W-:Y:S04]  /*595a0*/  LDS R4, [R13+0x40000] ;  /* 0x040000000d047984 */ /* 0x0001e80000000800 */
[----:B0-----:R-:W0:Y:S01]  /*595b0*/  S2R R13, SR_TID.X ;  /* 0x00000000000d7919 */ /* 0x001e220000002100 */
[----:B------:R-:W-:Y:S01]  /*595c0*/  SHF.L.U32 R23, R23, 0x5, RZ ;  /* 0x0000000517177819 */ /* 0x000fe200000006ff */
[----:B------:R-:W-:-:S04]  /*595d0*/  FMUL R2, R2, 1.4426950216293334961 ;  /* 0x3fb8aa3b02027820 */ /* 0x000fc80000400000 */
[----:B------:R1:W2:Y:S01]  /*595e0*/  LDS R3, [R23+0x40000] ;  /* 0x0400000017037984 */ /* 0x0002a20000000800 */
[----:B------:R1:W0:Y:S03]  /*595f0*/  MUFU.EX2 R29, R2 ;  /* 0x00000002001d7308 */ /* 0x0002260000000800 */
[----:B------:R-:W0:Y:S04]  /*59600*/  S2R R22, SR_TID.X ;  /* 0x0000000000167919 */ /* 0x000e280000002100 */
[----:B-1----:R-:W2:Y:S01]  /*59610*/  LDL.LU R23, [R1+0x120] ;  /* 0x0001200001177983 */ /* 0x002ea20000300800 */
[----:B------:R-:W-:Y:S02]  /*59620*/  FMUL R2, R5, 1.4426950216293334961 ;  /* 0x3fb8aa3b05027820 */ /* 0x000fe40000400000 */
[----:B------:R-:W-:Y:S01]  /*59630*/  FADD R5, R17, -R19 ;  /* 0x8000001311057221 */ /* 0x000fe20000000000 */
[----:B0-----:R-:W-:-:S04]  /*59640*/  LOP3.LUT R13, R13, 0x1c, RZ, 0xc0, !PT ;  /* 0x0000001c0d0d7812 */ /* 0x001fc800078ec0ff */
[----:B------:R-:W-:-:S04]  /*59650*/  LEA.HI R19, R13, 0x50, RZ, 0x1e ;  /* 0x000000500d137811 */ /* 0x000fc800078ff0ff */
[----:B------:R-:W-:Y:S01]  /*59660*/  SHF.L.U32 R19, R19, 0x5, RZ ;  /* 0x0000000513137819 */ /* 0x000fe200000006ff */
[----:B------:R-:W-:Y:S01]  /*59670*/  STL [R1+0x998], R29 ;  /* 0x0009981d01007387 */ /* 0x000fe20000100800 */
[----:B------:R0:W1:Y:S03]  /*59680*/  MUFU.EX2 R17, R2 ;  /* 0x0000000200117308 */ /* 0x0000660000000800 */
[----:B------:R-:W2:Y:S01]  /*59690*/  LDL.LU R13, [R1+0xec] ;  /* 0x0000ec00010d7983 */ /* 0x000ea20000300800 */
[----:B0-----:R-:W-:-:S04]  /*596a0*/  FMUL R2, R5, 1.4426950216293334961 ;  /* 0x3fb8aa3b05027820 */ /* 0x001fc80000400000 */
[----:B------:R0:W1:Y:S01]  /*596b0*/  MUFU.EX2 R24, R2 ;  /* 0x0000000200187308 */ /* 0x0000620000000800 */
[----:B------:R-:W-:-:S04]  /*596c0*/  LOP3.LUT R22, R22, 0x1c, RZ, 0xc0, !PT ;  /* 0x0000001c16167812 */ /* 0x000fc800078ec0ff */
[----:B------:R-:W-:-:S04]  /*596d0*/  LEA.HI R22, R22, 0x58, RZ, 0x1e ;  /* 0x0000005816167811 */ /* 0x000fc800078ff0ff */
[----:B------:R-:W-:-:S05]  /*596e0*/  SHF.L.U32 R22, R22, 0x5, RZ ;  /* 0x0000000516167819 */ /* 0x000fca00000006ff */
[----:B0-----:R-:W-:Y:S01]  /*596f0*/  LDS R2, [R22+0x40000] ;  /* 0x0400000016027984 */ /* 0x001fe20000000800 */
[----:B---3--:R-:W-:-:S03]  /*59700*/  FMNMX R6, R0, R6, !PT ;  /* 0x0000000600067209 */ /* 0x008fc60007800000 */
[----:B------:R0:W3:Y:S04]  /*59710*/  LDS R0, [R19+0x40000] ;  /* 0x0400000013007984 */ /* 0x0000e80000000800 */
[----:B0-----:R-:W3:Y:S01]  /*59720*/  LDL R19, [R1+0x284] ;  /* 0x0002840001137983 */ /* 0x001ee20000100800 */
[----:B----4-:R-:W-:-:S03]  /*59730*/  FADD R5, R14, -R6 ;  /* 0x800000060e057221 */ /* 0x010fc60000000000 */
[----:B------:R0:W-:Y:S01]  /*59740*/  STL [R1+0x10d0], R6 ;  /* 0x0010d00601007387 */ /* 0x0001e20000100800 */
[----:B------:R-:W-:-:S03]  /*59750*/  FMUL R5, R5, 1.4426950216293334961 ;  /* 0x3fb8aa3b05057820 */ /* 0x000fc60000400000 */
[----:B-1----:R-:W-:Y:S04]  /*59760*/  STL [R1+0x994], R17 ;  /* 0x0009941101007387 */ /* 0x002fe80000100800 */
[----:B------:R-:W4:Y:S04]  /*59770*/  LDL.LU R14, [R1+0x124] ;  /* 0x00012400010e7983 */ /* 0x000f280000300800 */
[----:B------:R1:W-:Y:S01]  /*59780*/  STL [R1+0x990], R24 ;  /* 0x0009901801007387 */ /* 0x0003e20000100800 */
[----:B--2---:R-:W-:Y:S01]  /*59790*/  FMNMX R26, R3, R18, !PT ;  /* 0x00000012031a7209 */ /* 0x004fe20007800000 */
[----:B0-----:R-:W-:-:S02]  /*597a0*/  FADD R6, R16, -R6 ;  /* 0x8000000610067221 */ /* 0x001fc40000000000 */
[----:B-1----:R-:W2:Y:S01]  /*597b0*/  LDL.LU R24, [R1+0xf0] ;  /* 0x0000f00001187983 */ /* 0x002ea20000300800 */
[----:B------:R-:W0:Y:S03]  /*597c0*/  MUFU.EX2 R16, R5 ;  /* 0x0000000500107308 */ /* 0x000e260000000800 */
[----:B------:R-:W2:Y:S04]  /*597d0*/  LDL.LU R22, [R1+0x12c] ;  /* 0x00012c0001167983 */ /* 0x000ea80000300800 */
[----:B------:R1:W-:Y:S04]  /*597e0*/  STL [R1+0x10c8], R26 ;  /* 0x0010c81a01007387 */ /* 0x0003e80000100800 */
[----:B------:R-:W2:Y:S01]  /*597f0*/  LDL R18, [R1+0x288] ;  /* 0x0002880001127983 */ /* 0x000ea20000100800 */
[----:B------:R-:W-:-:S03]  /*59800*/  FMUL R3, R6, 1.4426950216293334961 ;  /* 0x3fb8aa3b06037820 */ /* 0x000fc60000400000 */
[----:B0-----:R-:W-:Y:S04]  /*59810*/  STL [R1+0x98c], R16 ;  /* 0x00098c1001007387 */ /* 0x001fe80000100800 */
[----:B------:R-:W4:Y:S01]  /*59820*/  LDL R6, [R1+0x28c] ;  /* 0x00028c0001067983 */ /* 0x000f220000100800 */
[--C-:B------:R-:W-:Y:S02]  /*59830*/  FADD R5, R25, -R26.reuse ;  /* 0x8000001a19057221 */ /* 0x100fe40000000000 */
[----:B------:R0:W1:Y:S02]  /*59840*/  MUFU.EX2 R25, R3 ;  /* 0x0000000300197308 */ /* 0x0000640000000800 */
[----:B0-----:R-:W-:Y:S02]  /*59850*/  FMUL R3, R5, 1.4426950216293334961 ;  /* 0x3fb8aa3b05037820 */ /* 0x001fe40000400000 */
[----:B------:R-:W-:Y:S01]  /*59860*/  FADD R9, R9, R21 ;  /* 0x0000001509097221 */ /* 0x000fe20000000000 */
[----:B---3--:R-:W-:Y:S01]  /*59870*/  FMNMX R19, R4, R19, !PT ;  /* 0x0000001304137209 */ /* 0x008fe20007800000 */
[----:B------:R-:W-:-:S02]  /*59880*/  FADD R4, R11, -R26 ;  /* 0x8000001a0b047221 */ /* 0x000fc40000000000 */
[----:B-1----:R0:W1:Y:S02]  /*59890*/  MUFU.EX2 R26, R3 ;  /* 0x00000003001a7308 */ /* 0x0020640000000800 */
[----:B0-----:R-:W-:-:S06]  /*598a0*/  FMUL R3, R4, 1.4426950216293334961 ;  /* 0x3fb8aa3b04037820 */ /* 0x001fcc0000400000 */
[----:B------:R0:W3:Y:S01]  /*598b0*/  MUFU.EX2 R5, R3 ;  /* 0x0000000300057308 */ /* 0x0000e20000000800 */
[----:B------:R-:W-:Y:S01]  /*598c0*/  FADD R4, R23, -R19 ;  /* 0x8000001317047221 */ /* 0x000fe20000000000 */
[----:B------:R-:W-:Y:S04]  /*598d0*/  STL [R1+0x10c4], R19 ;  /* 0x0010c41301007387 */ /* 0x000fe80000100800 */
[----:B------:R-:W-:Y:S01]  /*598e0*/  STL [R1+0x988], R25 ;  /* 0x0009881901007387 */ /* 0x000fe20000100800 */
[----:B0-----:R-:W-:-:S03]  /*598f0*/  FMUL R3, R4, 1.4426950216293334961 ;  /* 0x3fb8aa3b04037820 */ /* 0x001fc60000400000 */
[----:B-1----:R-:W-:Y:S01]  /*59900*/  STL [R1+0x980], R26 ;  /* 0x0009801a01007387 */ /* 0x002fe20000100800 */
[----:B------:R-:W-:-:S03]  /*59910*/  FADD R4, R13, -R19 ;  /* 0x800000130d047221 */ /* 0x000fc60000000000 */
[----:B---3--:R2:W-:Y:S01]  /*59920*/  STL [R1+0x978], R5 ;  /* 0x0009780501007387 */ /* 0x0085e20000100800 */
[----:B------:R0:W1:Y:S03]  /*59930*/  MUFU.EX2 R27, R3 ;  /* 0x00000003001b7308 */ /* 0x0000660000000800 */
[----:B------:R-:W3:Y:S01]  /*59940*/  LDL.LU R13, [R1+0x110] ;  /* 0x00011000010d7983 */ /* 0x000ee20000300800 */
[----:B--2---:R-:W-:Y:S01]  /*59950*/  FMNMX R5, R0, R18, !PT ;  /* 0x0000001200057209 */ /* 0x004fe20007800000 */
[----:B------:R-:W-:-:S04]  /*59960*/  FMUL R0, R4, 1.4426950216293334961 ;  /* 0x3fb8aa3b04007820 */ /* 0x000fc80000400000 */
[----:B------:R-:W2:Y:S01]  /*59970*/  MUFU.EX2 R28, R0 ;  /* 0x00000000001c7308 */ /* 0x000ea20000000800 */
[----:B----4-:R-:W-:Y:S01]  /*59980*/  FMNMX R6, R2, R6, !PT ;  /* 0x0000000602067209 */ /* 0x010fe20007800000 */
[----:B------:R4:W-:Y:S01]  /*59990*/  STL [R1+0x10bc], R5 ;  /* 0x0010bc0501007387 */ /* 0x0009e20000100800 */
[----:B0-----:R-:W-:-:S03]  /*599a0*/  FADD R3, R14, -R5 ;  /* 0x800000050e037221 */ /* 0x001fc60000000000 */
[----:B------:R-:W3:Y:S04]  /*599b0*/  LDL.LU R14, [R1+0x140] ;  /* 0x00014000010e7983 */ /* 0x000ee80000300800 */
[----:B-1----:R-:W-:Y:S04]  /*599c0*/  STL [R1+0x974], R27 ;  /* 0x0009741b01007387 */ /* 0x002fe80000100800 */
[----:B--2---:R-:W-:Y:S04]  /*599d0*/  STL [R1+0x970], R28 ;  /* 0x0009701c01007387 */ /* 0x004fe80000100800 */
[----:B------:R-:W-:Y:S04]  /*599e0*/  STL [R1+0x10b8], R6 ;  /* 0x0010b80601007387 */ /* 0x000fe80000100800 */
[----:B------:R-:W2:Y:S04]  /*599f0*/  LDL.LU R21, [R1+0x128] ;  /* 0x0001280001157983 */ /* 0x000ea80000300800 */
[----:B------:R-:W2:Y:S04]  /*59a00*/  LDL R19, [R1+0x290] ;  /* 0x0002900001137983 */ /* 0x000ea80000100800 */
[----:B------:R-:W0:Y:S04]  /*59a10*/  S2R R11, SR_TID.X ;  /* 0x00000000000b7919 */ /* 0x000e280000002100 */
[----:B------:R-:W1:Y:S01]  /*59a20*/  S2R R23, SR_TID.X ;  /* 0x0000000000177919 */ /* 0x000e620000002100 */
[----:B0-----:R-:W-:-:S04]  /*59a30*/  LOP3.LUT R11, R11, 0x1c, RZ, 0xc0, !PT ;  /* 0x0000001c0b0b7812 */ /* 0x001fc800078ec0ff */
[----:B------:R-:W-:-:S05]  /*59a40*/  LEA.HI R11, R11, 0x60, RZ, 0x1e ;  /* 0x000000600b0b7811 */ /* 0x000fca00078ff0ff */
[----:B------:R-:W-:-:S06]  /*59a50*/  IMAD.SHL.U32 R11, R11, 0x20, RZ ;  /* 0x000000200b0b7824 */ /* 0x000fcc00078e00ff */
[----:B------:R-:W-:Y:S01]  /*59a60*/  LDS R11, [R11+0x40000] ;  /* 0x040000000b0b7984 */ /* 0x000fe20000000800 */
[----:B-1----:R-:W-:Y:S01]  /*59a70*/  LOP3.LUT R23, R23, 0x1c, RZ, 0xc0, !PT ;  /* 0x0000001c17177812 */ /* 0x002fe200078ec0ff */
[----:B------:R-:W-:Y:S02]  /*59a80*/  FADD R2, R24, -R5 ;  /* 0x8000000518027221 */ /* 0x000fe40000000000 */
[----:B------:R-:W-:Y:S01]  /*59a90*/  FADD R8, R8, R12 ;  /* 0x0000000c08087221 */ /* 0x000fe20000000000 */
[----:B----4-:R-:W-:Y:S01]  /*59aa0*/  LEA.HI R5, R23, 0x68, RZ, 0x1e ;  /* 0x0000006817057811 */ /* 0x010fe200078ff0ff */
[----:B------:R-:W0:Y:S01]  /*59ab0*/  S2R R12, SR_TID.X ;  /* 0x00000000000c7919 */ /* 0x000e220000002100 */
[----:B------:R-:W-:Y:S02]  /*59ac0*/  FMUL R0, R3, 1.4426950216293334961 ;  /* 0x3fb8aa3b03007820 */ /* 0x000fe40000400000 */
[----:B------:R-:W-:Y:S01]  /*59ad0*/  SHF.L.U32 R5, R5, 0x5, RZ ;  /* 0x0000000505057819 */ /* 0x000fe200000006ff */
[----:B------:R-:W-:-:S02]  /*59ae0*/  FADD R3, R22, -R6 ;  /* 0x8000000616037221 */ /* 0x000fc40000000000 */
[----:B------:R1:W4:Y:S01]  /*59af0*/  MUFU.EX2 R22, R0 ;  /* 0x0000000000167308 */ /* 0x0003220000000800 */
[----:B------:R-:W-:Y:S02]  /*59b00*/  FADD R4, R7, R10 ;  /* 0x0000000a07047221 */ /* 0x000fe40000000000 */
[----:B------:R-:W-:Y:S01]  /*59b10*/  FMUL R7, R3, 1.4426950216293334961 ;  /* 0x3fb8aa3b03077820 */ /* 0x000fe20000400000 */
[----:B-1----:R1:W-:Y:S05]  /*59b20*/  LDS R0, [R5+0x40000] ;  /* 0x0400000005007984 */ /* 0x0023ea0000000800 */
[----:B------:R-:W-:Y:S01]  /*59b30*/  MUFU.EX2 R7, R7 ;  /* 0x0000000700077308 */ /* 0x000fe20000000800 */
[----:B-1----:R-:W-:-:S07]  /*59b40*/  FMUL R5, R2, 1.4426950216293334961 ;  /* 0x3fb8aa3b02057820 */ /* 0x002fce0000400000 */
[----:B------:R1:W1:Y:S01]  /*59b50*/  MUFU.EX2 R23, R5 ;  /* 0x0000000500177308 */ /* 0x0002620000000800 */
[----:B------:R-:W-:Y:S01]  /*59b60*/  SHFL.BFLY PT, R10, R9, 0x2, 0x1f ;  /* 0x0c401f00090a7f89 */ /* 0x000fe200000e0000 */
[----:B0-----:R-:W-:Y:S01]  /*59b70*/  LOP3.LUT R12, R12, 0x1c, RZ, 0xc0, !PT ;  /* 0x0000001c0c0c7812 */ /* 0x001fe200078ec0ff */
[----:B------:R-:W-:Y:S02]  /*59b80*/  FADD R3, R15, R20 ;  /* 0x000000140f037221 */ /* 0x000fe40000000000 */
[----:B----4-:R-:W-:Y:S04]  /*59b90*/  STL [R1+0x968], R22 ;  /* 0x0009681601007387 */ /* 0x010fe80000100800 */
[----:B-1----:R-:W0:Y:S04]  /*59ba0*/  SHFL.BFLY PT, R5, R4, 0x2, 0x1f ;  /* 0x0c401f0004057f89 */ /* 0x002e2800000e0000 */
[----:B------:R-:W4:Y:S04]  /*59bb0*/  LDL.LU R15, [R1+0x138] ;  /* 0x00013800010f7983 */ /* 0x000f280000300800 */
[----:B------:R-:W4:Y:S04]  /*59bc0*/  LDL R18, [R1+0x9a8] ;  /* 0x0009a80001127983 */ /* 0x000f280000100800 */
[----:B------:R-:W-:Y:S04]  /*59bd0*/  STL [R1+0x964], R23 ;  /* 0x0009641701007387 */ /* 0x000fe80000100800 */
[----:B------:R-:W-:Y:S01]  /*59be0*/  STL [R1+0x960], R7 ;  /* 0x0009600701007387 */ /* 0x000fe20000100800 */
[----:B0-----:R-:W-:-:S02]  /*59bf0*/  FADD R4, R4, R5 ;  /* 0x0000000504047221 */ /* 0x001fc40000000000 */
[----:B---3--:R-:W-:Y:S01]  /*59c00*/  FADD R6, R13, -R6 ;  /* 0x800000060d067221 */ /* 0x008fe20000000000 */
[----:B------:R-:W-:Y:S02]  /*59c10*/  LEA.HI R13, R12, 0x70, RZ, 0x1e ;  /* 0x000000700c0d7811 */ /* 0x000fe400078ff0ff */
[----:B------:R-:W3:Y:S01]  /*59c20*/  LDL R12, [R1+0x294] ;  /* 0x00029400010c7983 */ /* 0x000ee20000100800 */
[----:B--2---:R-:W-:Y:S01]  /*59c30*/  FMNMX R19, R11, R19, !PT ;  /* 0x000000130b137209 */ /* 0x004fe20007800000 */
[----:B------:R-:W-:-:S06]  /*59c40*/  FMUL R11, R6, 1.4426950216293334961 ;  /* 0x3fb8aa3b060b7820 */ /* 0x000fcc0000400000 */
[----:B------:R-:W0:Y:S01]  /*59c50*/  MUFU.EX2 R11, R11 ;  /* 0x0000000b000b7308 */ /* 0x000e220000000800 */
[----:B------:R1:W-:Y:S01]  /*59c60*/  STL [R1+0x10b4], R19 ;  /* 0x0010b41301007387 */ /* 0x0003e20000100800 */
[--C-:B------:R-:W-:Y:S02]  /*59c70*/  FADD R6, R14, -R19.reuse ;  /* 0x800000130e067221 */ /* 0x100fe40000000000 */
[----:B------:R-:W-:Y:S01]  /*59c80*/  FADD R14, R9, R10 ;  /* 0x0000000a090e7221 */ /* 0x000fe20000000000 */
[----:B------:R-:W2:Y:S01]  /*59c90*/  LDL.LU R20, [R1+0x170] ;  /* 0x0001700001147983 */ /* 0x000ea20000300800 */
[----:B------:R-:W-:-:S03]  /*59ca0*/  FADD R5, R21, -R19 ;  /* 0x8000001315057221 */ /* 0x000fc60000000000 */
[----:B------:R-:W2:Y:S04]  /*59cb0*/  LDL.LU R10, [R1+0x154] ;  /* 0x00015400010a7983 */ /* 0x000ea80000300800 */
[----:B0-----:R-:W-:Y:S04]  /*59cc0*/  STL [R1+0x958], R11 ;  /* 0x0009580b01007387 */ /* 0x001fe80000100800 */
[----:B-1----:R-:W2:Y:S04]  /*59cd0*/  LDL.LU R19, [R1+0x1b74] ;  /* 0x001b740001137983 */ /* 0x002ea80000300800 */
[----:B------:R-:W0:Y:S04]  /*59ce0*/  SHFL.BFLY PT, R2, R8, 0x2, 0x1f ;  /* 0x0c401f0008027f89 */ /* 0x000e2800000e0000 */
[----:B------:R-:W1:Y:S01]  /*59cf0*/  S2R R24, SR_TID.X ;  /* 0x0000000000187919 */ /* 0x000e620000002100 */
[----:B------:R-:W-:-:S03]  /*59d00*/  FMUL R6, R6, 1.4426950216293334961 ;  /* 0x3fb8aa3b06067820 */ /* 0x000fc60000400000 */
[----:B------:R-:W2:Y:S01]  /*59d10*/  LDL.LU R21, [R1+0x14c] ;  /* 0x00014c0001157983 */ /* 0x000ea20000300800 */
[----:B0-----:R-:W-:Y:S02]  /*59d20*/  FADD R2, R8, R2 ;  /* 0x0000000208027221 */ /* 0x001fe40000000000 */
[----:B------:R-:W0:Y:S01]  /*59d30*/  MUFU.EX2 R8, R6 ;  /* 0x0000000600087308 */ /* 0x000e220000000800 */
[----:B-1----:R-:W-:-:S04]  /*59d40*/  LOP3.LUT R24, R24, 0x1c, RZ, 0xc0, !PT ;  /* 0x0000001c18187812 */ /* 0x002fc800078ec0ff */
[----:B------:R-:W-:Y:S01]  /*59d50*/  LEA.HI R24, R24, 0x78, RZ, 0x1e ;  /* 0x0000007818187811 */ /* 0x000fe200078ff0ff */
[----:B0-----:R-:W-:Y:S04]  /*59d60*/  STL [R1+0x950], R8 ;  /* 0x0009500801007387 */ /* 0x001fe80000100800 */
[----:B------:R-:W-:-:S05]  /*59d70*/  IMAD.SHL.U32 R24, R24, 0x20, RZ ;  /* 0x0000002018187824 */ /* 0x000fca00078e00ff */
[----:B------:R0:W-:Y:S04]  /*59d80*/  LDS R6, [R24+0x40000] ;  /* 0x0400000018067984 */ /* 0x0001e80000000800 */
[----:B0-----:R-:W2:Y:S01]  /*59d90*/  LDL R24, [R1+0x298] ;  /* 0x0002980001187983 */ /* 0x001ea20000100800 */
[----:B---3--:R-:W-:Y:S01]  /*59da0*/  FMNMX R8, R0, R12, !PT ;  /* 0x0000000c00087209 */ /* 0x008fe20007800000 */
[----:B------:R-:W-:-:S04]  /*59db0*/  FMUL R0, R5, 1.4426950216293334961 ;  /* 0x3fb8aa3b05007820 */ /* 0x000fc80000400000 */
[----:B------:R-:W0:Y:S01]  /*59dc0*/  MUFU.EX2 R9, R0 ;  /* 0x0000000000097308 */ /* 0x000e220000000800 */
[----:B------:R1:W-:Y:S01]  /*59dd0*/  STL [R1+0x10b0], R8 ;  /* 0x0010b00801007387 */ /* 0x0003e20000100800 */
[----:B----4-:R-:W-:-:S03]  /*59de0*/  FADD R15, R15, -R8 ;  /* 0x800000080f0f7221 */ /* 0x010fc60000000000 */
[----:B0-----:R-:W-:Y:S01]  /*59df0*/  STL [R1+0x948], R9 ;  /* 0x0009480901007387 */ /* 0x001fe20000100800 */
[----:B--2---:R-:W-:Y:S02]  /*59e00*/  FADD R5, R10, -R8 ;  /* 0x800000080a057221 */ /* 0x004fe40000000000 */
[----:B-1----:R-:W-:Y:S02]  /*59e10*/  FADD R8, R19, R18 ;  /* 0x0000001213087221 */ /* 0x002fe40000000000 */
[----:B------:R-:W2:Y:S04]  /*59e20*/  LDL R18, [R1+0x29c] ;  /* 0x00029c0001127983 */ /* 0x000ea80000100800 */
[----:B------:R-:W0:Y:S01]  /*59e30*/  S2R R12, SR_TID.X ;  /* 0x00000000000c7919 */ /* 0x000e220000002100 */
[----:B------:R-:W-:-:S03]  /*59e40*/  SHF.L.U32 R13, R13, 0x5, RZ ;  /* 0x000000050d0d7819 */ /* 0x000fc600000006ff */
[----:B------:R-:W1:Y:S04]  /*59e50*/  SHFL.BFLY PT, R7, R3, 0x2, 0x1f ;  /* 0x0c401f0003077f89 */ /* 0x000e6800000e0000 */
[----:B------:R-:W3:Y:S01]  /*59e60*/  LDS R13, [R13+0x40000] ;  /* 0x040000000d0d7984 */ /* 0x000ee20000000800 */
[----:B------:R-:W-:-:S03]  /*59e70*/  FMUL R10, R5, 1.4426950216293334961 ;  /* 0x3fb8aa3b050a7820 */ /* 0x000fc60000400000 */
[----:B------:R-:W4:Y:S01]  /*59e80*/  SHFL.BFLY PT, R0, R14, 0x1, 0x1f ;  /* 0x0c201f000e007f89 */ /* 0x000f2200000e0000 */
[----:B------:R-:W-:-:S03]  /*59e90*/  FMUL R15, R15, 1.4426950216293334961 ;  /* 0x3fb8aa3b0f0f7820 */ /* 0x000fc60000400000 */
[----:B------:R-:W-:Y:S04]  /*59ea0*/  SHFL.BFLY PT, R9, R4, 0x1, 0x1f ;  /* 0x0c201f0004097f89 */ /* 0x000fe800000e0000 */
[----:B------:R-:W2:Y:S01]  /*59eb0*/  LDL.LU R19, [R1+0x9c] ;  /* 0x00009c0001137983 */ /* 0x000ea20000300800 */
[----:B0-----:R-:W-:-:S04]  /*59ec0*/  LOP3.LUT R11, R12, 0x1c, RZ, 0xc0, !PT ;  /* 0x0000001c0c0b7812 */ /* 0x001fc800078ec0ff */
[----:B------:R-:W-:Y:S02]  /*59ed0*/  LEA.HI R11, R11, 0x80, RZ, 0x1e ;  /* 0x000000800b0b7811 */ /* 0x000fe400078ff0ff */
[----:B------:R-:W-:Y:S02]  /*59ee0*/  LOP3.LUT R12, R12, 0x1c, RZ, 0xc0, !PT ;  /* 0x0000001c0c0c7812 */ /* 0x000fe400078ec0ff */
[----:B------:R-:W-:Y:S01]  /*59ef0*/  SHF.L.U32 R11, R11, 0x5, RZ ;  /* 0x000000050b0b7819 */ /* 0x000fe200000006ff */
[----:B-1----:R-:W-:-:S04]  /*59f00*/  FADD R7, R3, R7 ;  /* 0x0000000703077221 */ /* 0x002fc80000000000 */
[----:B------:R0:W-:Y:S02]  /*59f10*/  LDS R3, [R11+0x40000] ;  /* 0x040000000b037984 */ /* 0x0001e40000000800 */
[----:B0-----:R-:W-:Y:S02]  /*59f20*/  LEA.HI R11, R12, 0x88, RZ, 0x1e ;  /* 0x000000880c0b7811 */ /* 0x001fe400078ff0ff */
[----:B------:R-:W0:Y:S01]  /*59f30*/  SHFL.BFLY PT, R12, R2, 0x1, 0x1f ;  /* 0x0c201f00020c7f89 */ /* 0x000e2200000e0000 */
[----:B------:R-:W1:Y:S08]  /*59f40*/  MUFU.EX2 R10, R10 ;  /* 0x0000000a000a7308 */ /* 0x000e700000000800 */
[----:B------:R-:W0:Y:S01]  /*59f50*/  MUFU.EX2 R15, R15 ;  /* 0x0000000f000f7308 */ /* 0x000e220000000800 */
[----:B---3--:R-:W-:Y:S01]  /*59f60*/  FMNMX R24, R13, R24, !PT ;  /* 0x000000180d187209 */ /* 0x008fe20007800000 */
[----:B----4-:R-:W-:-:S04]  /*59f70*/  FADD R0, R14, R0 ;  /* 0x000000000e007221 */ /* 0x010fc80000000000 */
[----:B------:R-:W-:Y:S01]  /*59f80*/  FADD R13, R20, -R24 ;  /* 0x80000018140d7221 */ /* 0x000fe20000000000 */
[----:B-1----:R-:W-:Y:S04]  /*59f90*/  STL [R1+0x944], R10 ;  /* 0x0009440a01007387 */ /* 0x002fe80000100800 */
[----:B------:R-:W-:Y:S01]  /*59fa0*/  STL [R1+0x10ac], R24 ;  /* 0x0010ac1801007387 */ /* 0x000fe20000100800 */
[----:B0-----:R-:W-:-:S03]  /*59fb0*/  FADD R2, R2, R12 ;  /* 0x0000000c02027221 */ /* 0x001fc60000000000 */
[----:B------:R-:W3:Y:S01]  /*59fc0*/  LDL.LU R20, [R1+0xcc] ;  /* 0x0000cc0001147983 */ /* 0x000ee20000300800 */
[----:B------:R-:W-:-:S03]  /*59fd0*/  FADD R12, R21, -R24 ;  /* 0x80000018150c7221 */ /* 0x000fc60000000000 */
[----:B------:R-:W-:Y:S04]  /*59fe0*/  STL [R1+0x940], R15 ;  /* 0x0009400f01007387 */ /* 0x000fe80000100800 */
[----:B------:R-:W4:Y:S01]  /*59ff0*/  LDL.LU R14, [R1+0xd8] ;  /* 0x0000d800010e7983 */ /* 0x000f220000300800 */
[----:B------:R-:W-:-:S03]  /*5a000*/  FADD R4, R4, R9 ;  /* 0x0000000904047221 */ /* 0x000fc60000000000 */
[----:B------:R0:W-:Y:S04]  /*5a010*/  STL [R1+0x1b54], R0 ;  /* 0x001b540001007387 */ /* 0x0001e80000100800 */
[----:B------:R1:W-:Y:S04]  /*5a020*/  STL [R1+0x1b58], R2 ;  /* 0x001b580201007387 */ /* 0x0003e80000100800 */
[----:B------:R-:W3:Y:S04]  /*5a030*/  LDL R21, [R1+0x2a4] ;  /* 0x0002a40001157983 */ /* 0x000ee80000100800 */
[----:B0-----:R-:W3:Y:S04]  /*5a040*/  LDL R0, [R1+0x990] ;  /* 0x0009900001007983 */ /* 0x001ee80000100800 */
[----:B-1----:R-:W3:Y:S01]  /*5a050*/  LDL R2, [R1+0x2a0] ;  /* 0x0002a00001027983 */ /* 0x002ee20000100800 */
[----:B--2---:R-:W-:Y:S01]  /*5a060*/  FMNMX R18, R6, R18, !PT ;  /* 0x0000001206127209 */ /* 0x004fe20007800000 */
[----:B------:R-:W-:-:S02]  /*5a070*/  FMUL R6, R12, 1.4426950216293334961 ;  /* 0x3fb8aa3b0c067820 */ /* 0x000fc40000400000 */
[----:B------:R-:W2:Y:S04]  /*5a080*/  LDL.LU R12, [R1+0x158] ;  /* 0x00015800010c7983 */ /* 0x000ea80000300800 */
[----:B------:R-:W3:Y:S04]  /*5a090*/  LDL.LU R9, [R1+0x174] ;  /* 0x0001740001097983 */ /* 0x000ee80000300800 */
[----:B------:R-:W0:Y:S01]  /*5a0a0*/  SHFL.BFLY PT, R10, R7, 0x1, 0x1f ;  /* 0x0c201f00070a7f89 */ /* 0x000e2200000e0000 */
[----:B------:R-:W-:-:S03]  /*5a0b0*/  FMUL R13, R13, 1.4426950216293334961 ;  /* 0x3fb8aa3b0d0d7820 */ /* 0x000fc60000400000 */
[----:B------:R-:W-:Y:S01]  /*5a0c0*/  STL [R1+0x10a8], R18 ;  /* 0x0010a81201007387 */ /* 0x000fe20000100800 */
[----:B------:R-:W1:Y:S03]  /*5a0d0*/  MUFU.EX2 R24, R13 ;  /* 0x0000000d00187308 */ /* 0x000e660000000800 */
[----:B------:R1:W-:Y:S04]  /*5a0e0*/  STL [R1+0xb4], R4 ;  /* 0x0000b40401007387 */ /* 0x0003e80000100800 */
[----:B------:R-:W4:Y:S01]  /*5a0f0*/  LDL R15, [R1+0x978] ;  /* 0x00097800010f7983 */ /* 0x000f220000100800 */
[----:B-1----:R-:W1:Y:S03]  /*5a100*/  MUFU.EX2 R4, R6 ;  /* 0x0000000600047308 */ /* 0x002e660000000800 */
[----:B------:R-:W-:Y:S01]  /*5a110*/  STL [R1+0x938], R24 ;  /* 0x0009381801007387 */ /* 0x000fe20000100800 */
[----:B0-----:R-:W-:-:S03]  /*5a120*/  FADD R7, R7, R10 ;  /* 0x0000000a07077221 */ /* 0x001fc60000000000 */
[----:B-1----:R-:W-:Y:S04]  /*5a130*/  STL [R1+0x930], R4 ;  /* 0x0009300401007387 */ /* 0x002fe80000100800 */
[----:B------:R2:W-:Y:S01]  /*5a140*/  STL [R1+0xb0], R7 ;  /* 0x0000b00701007387 */ /* 0x0005e20000100800 */
[----:B------:R-:W-:-:S05]  /*5a150*/  SHF.L.U32 R11, R11, 0x5, RZ ;  /* 0x000000050b0b7819 */ /* 0x000fca00000006ff */
[----:B------:R-:W0:Y:S01]  /*5a160*/  LDS R5, [R11+0x40000] ;  /* 0x040000000b057984 */ /* 0x000e220000000800 */
[--C-:B--2---:R-:W-:Y:S02]  /*5a170*/  FADD R7, R12, -R18.reuse ;  /* 0x800000120c077221 */ /* 0x104fe40000000000 */
[----:B---3--:R-:W-:Y:S02]  /*5a180*/  FADD R9, R9, -R18 ;  /* 0x8000001209097221 */ /* 0x008fe40000000000 */
[----:B------:R-:W2:Y:S02]  /*5a190*/  LDL.LU R18, [R1+0x1b70] ;  /* 0x001b700001127983 */ /* 0x000ea40000300800 */
[----:B------:R-:W-:-:S06]  /*5a1a0*/  FMUL R6, R9, 1.4426950216293334961 ;  /* 0x3fb8aa3b09067820 */ /* 0x000fcc0000400000 */
[----:B------:R-:W1:Y:S01]  /*5a1b0*/  MUFU.EX2 R6, R6 ;  /* 0x0000000600067308 */ /* 0x000e620000000800 */
[----:B------:R-:W-:Y:S02]  /*5a1c0*/  FMNMX R2, R3, R2, !PT ;  /* 0x0000000203027209 */ /* 0x000fe40007800000 */
[----:B0-----:R-:W-:-:S03]  /*5a1d0*/  FMNMX R21, R5, R21, !PT ;  /* 0x0000001505157209 */ /* 0x001fc60007800000 */
[----:B----4-:R-:W-:Y:S01]  /*5a1e0*/  FADD R5, R14, -R2 ;  /* 0x800000020e057221 */ /* 0x010fe20000000000 */
[----:B------:R-:W-:Y:S04]  /*5a1f0*/  STL [R1+0x10a4], R2 ;  /* 0x0010a40201007387 */ /* 0x000fe80000100800 */
[----:B------:R-:W0:Y:S04]  /*5a200*/  S2R R14, SR_TID.X ;  /* 0x00000000000e7919 */ /* 0x000e280000002100 */
[----:B-1----:R1:W-:Y:S01]  /*5a210*/  STL [R1+0x928], R6 ;  /* 0x0009280601007387 */ /* 0x0023e20000100800 */
[----:B------:R-:W-:-:S02]  /*5a220*/  FADD R17, R17, R0 ;  /* 0x0000000011117221 */ /* 0x000fc40000000000 */
[----:B-1----:R-:W-:Y:S02]  /*5a230*/  FMUL R6, R7, 1.4426950216293334961 ;  /* 0x3fb8aa3b07067820 */ /* 0x002fe40000400000 */
[----:B------:R-:W-:Y:S02]  /*5a240*/  FADD R7, R19, -R2 ;  /* 0x8000000213077221 */ /* 0x000fe40000000000 */
[----:B------:R1:W3:Y:S02]  /*5a250*/  MUFU.EX2 R2, R6 ;  /* 0x0000000600027308 */ /* 0x0002e40000000800 */
[----:B-1----:R-:W-:-:S06]  /*5a260*/  FMUL R6, R5, 1.4426950216293334961 ;  /* 0x3fb8aa3b05067820 */ /* 0x002fcc0000400000 */
[----:B------:R-:W1:Y:S01]  /*5a270*/  MUFU.EX2 R0, R6 ;  /* 0x0000000600007308 */ /* 0x000e620000000800 */
[----:B------:R-:W-:Y:S01]  /*5a280*/  STL [R1+0x10a0], R21 ;  /* 0x0010a01501007387 */ /* 0x000fe20000100800 */
[----:B0-----:R-:W-:Y:S01]  /*5a290*/  LOP3.LUT R14, R14, 0x1c, RZ, 0xc0, !PT ;  /* 0x0000001c0e0e7812 */ /* 0x001fe200078ec0ff */
[----:B------:R-:W-:Y:S02]  /*5a2a0*/  FADD R16, R16, R25 ;  /* 0x0000001910107221 */ /* 0x000fe40000000000 */
[----:B---3--:R0:W-:Y:S04]  /*5a2b0*/  STL [R1+0x920], R2 ;  /* 0x0009200201007387 */ /* 0x0081e80000100800 */
[----:B0-----:R-:W3:Y:S01]  /*5a2c0*/  LDL.LU R2, [R1+0xa4] ;  /* 0x0000a40001027983 */ /* 0x001ee20000300800 */
[----:B--2---:R-:W-:-:S03]  /*5a2d0*/  FADD R18, R18, R29 ;  /* 0x0000001d12127221 */ /* 0x004fc60000000000 */
[----:B------:R-:W2:Y:S04]  /*5a2e0*/  LDL.LU R29, [R1+0x11c] ;  /* 0x00011c00011d7983 */ /* 0x000ea80000300800 */
[----:B------:R-:W4:Y:S04]  /*5a2f0*/  LDL.LU R25, [R1+0xa0] ;  /* 0x0000a00001197983 */ /* 0x000f280000300800 */
[----:B-1----:R0:W-:Y:S02]  /*5a300*/  STL [R1+0x91c], R0 ;  /* 0x00091c0001007387 */ /* 0x0021e40000100800 */
[----:B0-----:R-:W-:-:S04]  /*5a310*/  LEA.HI R0, R14, 0xa0, RZ, 0x1e ;  /* 0x000000a00e007811 */ /* 0x001fc800078ff0ff */
[----:B------:R-:W-:-:S05]  /*5a320*/  SHF.L.U32 R0, R0, 0x5, RZ ;  /* 0x0000000500007819 */ /* 0x000fca00000006ff */
[----:B------:R0:W-:Y:S04]  /*5a330*/  LDS R10, [R0+0x40000] ;  /* 0x04000000000a7984 */ /* 0x0001e80000000800 */
[----:B0-----:R-:W2:Y:S04]  /*5a340*/  LDL R0, [R1+0x2a8] ;  /* 0x0002a80001007983 */ /* 0x001ea80000100800 */
[----:B------:R-:W0:Y:S04]  /*5a350*/  S2R R13, SR_TID.X ;  /* 0x00000000000d7919 */ /* 0x000e280000002100 */
[----:B------:R-:W1:Y:S04]  /*5a360*/  S2R R19, SR_TID.X ;  /* 0x0000000000137919 */ /* 0x000e680000002100 */
[----:B------:R-:W1:Y:S01]  /*5a370*/  SHFL.BFLY PT, R11, R8, 0x2, 0x1f ;  /* 0x0c401f00080b7f89 */ /* 0x000e6200000e0000 */
[----:B0-----:R-:W-:-:S04]  /*5a380*/  LOP3.LUT R13, R13, 0x1c, RZ, 0xc0, !PT ;  /* 0x0000001c0d0d7812 */ /* 0x001fc800078ec0ff */
[----:B------:R-:W-:-:S05]  /*5a390*/  LEA.HI R13, R13, 0x90, RZ, 0x1e ;  /* 0x000000900d0d7811 */ /* 0x000fca00078ff0ff */
[----:B------:R-:W-:-:S05]  /*5a3a0*/  IMAD.SHL.U32 R13, R13, 0x20, RZ ;  /* 0x000000200d0d7824 */ /* 0x000fca00078e00ff */
[----:B------:R0:W-:Y:S01]  /*5a3b0*/  LDS R3, [R13+0x40000] ;  /* 0x040000000d037984 */ /* 0x0001e20000000800 */
[----:B-1----:R-:W-:Y:S01]  /*5a3c0*/  LOP3.LUT R19, R19, 0x1c, RZ, 0xc0, !PT ;  /* 0x0000001c13137812 */ /* 0x002fe200078ec0ff */
[----:B------:R-:W-:-:S03]  /*5a3d0*/  FADD R4, R8, R11 ;  /* 0x0000000b08047221 */ /* 0x000fc60000000000 */
[----:B------:R-:W-:Y:S02]  /*5a3e0*/  LEA.HI R8, R19, 0x98, RZ, 0x1e ;  /* 0x0000009813087811 */ /* 0x000fe400078ff0ff */
[----:B------:R-:W1:Y:S01]  /*5a3f0*/  SHFL.BFLY PT, R19, R18, 0x2, 0x1f ;  /* 0x0c401f0012137f89 */ /* 0x000e6200000e0000 */
[----:B------:R-:W-:Y:S02]  /*5a400*/  FADD R15, R26, R15 ;  /* 0x0000000f1a0f7221 */ /* 0x000fe40000000000 */
[----:B------:R-:W-:Y:S01]  /*5a410*/  FADD R14, R27, R28 ;  /* 0x0000001c1b0e7221 */ /* 0x000fe20000000000 */
[----:B------:R-:W3:Y:S01]  /*5a420*/  S2R R26, SR_TID.X ;  /* 0x00000000001a7919 */ /* 0x000ee20000002100 */
[----:B0-----:R-:W-:-:S03]  /*5a430*/  FADD R13, R22, R23 ;  /* 0x00000017160d7221 */ /* 0x001fc60000000000 */
[----:B------:R-:W4:Y:S04]  /*5a440*/  LDL.LU R28, [R1+0x130] ;  /* 0x00013000011c7983 */ /* 0x000f280000300800 */
[----:B------:R-:W4:Y:S01]  /*5a450*/  LDL R22, [R1+0x2ac] ;  /* 0x0002ac0001167983 */ /* 0x000f220000100800 */
[----:B------:R-:W-:Y:S02]  /*5a460*/  FADD R20, R20, -R21 ;  /* 0x8000001514147221 */ /* 0x000fe40000000000 */
[----:B------:R-:W-:Y:S01]  /*5a470*/  FMUL R5, R7, 1.4426950216293334961 ;  /* 0x3fb8aa3b07057820 */ /* 0x000fe20000400000 */
[----:B------:R-:W-:Y:S01]  /*5a480*/  SHFL.BFLY PT, R6, R14, 0x2, 0x1f ;  /* 0x0c401f000e067f89 */ /* 0x000fe200000e0000 */
[----:B------:R-:W-:-:S03]  /*5a490*/  FMUL R20, R20, 1.4426950216293334961 ;  /* 0x3fb8aa3b14147820 */ /* 0x000fc60000400000 */
[----:B------:R-:W4:Y:S01]  /*5a4a0*/  LDL.LU R27, [R1+0x98] ;  /* 0x00009800011b7983 */ /* 0x000f220000300800 */
[----:B------:R-:W0:Y:S03]  /*5a4b0*/  MUFU.EX2 R5, R5 ;  /* 0x0000000500057308 */ /* 0x000e260000000800 */
[----:B------:R-:W0:Y:S01]  /*5a4c0*/  SHFL.BFLY PT, R7, R17, 0x2, 0x1f ;  /* 0x0c401f0011077f89 */ /* 0x000e2200000e0000 */
[----:B-1----:R-:W-:-:S04]  /*5a4d0*/  FADD R19, R18, R19 ;  /* 0x0000001312137221 */ /* 0x002fc80000000000 */
[----:B------:R-:W1:Y:S01]  /*5a4e0*/  MUFU.EX2 R20, R20 ;  /* 0x0000001400147308 */ /* 0x000e620000000800 */
[----:B---3--:R-:W-:Y:S01]  /*5a4f0*/  FADD R18, R2, -R21 ;  /* 0x8000001502127221 */ /* 0x008fe20000000000 */
[----:B------:R-:W-:-:S04]  /*5a500*/  LOP3.LUT R26, R26, 0x1c, RZ, 0xc0, !PT ;  /* 0x0000001c1a1a7812 */ /* 0x000fc800078ec0ff */
[----:B------:R-:W-:Y:S01]  /*5a510*/  LEA.HI R11, R26, 0xa8, RZ, 0x1e ;  /* 0x000000a81a0b7811 */ /* 0x000fe200078ff0ff */
[----:B0-----:R-:W-:Y:S04]  /*5a520*/  STL [R1+0x914], R5 ;  /* 0x0009140501007387 */ /* 0x001fe80000100800 */
[----:B------:R-:W3:Y:S04]  /*5a530*/  LDL.LU R23, [R1+0x134] ;  /* 0x0001340001177983 */ /* 0x000ee80000300800 */
[----:B------:R-:W3:Y:S04]  /*5a540*/  LDL.LU R26, [R1+0x94] ;  /* 0x00009400011a7983 */ /* 0x000ee80000300800 */
[----:B------:R-:W3:Y:S04]  /*5a550*/  LDL.LU R21, [R1+0x1b6c] ;  /* 0x001b6c0001157983 */ /* 0x000ee80000300800 */
[----:B-1----:R-:W-:Y:S01]  /*5a560*/  STL [R1+0x90c], R20 ;  /* 0x00090c1401007387 */ /* 0x002fe20000100800 */
[----:B------:R-:W-:-:S02]  /*5a570*/  FADD R7, R17, R7 ;  /* 0x0000000711077221 */ /* 0x000fc40000000000 */
[----:B------:R-:W-:Y:S01]  /*5a580*/  FADD R6, R14, R6 ;  /* 0x000000060e067221 */ /* 0x000fe20000000000 */
[----:B--2---:R-:W-:Y:S01]  /*5a590*/  FMNMX R2, R3, R0, !PT ;  /* 0x0000000003027209 */ /* 0x004fe20007800000 */
[----:B------:R-:W-:-:S04]  /*5a5a0*/  FMUL R3, R18, 1.4426950216293334961 ;  /* 0x3fb8aa3b12037820 */ /* 0x000fc80000400000 */
[----:B------:R-:W0:Y:S01]  /*5a5b0*/  MUFU.EX2 R18, R3 ;  /* 0x0000000300127308 */ /* 0x000e220000000800 */
[----:B------:R1:W-:Y:S04]  /*5a5c0*/  STL [R1+0x109c], R2 ;  /* 0x00109c0201007387 */ /* 0x0003e80000100800 */
[----:B------:R-:W2:Y:S01]  /*5a5d0*/  LDL R0, [R1+0x2b0] ;  /* 0x0002b00001007983 */ /* 0x000ea20000100800 */
[--C-:B------:R-:W-:Y:S02]  /*5a5e0*/  FADD R17, R29, -R2.reuse ;  /* 0x800000021d117221 */ /* 0x100fe40000000000 */
[----:B----4-:R-:W-:Y:S01]  /*5a5f0*/  FADD R14, R25, -R2 ;  /* 0x80000002190e7221 */ /* 0x010fe20000000000 */
[----:B0-----:R-:W-:Y:S04]  /*5a600*/  STL [R1+0x908], R18 ;  /* 0x0009081201007387 */ /* 0x001fe80000100800 */
[----:B-1----:R-:W4:Y:S01]  /*5a610*/  LDL R2, [R1+0x2b4] ;  /* 0x0002b40001027983 */ /* 0x002f220000100800 */
[----:B------:R-:W-:-:S05]  /*5a620*/  SHF.L.U32 R8, R8, 0x5, RZ ;  /* 0x0000000508087819 */ /* 0x000fca00000006ff */
[----:B------:R-:W-:Y:S04]  /*5a630*/  LDS R9, [R8+0x40000] ;  /* 0x0400000008097984 */ /* 0x000fe80000000800 */
[----:B------:R-:W0:Y:S04]  /*5a640*/  SHFL.BFLY PT, R8, R16, 0x2, 0x1f ;  /* 0x0c401f0010087f89 */ /* 0x000e2800000e0000 */
[----:B------:R-:W1:Y:S01]  /*5a650*/  SHFL.BFLY PT, R12, R15, 0x2, 0x1f ;  /* 0x0c401f000f0c7f89 */ /* 0x000e6200000e0000 */
[----:B------:R-:W-:-:S03]  /*5a660*/  IMAD.SHL.U32 R11, R11, 0x20, RZ ;  /* 0x000000200b0b7824 */ /* 0x000fc600078e00ff */
[----:B------:R-:W1:Y:S04]  /*5a670*/  SHFL.BFLY PT, R5, R13, 0x2, 0x1f ;  /* 0x0c401f000d057f89 */ /* 0x000e6800000e0000 */
[----:B------:R-:W4:Y:S01]  /*5a680*/  LDS R11, [R11+0x40000] ;  /* 0x040000000b0b7984 */ /* 0x000f220000000800 */
[----:B0-----:R-:W-:Y:S02]  /*5a690*/  FADD R3, R16, R8 ;  /* 0x0000000810037221 */ /* 0x001fe40000000000 */
[----:B-1----:R-:W-:Y:S01]  /*5a6a0*/  FADD R8, R15, R12 ;  /* 0x0000000c0f087221 */ /* 0x002fe20000000000 */
[----:B------:R-:W-:Y:S02]  /*5a6b0*/  FMNMX R15, R9, R22, !PT ;  /* 0x00000016090f7209 */ /* 0x000fe40007800000 */
[----:B------:R-:W0:Y:S01]  /*5a6c0*/  S2R R22, SR_TID.X ;  /* 0x0000000000167919 */ /* 0x000e220000002100 */
[----:B------:R-:W-:-:S02]  /*5a6d0*/  FMUL R12, R17, 1.4426950216293334961 ;  /* 0x3fb8aa3b110c7820 */ /* 0x000fc40000400000 */
[----:B------:R-:W-:Y:S02]  /*5a6e0*/  FMUL R9, R14, 1.4426950216293334961 ;  /* 0x3fb8aa3b0e097820 */ /* 0x000fe40000400000 */
[----:B------:R1:W0:Y:S08]  /*5a6f0*/  MUFU.EX2 R25, R12 ;  /* 0x0000000c00197308 */ /* 0x0002300000000800 */
[----:B------:R-:W3:Y:S01]  /*5a700*/  MUFU.EX2 R9, R9 ;  /* 0x0000000900097308 */ /* 0x000ee20000000800 */
[----:B-1----:R-:W-:-:S02]  /*5a710*/  FADD R12, R28, -R15 ;  /* 0x8000000f1c0c7221 */ /* 0x002fc40000000000 */
[----:B------:R-:W-:Y:S02]  /*5a720*/  FADD R5, R13, R5 ;  /* 0x000000050d057221 */ /* 0x000fe40000000000 */
[----:B------:R-:W-:Y:S02]  /*5a730*/  FADD R13, R27, -R15 ;  /* 0x8000000f1b0d7221 */ /* 0x000fe40000000000 */
[----:B------:R-:W-:Y:S01]  /*5a740*/  FMUL R12, R12, 1.4426950216293334961 ;  /* 0x3fb8aa3b0c0c7820 */ /* 0x000fe20000400000 */
[----:B0-----:R-:W-:Y:S01]  /*5a750*/  STL [R1+0x900], R25 ;  /* 0x0009001901007387 */ /* 0x001fe20000100800 */
[----:B------:R-:W-:-:S03]  /*5a760*/  LOP3.LUT R22, R22, 0x1c, RZ, 0xc0, !PT ;  /* 0x0000001c16167812 */ /* 0x000fc600078ec0ff */
[----:B------:R0:W-:Y:S01]  /*5a770*/  STL [R1+0x1098], R15 ;  /* 0x0010980f01007387 */ /* 0x0001e20000100800 */
[----:B------:R-:W-:Y:S01]  /*5a780*/  FMUL R13, R13, 1.4426950216293334961 ;  /* 0x3fb8aa3b0d0d7820 */ /* 0x000fe20000400000 */
[----:B------:R-:W-:Y:S02]  /*5a790*/  LEA.HI R18, R22, 0xb0, RZ, 0x1e ;  /* 0x000000b016127811 */ /* 0x000fe400078ff0ff */
[----:B------:R-:W-:Y:S01]  /*5a7a0*/  STL [R1+0x1b60], R25 ;  /* 0x001b601901007387 */ /* 0x000fe20000100800 */
[----:B------:R-:W1:Y:S03]  /*5a7b0*/  MUFU.EX2 R29, R12 ;  /* 0x0000000c001d7308 */ /* 0x000e660000000800 */
[----:B---3--:R-:W-:Y:S04]  /*5a7c0*/  STL [R1+0x8f8], R9 ;  /* 0x0008f80901007387 */ /* 0x008fe80000100800 */
[----:B------:R-:W3:Y:S01]  /*5a7d0*/  LDL.LU R22, [R1+0x13c] ;  /* 0x00013c0001167983 */ /* 0x000ee20000300800 */
[----:B------:R1:W2:Y:S01]  /*5a7e0*/  MUFU.EX2 R12, R13 ;  /* 0x0000000d000c7308 */ /* 0x0002a20000000800 */
[----:B------:R-:W-:-:S04]  /*5a7f0*/  LOP3.LUT R21, R21, 0x1c, RZ, 0xc0, !PT ;  /* 0x0000001c15157812 */ /* 0x000fc800078ec0ff */
[----:B0-----:R-:W-:-:S04]  /*5a800*/  LEA.HI R15, R21, 0xb8, RZ, 0x1e ;  /* 0x000000b8150f7811 */ /* 0x001fc800078ff0ff */
[----:B------:R-:W-:-:S05]  /*5a810*/  SHF.L.U32 R15, R15, 0x5, RZ ;  /* 0x000000050f0f7819 */ /* 0x000fca00000006ff */
[----:B-1----:R-:W-:Y:S01]  /*5a820*/  LDS R13, [R15+0x40000] ;  /* 0x040000000f0d7984 */ /* 0x002fe20000000800 */
[----:B--2---:R-:W-:-:S05]  /*5a830*/  FMNMX R0, R10, R0, !PT ;  /* 0x000000000a007209 */ /* 0x004fca0007800000 */
[----:B------:R0:W-:Y:S01]  /*5a840*/  STL [R1+0x1094], R0 ;  /* 0x0010940001007387 */ /* 0x0001e20000100800 */
[----:B------:R-:W-:-:S03]  /*5a850*/  FADD R10, R23, -R0 ;  /* 0x80000000170a7221 */ /* 0x000fc60000000000 */
[----:B------:R-:W2:Y:S01]  /*5a860*/  LDL.LU R23, [R1+0xc8] ;  /* 0x0000c80001177983 */ /* 0x000ea20000300800 */
[----:B------:R-:W-:-:S03]  /*5a870*/  FADD R20, R26, -R0 ;  /* 0x800000001a147221 */ /* 0x000fc60000000000 */
[----:B------:R-:W2:Y:S01]  /*5a880*/  LDL.LU R26, [R1+0x148] ;  /* 0x00014800011a7983 */ /* 0x000ea20000300800 */
[----:B0-----:R-:W-:Y:S02]  /*5a890*/  LEA.HI R0, R21, 0xc8, RZ, 0x1e ;  /* 0x000000c815007811 */ /* 0x001fe400078ff0ff */
[----:B----4-:R-:W-:Y:S02]  /*5a8a0*/  FMNMX R2, R11, R2, !PT ;  /* 0x000000020b027209 */ /* 0x010fe40007800000 */
[----:B------:R-:W-:-:S03]  /*5a8b0*/  SHF.L.U32 R0, R0, 0x5, RZ ;  /* 0x0000000500007819 */ /* 0x000fc600000006ff */
[----:B------:R-:W-:Y:S04]  /*5a8c0*/  STL [R1+0x1090], R2 ;  /* 0x0010900201007387 */ /* 0x000fe80000100800 */
[----:B------:R-:W-:Y:S04]  /*5a8d0*/  STL [R1+0x8f4], R29 ;  /* 0x0008f41d01007387 */ /* 0x000fe80000100800 */
[----:B------:R-:W-:Y:S04]  /*5a8e0*/  STL [R1+0x1b64], R29 ;  /* 0x001b641d01007387 */ /* 0x000fe80000100800 */
[----:B------:R-:W-:Y:S04]  /*5a8f0*/  STL [R1+0x8ec], R12 ;  /* 0x0008ec0c01007387 */ /* 0x000fe80000100800 */
[----:B------:R0:W-:Y:S04]  /*5a900*/  LDS R15, [R0+0x40000] ;  /* 0x04000000000f7984 */ /* 0x0001e80000000800 */
[----:B0-----:R-:W4:Y:S01]  /*5a910*/  LDL R0, [R1+0x2b8] ;  /* 0x0002b80001007983 */ /* 0x001f220000100800 */
[----:B------:R-:W-:-:S04]  /*5a920*/  FMUL R17, R10, 1.4426950216293334961 ;  /* 0x3fb8aa3b0a117820 */ /* 0x000fc80000400000 */
[----:B------:R-:W0:Y:S02]  /*5a930*/  MUFU.EX2 R28, R17 ;  /* 0x00000011001c7308 */ /* 0x000e240000000800 */
[----:B0-----:R-:W-:Y:S04]  /*5a940*/  STL [R1+0x8e8], R28 ;  /* 0x0008e81c01007387 */ /* 0x001fe80000100800 */
[----:B------:R-:W4:Y:S01]  /*5a950*/  LDL.LU R25, [R1+0xc4] ;  /* 0x0000c40001197983 */ /* 0x000f220000300800 */
[----:B------:R-:W-:-:S03]  /*5a960*/  SHF.L.U32 R18, R18, 0x5, RZ ;  /* 0x0000000512127819 */ /* 0x000fc600000006ff */
[----:B------:R-:W0:Y:S01]  /*5a970*/  SHFL.BFLY PT, R10, R4, 0x1, 0x1f ;  /* 0x0c201f00040a7f89 */ /* 0x000e2200000e0000 */
[----:B------:R-:W-:-:S03]  /*5a980*/  FMUL R20, R20, 1.4426950216293334961 ;  /* 0x3fb8aa3b14147820 */ /* 0x000fc60000400000 */
[----:B------:R-:W-:Y:S04]  /*5a990*/  LDS R9, [R18+0x40000] ;  /* 0x0400000012097984 */ /* 0x000fe80000000800 */
[----:B------:R-:W1:Y:S01]  /*5a9a0*/  SHFL.BFLY PT, R12, R7, 0x1, 0x1f ;  /* 0x0c201f00070c7f89 */ /* 0x000e6200000e0000 */
[----:B------:R-:W3:Y:S03]  /*5a9b0*/  MUFU.EX2 R20, R20 ;  /* 0x0000001400147308 */ /* 0x000ee60000000800 */
[----:B------:R-:W1:Y:S04]  /*5a9c0*/  SHFL.BFLY PT, R11, R19, 0x1, 0x1f ;  /* 0x0c201f00130b7f89 */ /* 0x000e6800000e0000 */
[----:B------:R-:W1:Y:S04]  /*5a9d0*/  SHFL.BFLY PT, R16, R3, 0x1, 0x1f ;  /* 0x0c201f0003107f89 */ /* 0x000e6800000e0000 */
[----:B------:R-:W2:Y:S01]  /*5a9e0*/  SHFL.BFLY PT, R17, R8, 0x1, 0x1f ;  /* 0x0c201f0008117f89 */ /* 0x000ea200000e0000 */
[----:B0-----:R-:W-:-:S02]  /*5a9f0*/  FADD R10, R4, R10 ;  /* 0x0000000a040a7221 */ /* 0x001fc40000000000 */
[----:B---3--:R-:W-:Y:S01]  /*5aa00*/  FADD R22, R22, -R2 ;  /* 0x8000000216167221 */ /* 0x008fe20000000000 */
[----:B------:R-:W-:Y:S03]  /*5aa10*/  STL [R1+0x8e0], R20 ;  /* 0x0008e01401007387 */ /* 0x000fe60000100800 */
[----:B------:R-:W-:Y:S01]  /*5aa20*/  FMUL R4, R22, 1.4426950216293334961 ;  /* 0x3fb8aa3b16047820 */ /* 0x000fe20000400000 */
[----:B------:R1:W-:Y:S02]  /*5aa30*/  STL [R1+0xa0], R10 ;  /* 0x0000a00a01007387 */ /* 0x0003e40000100800 */
[----:B-1----:R-:W-:Y:S02]  /*5aa40*/  FADD R10, R7, R12 ;  /* 0x0000000c070a7221 */ /* 0x002fe40000000000 */
[----:B------:R-:W-:-:S05]  /*5aa50*/  FADD R11, R19, R11 ;  /* 0x0000000b130b7221 */ /* 0x000fca0000000000 */
[----:B------:R4:W-:Y:S04]  /*5aa60*/  STL [R1+0x9c], R11 ;  /* 0x00009c0b01007387 */ /* 0x0009e80000100800 */
[----:B------:R-:W-:Y:S04]  /*5aa70*/  STL [R1+0x98], R10 ;  /* 0x0000980a01007387 */ /* 0x000fe80000100800 */
[----:B------:R-:W0:Y:S01]  /*5aa80*/  SHFL.BFLY PT, R18, R6, 0x1, 0x1f ;  /* 0x0c201f0006127f89 */ /* 0x000e2200000e0000 */
[----:B--2---:R-:W-:Y:S02]  /*5aa90*/  FADD R7, R23, -R2 ;  /* 0x8000000217077221 */ /* 0x004fe40000000000 */
[----:B------:R-:W1:Y:S02]  /*5aaa0*/  MUFU.EX2 R23, R4 ;  /* 0x0000000400177308 */ /* 0x000e640000000800 */
[----:B------:R-:W-:Y:S01]  /*5aab0*/  FMUL R7, R7, 1.4426950216293334961 ;  /* 0x3fb8aa3b07077820 */ /* 0x000fe20000400000 */
[----:B-1----:R-:W-:Y:S05]  /*5aac0*/  STL [R1+0x8d4], R23 ;  /* 0x0008d41701007387 */ /* 0x002fea0000100800 */
[----:B------:R1:W2:Y:S01]  /*5aad0*/  MUFU.EX2 R27, R7 ;  /* 0x00000007001b7308 */ /* 0x0002a20000000800 */
[----:B----4-:R-:W-:Y:S01]  /*5aae0*/  FMNMX R11, R9, R0, !PT ;  /* 0x00000000090b7209 */ /* 0x010fe20007800000 */
[----:B------:R-:W-:-:S04]  /*5aaf0*/  FADD R0, R3, R16 ;  /* 0x0000001003007221 */ /* 0x000fc80000000000 */
[----:B------:R-:W-:Y:S01]  /*5ab00*/  STL [R1+0x108c], R11 ;  /* 0x00108c0b01007387 */ /* 0x000fe20000100800 */
[----:B------:R-:W-:-:S03]  /*5ab10*/  FADD R3, R26, -R11 ;  /* 0x8000000b1a037221 */ /* 0x000fc60000000000 */
[----:B------:R3:W-:Y:S04]  /*5ab20*/  STL [R1+0x94], R0 ;  /* 0x0000940001007387 */ /* 0x0007e80000100800 */
[----:B------:R-:W4:Y:S04]  /*5ab30*/  LDL.LU R26, [R1+0xac] ;  /* 0x0000ac00011a7983 */ /* 0x000f280000300800 */
[----:B------:R-:W4:Y:S01]  /*5ab40*/  LDL R12, [R1+0x2bc] ;  /* 0x0002bc00010c7983 */ /* 0x000f220000100800 */
[----:B---3--:R-:W-:-:S03]  /*5ab50*/  FADD R0, R8, R17 ;  /* 0x0000001108007221 */ /* 0x008fc60000000000 */
[----:B------:R-:W3:Y:S04]  /*5ab60*/  LDL R9, [R1+0x2c0] ;  /* 0x0002c00001097983 */ /* 0x000ee80000100800 */
[----:B------:R0:W-:Y:S04]  /*5ab70*/  STL [R1+0x8c], R0 ;  /* 0x00008c0001007387 */ /* 0x0001e80000100800 */
[----:B------:R-:W3:Y:S04]  /*5ab80*/  LDL.LU R8, [R1+0x150] ;  /* 0x0001500001087983 */ /* 0x000ee80000300800 */
[----:B------:R-:W3:Y:S04]  /*5ab90*/  LDL.LU R10, [R1+0x144] ;  /* 0x00014400010a7983 */ /* 0x000ee80000300800 */
[----:B------:R-:W3:Y:S04]  /*5aba0*/  LDL.LU R20, [R1+0xa8] ;  /* 0x0000a80001147983 */ /* 0x000ee80000300800 */
[----:B-1----:R-:W3:Y:S01]  /*5abb0*/  LDL R7, [R1+0x2c4] ;  /* 0x0002c40001077983 */ /* 0x002ee20000100800 */
[----:B0-----:R-:W-:-:S03]  /*5abc0*/  FADD R0, R6, R18 ;  /* 0x0000001206007221 */ /* 0x001fc60000000000 */
[----:B------:R-:W3:Y:S04]  /*5abd0*/  LDL R17, [R1+0x958] ;  /* 0x0009580001117983 */ /* 0x000ee80000100800 */
[----:B------:R0:W-:Y:S04]  /*5abe0*/  STL [R1+0x7c], R0 ;  /* 0x00007c0001007387 */ /* 0x0001e80000100800 */
[----:B------:R-:W3:Y:S01]  /*5abf0*/  LDL R2, [R1+0x960] ;  /* 0x0009600001027983 */ /* 0x000ee20000100800 */
[----:B------:R-:W-:-:S03]  /*5ac00*/  FADD R4, R25, -R11 ;  /* 0x8000000b19047221 */ /* 0x000fc60000000000 */
[----:B------:R-:W3:Y:S04]  /*5ac10*/  LDL R16, [R1+0x948] ;  /* 0x0009480001107983 */ /* 0x000ee80000100800 */
[----:B0-----:R-:W3:Y:S04]  /*5ac20*/  LDL R0, [R1+0x950] ;  /* 0x0009500001007983 */ /* 0x001ee80000100800 */
[----:B------:R-:W3:Y:S04]  /*5ac30*/  LDL R22, [R1+0x940] ;  /* 0x0009400001167983 */ /* 0x000ee80000100800 */
[----:B------:R-:W3:Y:S04]  /*5ac40*/  LDL R19, [R1+0x944] ;  /* 0x0009440001137983 */ /* 0x000ee80000100800 */
[----:B--2---:R-:W-:Y:S04]  /*5ac50*/  STL [R1+0x8cc], R27 ;  /* 0x0008cc1b01007387 */ /* 0x004fe80000100800 */
[----:B------:R-:W2:Y:S01]  /*5ac60*/  LDL R11, [R1+0x930] ;  /* 0x00093000010b7983 */ /* 0x000ea20000100800 */
[----:B------:R-:W-:-:S05]  /*5ac70*/  LEA.HI R14, R21, 0xc0, RZ, 0x1e ;  /* 0x000000c0150e7811 */ /* 0x000fca00078ff0ff */
[----:B------:R-:W-:-:S06]  /*5ac80*/  IMAD.SHL.U32 R14, R14, 0x20, RZ ;  /* 0x000000200e0e7824 */ /* 0x000fcc00078e00ff */
[----:B------:R-:W-:Y:S04]  /*5ac90*/  LDS R14, [R14+0x40000] ;  /* 0x040000000e0e7984 */ /* 0x000fe80000000800 */
[----:B------:R-:W0:Y:S01]  /*5aca0*/  SHFL.BFLY PT, R21, R5, 0x1, 0x1f ;  /* 0x0c201f0005157f89 */ /* 0x000e2200000e0000 */
[----:B------:R-:W-:Y:S02]  /*5acb0*/  FMUL R3, R3, 1.4426950216293334961 ;  /* 0x3fb8aa3b03037820 */ /* 0x000fe40000400000 */
[----:B------:R-:W-:Y:S02]  /*5acc0*/  FMUL R4, R4, 1.4426950216293334961 ;  /* 0x3fb8aa3b04047820 */ /* 0x000fe40000400000 */
[----:B0-----:R-:W-:-:S05]  /*5acd0*/  FADD R5, R5, R21 ;  /* 0x0000001505057221 */ /* 0x001fca0000000000 */
[----:B------:R4:W-:Y:S01]  /*5ace0*/  STL [R1+0x78], R5 ;  /* 0x0000780501007387 */ /* 0x0009e20000100800 */
[----:B------:R0:W1:Y:S01]  /*5acf0*/  MUFU.EX2 R21, R3 ;  /* 0x0000000300157308 */ /* 0x0000620000000800 */
[----:B----4-:R-:W-:Y:S02]  /*5ad00*/  FMNMX R5, R13, R12, !PT ;  /* 0x0000000c0d057209 */ /* 0x010fe40007800000 */
[----:B------:R-:W4:Y:S01]  /*5ad10*/  LDL R13, [R1+0x914] ;  /* 0x00091400010d7983 */ /* 0x000f220000100800 */
[----:B---3--:R-:W-:-:S03]  /*5ad20*/  FMNMX R6, R14, R9, !PT ;  /* 0x000000090e067209 */ /* 0x008fc60007800000 */
[----:B------:R-:W3:Y:S01]  /*5ad30*/  LDL R14, [R1+0x928] ;  /* 0x00092800010e7983 */ /* 0x000ee20000100800 */
[----:B------:R-:W-:-:S03]  /*5ad40*/  FMNMX R29, R15, R7, !PT ;  /* 0x000000070f1d7209 */ /* 0x000fc60007800000 */
[----:B------:R-:W1:Y:S01]  /*5ad50*/  S2R R7, SR_TID.X ;  /* 0x0000000000077919 */ /* 0x000e620000002100 */
[----:B0-----:R-:W-:-:S03]  /*5ad60*/  FADD R3, R8, -R5 ;  /* 0x8000000508037221 */ /* 0x001fc60000000000 */
[----:B------:R0:W-:Y:S04]  /*5ad70*/  STL [R1+0x1088], R5 ;  /* 0x0010880501007387 */ /* 0x0001e80000100800 */
[----:B------:R-:W4:Y:S01]  /*5ad80*/  LDL R9, [R1+0x91c] ;  /* 0x00091c0001097983 */ /* 0x000f220000100800 */
[----:B0-----:R-:W-:Y:S02]  /*5ad90*/  FADD R5, R26, -R5 ;  /* 0x800000051a057221 */ /* 0x001fe40000000000 */
[----:B------:R0:W2:Y:S01]  /*5ada0*/  MUFU.EX2 R26, R4 ;  /* 0x00000004001a7308 */ /* 0x0000a20000000800 */
[----:B------:R1:W-:Y:S04]  /*5adb0*/  STL [R1+0x1084], R6 ;  /* 0x0010840601007387 */ /* 0x0003e80000100800 */
[----:B------:R-:W3:Y:S01]  /*5adc0*/  LDL R12, [R1+0x908] ;  /* 0x00090800010c7983 */ /* 0x000ee20000100800 */
[----:B0-----:R-:W-:-:S03]  /*5add0*/  FMUL R4, R3, 1.4426950216293334961 ;  /* 0x3fb8aa3b03047820 */ /* 0x001fc60000400000 */
[----:B------:R-:W3:Y:S01]  /*5ade0*/  LDL R25, [R1+0x90c] ;  /* 0x00090c0001197983 */ /* 0x000ee20000100800 */
[----:B------:R-:W-:Y:S02]  /*5adf0*/  FADD R3, R2, R17 ;  /* 0x0000001102037221 */ /* 0x000fe40000000000 */
[----:B------:R-:W0:Y:S01]  /*5ae00*/  MUFU.EX2 R2, R4 ;  /* 0x0000000400027308 */ /* 0x000e220000000800 */
[----:B-1----:R-:W-:Y:S01]  /*5ae10*/  LOP3.LUT R7, R7, 0x1c, RZ, 0xc0, !PT ;  /* 0x0000001c07077812 */ /* 0x002fe200078ec0ff */
[--C-:B------:R-:W-:Y:S02]  /*5ae20*/  FADD R10, R10, -R6.reuse ;  /* 0x800000060a0a7221 */ /* 0x100fe40000000000 */
[----:B------:R-:W-:Y:S01]  /*5ae30*/  FADD R20, R20, -R6 ;  /* 0x8000000614147221 */ /* 0x000fe20000000000 */
[----:B------:R-:W-:Y:S01]  /*5ae40*/  LEA.HI R6, R7, 0xd0, RZ, 0x1e ;  /* 0x000000d007067811 */ /* 0x000fe200078ff0ff */
[----:B------:R-:W-:Y:S03]  /*5ae50*/  STL [R1+0x8bc], R21 ;  /* 0x0008bc1501007387 */ /* 0x000fe60000100800 */
[----:B------:R-:W-:Y:S01]  /*5ae60*/  SHF.L.U32 R6, R6, 0x5, RZ ;  /* 0x0000000506067819 */ /* 0x000fe200000006ff */
[----:B------:R-:W3:Y:S01]  /*5ae70*/  LDL R15, [R1+0x920] ;  /* 0x00092000010f7983 */ /* 0x000ee20000100800 */
[----:B------:R-:W-:-:S03]  /*5ae80*/  FADD R18, R19, R22 ;  /* 0x0000001613127221 */ /* 0x000fc60000000000 */
[----:B------:R-:W-:Y:S04]  /*5ae90*/  STL [R1+0x1100], R29 ;  /* 0x0011001d01007387 */ /* 0x000fe80000100800 */
[----:B--2---:R-:W-:Y:S04]  /*5aea0*/  STL [R1+0x8b4], R26 ;  /* 0x0008b41a01007387 */ /* 0x004fe80000100800 */
[----:B------:R1:W-:Y:S04]  /*5aeb0*/  LDS R7, [R6+0x40000] ;  /* 0x0400000006077984 */ /* 0x0003e80000000800 */
[----:B------:R-:W2:Y:S04]  /*5aec0*/  LDL.LU R22, [R1+0xfc] ;  /* 0x0000fc0001167983 */ /* 0x000ea80000300800 */
[----:B0-----:R-:W-:Y:S01]  /*5aed0*/  STL [R1+0x8ac], R2 ;  /* 0x0008ac0201007387 */ /* 0x001fe20000100800 */
[----:B-1----:R-:W-:-:S03]  /*5aee0*/  FADD R6, R24, R11 ;  /* 0x0000000b18067221 */ /* 0x002fc60000000000 */
[----:B------:R-:W2:Y:S01]  /*5aef0*/  LDL.LU R24, [R1+0x1b68] ;  /* 0x001b680001187983 */ /* 0x000ea20000300800 */
[----:B------:R-:W-:Y:S02]  /*5af00*/  FADD R4, R0, R16 ;  /* 0x0000001000047221 */ /* 0x000fe40000000000 */
[----:B------:R-:W-:Y:S01]  /*5af10*/  FMUL R8, R5, 1.4426950216293334961 ;  /* 0x3fb8aa3b05087820 */ /* 0x000fe20000400000 */
[----:B------:R-:W0:Y:S05]  /*5af20*/  S2R R0, SR_TID.X ;  /* 0x0000000000007919 */ /* 0x000e2a0000002100 */
[----:B------:R-:W1:Y:S01]  /*5af30*/  MUFU.EX2 R8, R8 ;  /* 0x0000000800087308 */ /* 0x000e620000000800 */
[----:B------:R-:W0:Y:S01]  /*5af40*/  SHFL.BFLY PT, R17, R3, 0x2, 0x1f ;  /* 0x0c401f0003117f89 */ /* 0x000e2200000e0000 */
[----:B------:R-:W-:-:S03]  /*5af50*/  FMUL R10, R10, 1.4426950216293334961 ;  /* 0x3fb8aa3b0a0a7820 */ /* 0x000fc60000400000 */
[----:B-1----:R-:W-:Y:S01]  /*5af60*/  STL [R1+0x8a8], R8 ;  /* 0x0008a80801007387 */ /* 0x002fe20000100800 */
[----:B0-----:R-:W-:-:S04]  /*5af70*/  LOP3.LUT R0, R0, 0x1c, RZ, 0xc0, !PT ;  /* 0x0000001c00007812 */ /* 0x001fc800078ec0ff */
[----:B------:R-:W-:-:S05]  /*5af80*/  LEA.HI R0, R0, 0xd8, RZ, 0x1e ;  /* 0x000000d800007811 */ /* 0x000fca00078ff0ff */
[----:B------:R-:W-:-:S05]  /*5af90*/  IMAD.SHL.U32 R0, R0, 0x20, RZ ;  /* 0x0000002000007824 */ /* 0x000fca00078e00ff */
[----:B------:R0:W-:Y:S01]  /*5afa0*/  LDS R11, [R0+0x40000] ;  /* 0x04000000000b7984 */ /* 0x0001e20000000800 */
[----:B------:R-:W-:-:S03]  /*5afb0*/  FADD R3, R3, R17 ;  /* 0x0000001103037221 */ /* 0x000fc60000000000 */
[----:B0-----:R-:W2:Y:S01]  /*5afc0*/  LDL.LU R0, [R1+0x160] ;  /* 0x0001600001007983 */ /* 0x001ea20000300800 */
[----:B----4-:R-:W-:Y:S02]  /*5afd0*/  FADD R8, R9, R13 ;  /* 0x0000000d09087221 */ /* 0x010fe40000000000 */
[----:B---3--:R-:W-:Y:S02]  /*5afe0*/  FADD R9, R25, R12 ;  /* 0x0000000c19097221 */ /* 0x008fe40000000000 */
[----:B------:R-:W0:Y:S01]  /*5aff0*/  MUFU.EX2 R12, R10 ;  /* 0x0000000a000c7308 */ /* 0x000e220000000800 */
[----:B------:R-:W3:Y:S04]  /*5b000*/  LDL R25, [R1+0x2c8] ;  /* 0x0002c80001197983 */ /* 0x000ee80000100800 */
[----:B0-----:R-:W-:Y:S01]  /*5b010*/  STL [R1+0x8a4], R12 ;  /* 0x0008a40c01007387 */ /* 0x001fe20000100800 */
[----:B--2---:R-:W-:-:S03]  /*5b020*/  LEA.HI R10, R24, 0xe0, RZ, 0x1e ;  /* 0x000000e0180a7811 */ /* 0x004fc600078ff0ff */
[----:B------:R-:W2:Y:S04]  /*5b030*/  LDL.LU R24, [R1+0x84] ;  /* 0x0000840001187983 */ /* 0x000ea80000300800 */
[----:B------:R-:W4:Y:S01]  /*5b040*/  LDL.LU R17, [R1+0x15c] ;  /* 0x00015c0001117983 */ /* 0x000f220000300800 */
[----:B------:R-:W-:-:S03]  /*5b050*/  FMUL R20, R20, 1.4426950216293334961 ;  /* 0x3fb8aa3b14147820 */ /* 0x000fc60000400000 */
[----:B------:R0:W-:Y:S01]  /*5b060*/  STL [R1+0x1b5c], R3 ;  /* 0x001b5c0301007387 */ /* 0x0001e20000100800 */
[----:B------:R-:W-:-:S03]  /*5b070*/  FADD R14, R14, R15 ;  /* 0x0000000f0e0e7221 */ /* 0x000fc60000000000 */
[----:B------:R-:W1:Y:S01]  /*5b080*/  SHFL.BFLY PT, R5, R18, 0x2, 0x1f ;  /* 0x0c401f0012057f89 */ /* 0x000e6200000e0000 */
[----:B0-----:R-:W0:Y:S03]  /*5b090*/  MUFU.EX2 R3, R20 ;  /* 0x0000001400037308 */ /* 0x001e260000000800 */
[----:B------:R-:W1:Y:S04]  /*5b0a0*/  SHFL.BFLY PT, R16, R6, 0x2, 0x1f ;  /* 0x0c401f0006107f89 */ /* 0x000e6800000e0000 */
[----:B------:R-:W3:Y:S04]  /*5b0b0*/  SHFL.BFLY PT, R15, R14, 0x2, 0x1f ;  /* 0x0c401f000e0f7f89 */ /* 0x000ee800000e0000 */
[----:B0-----:R0:W-:Y:S01]  /*5b0c0*/  STL [R1+0x89c], R3 ;  /* 0x00089c0301007387 */ /* 0x0011e20000100800 */
[----:B-1----:R-:W-:-:S03]  /*5b0d0*/  FADD R5, R18, R5 ;  /* 0x0000000512057221 */ /* 0x002fc60000000000 */
[----:B------:R-:W2:Y:S01]  /*5b0e0*/  LDL.LU R18, [R1+0x80] ;  /* 0x0000800001127983 */ /* 0x000ea20000300800 */
[----:B------:R-:W-:Y:S02]  /*5b0f0*/  FADD R6, R6, R16 ;  /* 0x0000001006067221 */ /* 0x000fe40000000000 */
[----:B------:R-:W-:Y:S01]  /*5b100*/  FADD R16, R22, -R29 ;  /* 0x8000001d16107221 */ /* 0x000fe20000000000 */
[----:B---3--:R-:W-:Y:S01]  /*5b110*/  FMNMX R25, R7, R25, !PT ;  /* 0x0000001907197209 */ /* 0x008fe20007800000 */
[----:B------:R-:W-:Y:S02]  /*5b120*/  FADD R7, R14, R15 ;  /* 0x0000000f0e077221 */ /* 0x000fe40000000000 */
[----:B----4-:R-:W-:Y:S02]  /*5b130*/  FADD R17, R17, -R29 ;  /* 0x8000001d11117221 */ /* 0x010fe40000000000 */
[----:B------:R-:W3:Y:S02]  /*5b140*/  LDL.LU R29, [R1+0x1b64] ;  /* 0x001b6400011d7983 */ /* 0x000ee40000300800 */
[----:B------:R-:W-:-:S02]  /*5b150*/  FMUL R17, R17, 1.4426950216293334961 ;  /* 0x3fb8aa3b11117820 */ /* 0x000fc40000400000 */
[----:B------:R-:W3:Y:S02]  /*5b160*/  LDL R22, [R1+0x8ec] ;  /* 0x0008ec0001167983 */ /* 0x000ee40000100800 */
[----:B0-----:R0:W1:Y:S02]  /*5b170*/  MUFU.EX2 R3, R17 ;  /* 0x0000001100037308 */ /* 0x0010640000000800 */
[----:B0-----:R-:W4:Y:S04]  /*5b180*/  LDL R17, [R1+0x8f8] ;  /* 0x0008f80001117983 */ /* 0x001f280000100800 */
[----:B-1----:R0:W-:Y:S04]  /*5b190*/  STL [R1+0x88c], R3 ;  /* 0x00088c0301007387 */ /* 0x0021e80000100800 */
[----:B------:R-:W3:Y:S01]  /*5b1a0*/  LDL R15, [R1+0x2cc] ;  /* 0x0002cc00010f7983 */ /* 0x000ee20000100800 */
[----:B------:R-:W-:-:S02]  /*5b1b0*/  FMUL R16, R16, 1.4426950216293334961 ;  /* 0x3fb8aa3b10107820 */ /* 0x000fc40000400000 */
[----:B------:R-:W-:Y:S01]  /*5b1c0*/  FADD R14, R0, -R25 ;  /* 0x80000019000e7221 */ /* 0x000fe20000000000 */
[----:B------:R-:W1:Y:S01]  /*5b1d0*/  SHFL.BFLY PT, R19, R4, 0x2, 0x1f ;  /* 0x0c401f0004137f89 */ /* 0x000e6200000e0000 */
[----:B------:R0:W0:Y:S03]  /*5b1e0*/  MUFU.EX2 R0, R16 ;  /* 0x0000001000007308 */ /* 0x0000260000000800 */
[----:B------:R-:W1:Y:S04]  /*5b1f0*/  SHFL.BFLY PT, R12, R9, 0x2, 0x1f ;  /* 0x0c401f00090c7f89 */ /* 0x000e6800000e0000 */
[----:B------:R-:W4:Y:S04]  /*5b200*/  LDL R20, [R1+0x8e0] ;  /* 0x0008e00001147983 */ /* 0x000f280000100800 */
[----:B------:R-:W2:Y:S04]  /*5b210*/  SHFL.BFLY PT, R13, R8, 0x2, 0x1f ;  /* 0x0c401f00080d7f89 */ /* 0x000ea800000e0000 */
[----:B------:R-:W-:Y:S04]  /*5b220*/  STL [R1+0x10fc], R25 ;  /* 0x0010fc1901007387 */ /* 0x000fe80000100800 */
[----:B0-----:R-:W4:Y:S04]  /*5b230*/  LDL.LU R16, [R1+0x168] ;  /* 0x0001680001107983 */ /* 0x001f280000300800 */
[----:B------:R-:W4:Y:S04]  /*5b240*/  LDL R3, [R1+0x2d0] ;  /* 0x0002d00001037983 */ /* 0x000f280000100800 */
[----:B------:R0:W-:Y:S01]  /*5b250*/  STL [R1+0x884], R0 ;  /* 0x0008840001007387 */ /* 0x0001e20000100800 */
[----:B-1----:R-:W-:-:S02]  /*5b260*/  FADD R4, R4, R19 ;  /* 0x0000001304047221 */ /* 0x002fc40000000000 */
[----:B------:R-:W-:Y:S01]  /*5b270*/  FADD R9, R9, R12 ;  /* 0x0000000c09097221 */ /* 0x000fe20000000000 */
[----:B------:R-:W4:Y:S04]  /*5b280*/  LDL R19, [R1+0x8a8] ;  /* 0x0008a80001137983 */ /* 0x000f280000100800 */
[----:B0-----:R-:W0:Y:S01]  /*5b290*/  S2R R0, SR_TID.X ;  /* 0x0000000000007919 */ /* 0x001e220000002100 */
[----:B--2---:R-:W-:-:S03]  /*5b2a0*/  FADD R12, R24, -R25 ;  /* 0x80000019180c7221 */ /* 0x004fc60000000000 */
[----:B------:R-:W2:Y:S01]  /*5b2b0*/  LDL.LU R25, [R1+0x1b60] ;  /* 0x001b600001197983 */ /* 0x000ea20000300800 */
[----:B------:R-:W-:Y:S02]  /*5b2c0*/  FMUL R14, R14, 1.4426950216293334961 ;  /* 0x3fb8aa3b0e0e7820 */ /* 0x000fe40000400000 */
[----:B------:R-:W-:Y:S01]  /*5b2d0*/  FADD R8, R8, R13 ;  /* 0x0000000d08087221 */ /* 0x000fe20000000000 */
[----:B------:R-:W2:Y:S01]  /*5b2e0*/  LDL.LU R24, [R1+0x178] ;  /* 0x0001780001187983 */ /* 0x000ea20000300800 */
[----:B------:R-:W1:Y:S01]  /*5b2f0*/  MUFU.EX2 R13, R14 ;  /* 0x0000000e000d7308 */ /* 0x000e620000000800 */
[----:B0-----:R-:W-:-:S04]  /*5b300*/  LOP3.LUT R0, R0, 0x1c, RZ, 0xc0, !PT ;  /* 0x0000001c00007812 */ /* 0x001fc800078ec0ff */
[----:B------:R-:W-:-:S04]  /*5b310*/  LEA.HI R0, R0, 0xe8, RZ, 0x1e ;  /* 0x000000e800007811 */ /* 0x000fc800078ff0ff */
[----:B------:R-:W-:Y:S01]  /*5b320*/  SHF.L.U32 R0, R0, 0x5, RZ ;  /* 0x0000000500007819 */ /* 0x000fe200000006ff */
[----:B-1----:R-:W-:Y:S01]  /*5b330*/  STL [R1+0x878], R13 ;  /* 0x0008780d01007387 */ /* 0x002fe20000100800 */
[----:B---3--:R-:W-:-:S03]  /*5b340*/  FMNMX R15, R11, R15, !PT ;  /* 0x0000000f0b0f7209 */ /* 0x008fc60007800000 */
[----:B------:R0:W-:Y:S04]  /*5b350*/  LDS R11, [R0+0x40000] ;  /* 0x04000000000b7984 */ /* 0x0001e80000000800 */
[----:B0-----:R-:W3:Y:S01]  /*5b360*/  LDL.LU R0, [R1+0x88] ;  /* 0x0000880001007983 */ /* 0x001ee20000300800 */
[----:B------:R-:W-:-:S06]  /*5b370*/  SHF.L.U32 R10, R10, 0x5, RZ ;  /* 0x000000050a0a7819 */ /* 0x000fcc00000006ff */
[----:B------:R-:W0:Y:S01]  /*5b380*/  LDS R10, [R10+0x40000] ;  /* 0x040000000a0a7984 */ /* 0x000e220000000800 */
[----:B------:R-:W-:-:S04]  /*5b390*/  FMUL R12, R12, 1.4426950216293334961 ;  /* 0x3fb8aa3b0c0c7820 */ /* 0x000fc80000400000 */
[----:B------:R1:W0:Y:S02]  /*5b3a0*/  MUFU.EX2 R14, R12 ;  /* 0x0000000c000e7308 */ /* 0x0002240000000800 */
[--C-:B-1----:R-:W-:Y:S02]  /*5b3b0*/  FADD R12, R18, -R15.reuse ;  /* 0x8000000f120c7221 */ /* 0x102fe40000000000 */
[----:B------:R-:W1:Y:S01]  /*5b3c0*/  S2R R18, SR_TID.X ;  /* 0x0000000000127919 */ /* 0x000e620000002100 */
[----:B----4-:R-:W-:-:S04]  /*5b3d0*/  FADD R13, R16, -R15 ;  /* 0x8000000f100d7221 */ /* 0x010fc80000000000 */
[----:B------:R-:W-:Y:S02]  /*5b3e0*/  FMUL R13, R13, 1.4426950216293334961 ;  /* 0x3fb8aa3b0d0d7820 */ /* 0x000fe40000400000 */
[----:B--2---:R-:W-:Y:S01]  /*5b3f0*/  FADD R25, R25, R17 ;  /* 0x0000001119197221 */ /* 0x004fe20000000000 */
[----:B0-----:R-:W-:Y:S02]  /*5b400*/  FMNMX R3, R10, R3, !PT ;  /* 0x000000030a037209 */ /* 0x001fe40007800000 */
[----:B-1----:R-:W-:Y:S02]  /*5b410*/  LOP3.LUT R17, R18, 0x1c, RZ, 0xc0, !PT ;  /* 0x0000001c12117812 */ /* 0x002fe400078ec0ff */
[----:B------:R-:W0:Y:S01]  /*5b420*/  SHFL.BFLY PT, R10, R25, 0x2, 0x1f ;  /* 0x0c401f00190a7f89 */ /* 0x000e2200000e0000 */
[----:B------:R-:W-:Y:S02]  /*5b430*/  FMUL R18, R12, 1.4426950216293334961 ;  /* 0x3fb8aa3b0c127820 */ /* 0x000fe40000400000 */
[----:B------:R-:W1:Y:S01]  /*5b440*/  MUFU.EX2 R12, R13 ;  /* 0x0000000d000c7308 */ /* 0x000e620000000800 */
[----:B------:R-:W-:Y:S04]  /*5b450*/  STL [R1+0x10ec], R15 ;  /* 0x0010ec0f01007387 */ /* 0x000fe80000100800 */
[----:B------:R2:W-:Y:S03]  /*5b460*/  STL [R1+0x874], R14 ;  /* 0x0008740e01007387 */ /* 0x0005e60000100800 */
[----:B------:R-:W4:Y:S01]  /*5b470*/  MUFU.EX2 R18, R18 ;  /* 0x0000001200127308 */ /* 0x000f220000000800 */
[----:B------:R-:W-:Y:S01]  /*5b480*/  FADD R24, R24, -R3 ;  /* 0x8000000318187221 */ /* 0x000fe20000000000 */
[----:B--2---:R-:W-:Y:S01]  /*5b490*/  LEA.HI R14, R17, 0xf8, RZ, 0x1e ;  /* 0x000000f8110e7811 */ /* 0x004fe200078ff0ff */
[----:B-1----:R1:W-:Y:S03]  /*5b4a0*/  STL [R1+0x86c], R12 ;  /* 0x00086c0c01007387 */ /* 0x0023e60000100800 */
[----:B------:R-:W-:Y:S01]  /*5b4b0*/  SHF.L.U32 R14, R14, 0x5, RZ ;  /* 0x000000050e0e7819 */ /* 0x000fe200000006ff */
[----:B------:R-:W-:Y:S01]  /*5b4c0*/  STL [R1+0x10e4], R3 ;  /* 0x0010e40301007387 */ /* 0x000fe20000100800 */
[----:B------:R-:W-:Y:S01]  /*5b4d0*/  FADD R22, R29, R22 ;  /* 0x000000161d167221 */ /* 0x000fe20000000000 */
[----:B------:R-:W-:Y:S01]  /*5b4e0*/  LEA.HI R15, R17, 0xf0, RZ, 0x1e ;  /* 0x000000f0110f7811 */ /* 0x000fe200078ff0ff */
[----:B------:R-:W-:Y:S01]  /*5b4f0*/  FMUL R24, R24, 1.4426950216293334961 ;  /* 0x3fb8aa3b18187820 */ /* 0x000fe20000400000 */
[----:B------:R-:W2:Y:S01]  /*5b500*/  LDL.LU R29, [R1+0x90] ;  /* 0x00009000011d7983 */ /* 0x000ea20000300800 */
[----:B-1----:R-:W-:-:S03]  /*5b510*/  FADD R12, R28, R20 ;  /* 0x000000141c0c7221 */ /* 0x002fc60000000000 */
[----:B------:R1:W-:Y:S01]  /*5b520*/  LDS R16, [R14+0x40000] ;  /* 0x040000000e107984 */ /* 0x0003e20000000800 */
[----:B------:R-:W-:-:S03]  /*5b530*/  FADD R20, R23, R27 ;  /* 0x0000001b17147221 */ /* 0x000fc60000000000 */
[----:B------:R-:W2:Y:S01]  /*5b540*/  LDL.LU R28, [R1+0x180] ;  /* 0x00018000011c7983 */ /* 0x000ea20000300800 */
[----:B------:R-:W-:-:S03]  /*5b550*/  FADD R17, R2, R19 ;  /* 0x0000001302117221 */ /* 0x000fc60000000000 */
[----:B------:R-:W2:Y:S01]  /*5b560*/  LDL.LU R27, [R1+0xf4] ;  /* 0x0000f400011b7983 */ /* 0x000ea20000300800 */
[----:B-1----:R-:W-:Y:S02]  /*5b570*/  FADD R14, R21, R26 ;  /* 0x0000001a150e7221 */ /* 0x002fe40000000000 */
[----:B0-----:R-:W-:Y:S01]  /*5b580*/  FADD R10, R25, R10 ;  /* 0x0000000a190a7221 */ /* 0x001fe20000000000 */
[----:B------:R-:W2:Y:S04]  /*5b590*/  LDL.LU R26, [R1+0x184] ;  /* 0x00018400011a7983 */ /* 0x000ea80000300800 */
[----:B------:R-:W2:Y:S04]  /*5b5a0*/  LDL R2, [R1+0x2d8] ;  /* 0x0002d80001027983 */ /* 0x000ea80000100800 */
[----:B----4-:R-:W-:Y:S01]  /*5b5b0*/  STL [R1+0x864], R18 ;  /* 0x0008641201007387 */ /* 0x010fe20000100800 */
[----:B---3--:R-:W-:-:S03]  /*5b5c0*/  FADD R25, R0, -R3 ;  /* 0x8000000300197221 */ /* 0x008fc60000000000 */
[----:B------:R-:W3:Y:S01]  /*5b5d0*/  LDL.LU R3, [R1+0x1b5c] ;  /* 0x001b5c0001037983 */ /* 0x000ee20000300800 */
[----:B------:R0:W1:Y:S03]  /*5b5e0*/  MUFU.EX2 R0, R24 ;  /* 0x0000001800007308 */ /* 0x0000660000000800 */
[----:B0-----:R-:W4:Y:S04]  /*5b5f0*/  LDL R24, [R1+0x2d4] ;  /* 0x0002d40001187983 */ /* 0x001f280000100800 */
[----:B------:R-:W0:Y:S04]  /*5b600*/  SHFL.BFLY PT, R23, R22, 0x2, 0x1f ;  /* 0x0c401f0016177f89 */ /* 0x000e2800000e0000 */
[----:B-1----:R1:W-:Y:S04]  /*5b610*/  STL [R1+0x85c], R0 ;  /* 0x00085c0001007387 */ /* 0x0023e80000100800 */
[----:B-1----:R-:W3:Y:S01]  /*5b620*/  LDL R0, [R1+0x2dc] ;  /* 0x0002dc0001007983 */ /* 0x002ee20000100800 */
[----:B------:R-:W-:-:S06]  /*5b630*/  IMAD.SHL.U32 R15, R15, 0x20, RZ ;  /* 0x000000200f0f7824 */ /* 0x000fcc00078e00ff */
[----:B------:R-:W2:Y:S01]  /*5b640*/  LDS R15, [R15+0x40000] ;  /* 0x040000000f0f7984 */ /* 0x000ea20000000800 */
[----:B----4-:R-:W-:Y:S01]  /*5b650*/  FMNMX R24, R11, R24, !PT ;  /* 0x000000180b187209 */ /* 0x010fe20007800000 */
[----:B0-----:R-:W-:Y:S02]  /*5b660*/  FADD R11, R22, R23 ;  /* 0x00000017160b7221 */ /* 0x001fe40000000000 */
[----:B------:R-:W4:Y:S04]  /*5b670*/  LDL.LU R23, [R1+0x17c] ;  /* 0x00017c0001177983 */ /* 0x000f280000300800 */
[----:B------:R-:W0:Y:S04]  /*5b680*/  SHFL.BFLY PT, R19, R14, 0x2, 0x1f ;  /* 0x0c401f000e137f89 */ /* 0x000e2800000e0000 */
[----:B------:R-:W1:Y:S04]  /*5b690*/  SHFL.BFLY PT, R18, R17, 0x2, 0x1f ;  /* 0x0c401f0011127f89 */ /* 0x000e6800000e0000 */
[----:B------:R-:W1:Y:S01]  /*5b6a0*/  SHFL.BFLY PT, R13, R20, 0x2, 0x1f ;  /* 0x0c401f00140d7f89 */ /* 0x000e6200000e0000 */
[----:B------:R-:W-:Y:S01]  /*5b6b0*/  FMUL R25, R25, 1.4426950216293334961 ;  /* 0x3fb8aa3b19197820 */ /* 0x000fe20000400000 */
[----:B--2---:R-:W-:-:S02]  /*5b6c0*/  FMNMX R2, R15, R2, !PT ;  /* 0x000000020f027209 */ /* 0x004fc40007800000 */
[----:B---3--:R-:W-:Y:S01]  /*5b6d0*/  FMNMX R0, R16, R0, !PT ;  /* 0x0000000010007209 */ /* 0x008fe20007800000 */
[----:B0-----:R-:W-:Y:S02]  /*5b6e0*/  FADD R14, R14, R19 ;  /* 0x000000130e0e7221 */ /* 0x001fe40000000000 */
[----:B------:R-:W-:Y:S02]  /*5b6f0*/  FADD R19, R29, -R24 ;  /* 0x800000181d137221 */ /* 0x000fe40000000000 */
[----:B-1----:R-:W-:Y:S02]  /*5b700*/  FADD R15, R17, R18 ;  /* 0x00000012110f7221 */ /* 0x002fe40000000000 */
[----:B------:R-:W-:Y:S02]  /*5b710*/  FMUL R17, R19, 1.4426950216293334961 ;  /* 0x3fb8aa3b13117820 */ /* 0x000fe40000400000 */
[----:B------:R-:W-:Y:S02]  /*5b720*/  FADD R13, R20, R13 ;  /* 0x0000000d140d7221 */ /* 0x000fe40000000000 */
[----:B------:R0:W-:Y:S01]  /*5b730*/  MUFU.EX2 R16, R17 ;  /* 0x0000001100107308 */ /* 0x0001e20000000800 */
[----:B------:R-:W-:Y:S01]  /*5b740*/  STL [R1+0x10dc], R24 ;  /* 0x0010dc1801007387 */ /* 0x000fe20000100800 */
[----:B------:R-:W-:-:S03]  /*5b750*/  FADD R19, R28, -R2 ;  /* 0x800000021c137221 */ /* 0x000fc60000000000 */
[----:B------:R-:W1:Y:S01]  /*5b760*/  SHFL.BFLY PT, R18, R4, 0x1, 0x1f ;  /* 0x0c201f0004127f89 */ /* 0x000e6200000e0000 */
[----:B------:R-:W-:Y:S02]  /*5b770*/  FMUL R19, R19, 1.4426950216293334961 ;  /* 0x3fb8aa3b13137820 */ /* 0x000fe40000400000 */
[----:B0-----:R-:W-:Y:S02]  /*5b780*/  FADD R17, R26, -R0 ;  /* 0x800000001a117221 */ /* 0x001fe40000000000 */
[----:B-1----:R-:W-:Y:S01]  /*5b790*/  FADD R18, R4, R18 ;  /* 0x0000001204127221 */ /* 0x002fe20000000000 */
[----:B------:R-:W-:Y:S01]  /*5b7a0*/  SHFL.BFLY PT, R21, R12, 0x2, 0x1f ;  /* 0x0c401f000c157f89 */ /* 0x000fe200000e0000 */
[----:B------:R-:W-:Y:S03]  /*5b7b0*/  BSSY B0, `(.L_x_34) ;  /* 0x0000088000007945 */ /* 0x000fe60003800000 */
[----:B------:R-:W-:Y:S01]  /*5b7c0*/  BAR.SYNC.DEFER_BLOCKING 0x0 ;  /* 0x0000000000007b1d */ /* 0x000fe20000010000 */
[----:B----4-:R-:W-:-:S04]  /*5b7d0*/  FADD R22, R23, -R24 ;  /* 0x8000001817167221 */ /* 0x010fc80000000000 */
[----:B------:R-:W-:Y:S01]  /*5b7e0*/  FMUL R22, R22, 1.4426950216293334961 ;  /* 0x3fb8aa3b16167820 */ /* 0x000fe20000400000 */
[----:B------:R-:W0:Y:S08]  /*5b7f0*/  MUFU.EX2 R23, R25 ;  /* 0x0000001900177308 */ /* 0x000e300000000800 */
[----:B------:R-:W1:Y:S01]  /*5b800*/  MUFU.EX2 R20, R22 ;  /* 0x0000001600147308 */ /* 0x000e620000000800 */
[----:B0-----:R0:W-:Y:S04]  /*5b810*/  STL [R1+0x854], R23 ;  /* 0x0008541701007387 */ /* 0x0011e80000100800 */
[----:B-1----:R-:W-:Y:S04]  /*5b820*/  STL [R1+0x844], R20 ;  /* 0x0008441401007387 */ /* 0x002fe80000100800 */
[----:B------:R1:W-:Y:S04]  /*5b830*/  STL [R1+0x10cc], R2 ;  /* 0x0010cc0201007387 */ /* 0x0003e80000100800 */
[----:B------:R-:W-:Y:S01]  /*5b840*/  STL [R1+0x83c], R16 ;  /* 0x00083c1001007387 */ /* 0x000fe20000100800 */
[----:B0-----:R-:W-:-:S03]  /*5b850*/  FADD R23, R27, -R2 ;  /* 0x800000021b177221 */ /* 0x001fc60000000000 */
[----:B------:R-:W0:Y:S01]  /*5b860*/  SHFL.BFLY PT, R16, R3, 0x1, 0x1f ;  /* 0x0c201f0003107f89 */ /* 0x000e2200000e0000 */
[----:B------:R-:W-:-:S03]  /*5b870*/  FMUL R23, R23, 1.4426950216293334961 ;  /* 0x3fb8aa3b17177820 */ /* 0x000fc60000400000 */
[----:B------:R2:W-:Y:S01]  /*5b880*/  STL [R1+0x10c0], R0 ;  /* 0x0010c00001007387 */ /* 0x0005e20000100800 */
[----:B-1----:R-:W-:Y:S08]  /*5b890*/  MUFU.EX2 R2, R23 ;  /* 0x0000001700027308 */ /* 0x002ff00000000800 */
[----:B--2---:R-:W1:Y:S01]  /*5b8a0*/  MUFU.EX2 R0, R19 ;  /* 0x0000001300007308 */ /* 0x004e620000000800 */
[----:B0-----:R-:W-:Y:S01]  /*5b8b0*/  FADD R3, R3, R16 ;  /* 0x0000001003037221 */ /* 0x001fe20000000000 */
[----:B-1----:R-:W-:Y:S04]  /*5b8c0*/  STL [R1+0x838], R0 ;  /* 0x0008380001007387 */ /* 0x002fe80000100800 */
[----:B------:R-:W-:Y:S04]  /*5b8d0*/  STL [R1+0x830], R2 ;  /* 0x0008300201007387 */ /* 0x000fe80000100800 */
[----:B------:R-:W2:Y:S04]  /*5b8e0*/  LDL.LU R16, [R1+0x188] ;  /* 0x0001880001107983 */ /* 0x000ea80000300800 */
[----:B------:R0:W-:Y:S04]  /*5b8f0*/  STL [R1+0x74], R3 ;  /* 0x0000740301007387 */ /* 0x0001e80000100800 */
[----:B------:R-:W2:Y:S04]  /*5b900*/  LDL R4, [R1+0x10c0] ;  /* 0x0010c00001047983 */ /* 0x000ea80000100800 */
[----:B------:R-:W-:Y:S04]  /*5b910*/  SHFL.BFLY PT, R19, R5, 0x1, 0x1f ;  /* 0x0c201f0005137f89 */ /* 0x000fe800000e0000 */
[----:B------:R-:W-:Y:S01]  /*5b920*/  SHFL.BFLY PT, R20, R6, 0x1, 0x1f ;  /* 0x0c201f0006147f89 */ /* 0x000fe200000e0000 */
[----:B------:R-:W-:-:S03]  /*5b930*/  FADD R12, R12, R21 ;  /* 0x000000150c0c7221 */ /* 0x000fc60000000000 */
[----:B------:R-:W1:Y:S04]  /*5b940*/  SHFL.BFLY PT, R21, R7, 0x1, 0x1f ;  /* 0x0c201f0007157f89 */ /* 0x000e6800000e0000 */
[----:B------:R-:W3:Y:S01]  /*5b950*/  SHFL.BFLY PT, R22, R8, 0x1, 0x1f ;  /* 0x0c201f0008167f89 */ /* 0x000ee200000e0000 */
[----:B0-----:R-:W-:-:S03]  /*5b960*/  FMUL R3, R17, 1.4426950216293334961 ;  /* 0x3fb8aa3b11037820 */ /* 0x001fc60000400000 */
[----:B------:R-:W0:Y:S04]  /*5b970*/  SHFL.BFLY PT, R23, R9, 0x1, 0x1f ;  /* 0x0c201f0009177f89 */ /* 0x000e2800000e0000 */
[----:B------:R-:W4:Y:S04]  /*5b980*/  LDL R17, [R1+0x8a4] ;  /* 0x0008a40001117983 */ /* 0x000f280000100800 */
[----:B------:R1:W-:Y:S04]  /*5b990*/  STL [R1+0x70], R18 ;  /* 0x0000701201007387 */ /* 0x0003e80000100800 */
[----:B-1----:R-:W4:Y:S01]  /*5b9a0*/  LDL R18, [R1+0x844] ;  /* 0x0008440001127983 */ /* 0x002f220000100800 */
[----:B------:R-:W-:-:S02]  /*5b9b0*/  FADD R21, R7, R21 ;  /* 0x0000001507157221 */ /* 0x000fc40000000000 */
[----:B---3--:R-:W-:Y:S02]  /*5b9c0*/  FADD R22, R8, R22 ;  /* 0x0000001608167221 */ /* 0x008fe40000000000 */
[----:B0-----:R-:W-:Y:S02]  /*5b9d0*/  FADD R9, R9, R23 ;  /* 0x0000001709097221 */ /* 0x001fe40000000000 */
[----:B--2---:R-:W-:Y:S02]  /*5b9e0*/  FADD R4, R16, -R4 ;  /* 0x8000000410047221 */ /* 0x004fe40000000000 */
[----:B------:R0:W1:Y:S02]  /*5b9f0*/  MUFU.EX2 R16, R3 ;  /* 0x0000000300107308 */ /* 0x0000640000000800 */
[----:B0-----:R-:W-:Y:S02]  /*5ba00*/  FADD R3, R5, R19 ;  /* 0x0000001305037221 */ /* 0x001fe40000000000 */
[----:B------:R-:W2:Y:S04]  /*5ba10*/  LDL R5, [R1+0x85c] ;  /* 0x00085c0001057983 */ /* 0x000ea80000100800 */
[----:B------:R-:W4:Y:S04]  /*5ba20*/  LDL R19, [R1+0x83c] ;  /* 0x00083c0001137983 */ /* 0x000f280000100800 */
[----:B------:R0:W-:Y:S02]  /*5ba30*/  STL [R1+0x6c], R3 ;  /* 0x00006c0301007387 */ /* 0x0001e40000100800 */
[----:B0-----:R-:W-:-:S02]  /*5ba40*/  FADD R3, R6, R20 ;  /* 0x0000001406037221 */ /* 0x001fc40000000000 */
[----:B------:R-:W3:Y:S04]  /*5ba50*/  LDL R6, [R1+0x86c] ;  /* 0x00086c0001067983 */ /* 0x000ee80000100800 */
[----:B------:R-:W2:Y:S04]  /*5ba60*/  LDL R20, [R1+0x854] ;  /* 0x0008540001147983 */ /* 0x000ea80000100800 */
[----:B------:R0:W-:Y:S02]  /*5ba70*/  STL [R1+0x68], R3 ;  /* 0x0000680301007387 */ /* 0x0001e40000100800 */
[----:B0-----:R-:W-:-:S02]  /*5ba80*/  FMUL R3, R4, 1.4426950216293334961 ;  /* 0x3fb8aa3b04037820 */ /* 0x001fc40000400000 */
[----:B------:R-:W3:Y:S04]  /*5ba90*/  LDL R4, [R1+0x864] ;  /* 0x0008640001047983 */ /* 0x000ee80000100800 */
[----:B-1----:R-:W-:Y:S04]  /*5baa0*/  STL [R1+0x828], R16 ;  /* 0x0008281001007387 */ /* 0x002fe80000100800 */
[----:B------:R-:W4:Y:S04]  /*5bab0*/  LDL R7, [R1+0x874] ;  /* 0x0008740001077983 */ /* 0x000f280000100800 */
[----:B------:R0:W-:Y:S04]  /*5bac0*/  STL [R1+0x64], R21 ;  /* 0x0000641501007387 */ /* 0x0001e80000100800 */
[----:B------:R-:W4:Y:S04]  /*5bad0*/  LDL R8, [R1+0x884] ;  /* 0x0008840001087983 */ /* 0x000f280000100800 */
[----:B0-----:R-:W4:Y:S04]  /*5bae0*/  LDL R21, [R1+0x878] ;  /* 0x0008780001157983 */ /* 0x001f280000100800 */
[----:B------:R0:W-:Y:S04]  /*5baf0*/  STL [R1+0x60], R22 ;  /* 0x0000601601007387 */ /* 0x0001e80000100800 */
[----:B------:R-:W4:Y:S04]  /*5bb00*/  LDL R23, [R1+0x89c] ;  /* 0x00089c0001177983 */ /* 0x000f280000100800 */
[----:B0-----:R-:W4:Y:S04]  /*5bb10*/  LDL R22, [R1+0x88c] ;  /* 0x00088c0001167983 */ /* 0x001f280000100800 */
[----:B------:R-:W0:Y:S04]  /*5bb20*/  SHFL.BFLY PT, R24, R10, 0x1, 0x1f ;  /* 0x0c201f000a187f89 */ /* 0x000e2800000e0000 */
[----:B------:R-:W1:Y:S04]  /*5bb30*/  SHFL.BFLY PT, R25, R11, 0x1, 0x1f ;  /* 0x0c201f000b197f89 */ /* 0x000e6800000e0000 */
[----:B------:R-:W1:Y:S01]  /*5bb40*/  SHFL.BFLY PT, R26, R12, 0x1, 0x1f ;  /* 0x0c201f000c1a7f89 */ /* 0x000e6200000e0000 */
[----:B------:R-:W0:Y:S03]  /*5bb50*/  MUFU.EX2 R3, R3 ;  /* 0x0000000300037308 */ /* 0x000e260000000800 */
[----:B------:R-:W-:Y:S04]  /*5bb60*/  SHFL.BFLY PT, R29, R15, 0x1, 0x1f ;  /* 0x0c201f000f1d7f89 */ /* 0x000fe800000e0000 */
[----:B------:R-:W1:Y:S04]  /*5bb70*/  SHFL.BFLY PT, R27, R13, 0x1, 0x1f ;  /* 0x0c201f000d1b7f89 */ /* 0x000e6800000e0000 */
[----:B------:R0:W-:Y:S04]  /*5bb80*/  STL [R1+0x5c], R9 ;  /* 0x00005c0901007387 */ /* 0x0001e80000100800 */
[----:B------:R-:W1:Y:S01]  /*5bb90*/  SHFL.BFLY PT, R28, R14, 0x1, 0x1f ;  /* 0x0c201f000e1c7f89 */ /* 0x000e6200000e0000 */
[----:B0-----:R-:W-:-:S03]  /*5bba0*/  FADD R9, R10, R24 ;  /* 0x000000180a097221 */ /* 0x001fc60000000000 */
[----:B------:R-:W-:Y:S01]  /*5bbb0*/  STL [R1+0x818], R3 ;  /* 0x0008180301007387 */ /* 0x000fe20000100800 */
[----:B-1----:R-:W-:-:S03]  /*5bbc0*/  FADD R10, R11, R25 ;  /* 0x000000190b0a7221 */ /* 0x002fc60000000000 */
[----:B------:R0:W-:Y:S04]  /*5bbd0*/  STL [R1+0x58], R9 ;  /* 0x0000580901007387 */ /* 0x0001e80000100800 */
[----:B------:R-:W-:Y:S01]  /*5bbe0*/  STL [R1+0x54], R10 ;  /* 0x0000540a01007387 */ /* 0x000fe20000100800 */
[----:B0-----:R-:W-:Y:S02]  /*5bbf0*/  FADD R9, R12, R26 ;  /* 0x0000001a0c097221 */ /* 0x001fe40000000000 */
[----:B------:R-:W-:-:S03]  /*5bc00*/  FADD R11, R13, R27 ;  /* 0x0000001b0d0b7221 */ /* 0x000fc60000000000 */
[----:B------:R0:W-:Y:S01]  /*5bc10*/  STL [R1+0x50], R9 ;  /* 0x0000500901007387 */ /* 0x0001e20000100800 */
[----:B------:R-:W-:Y:S02]  /*5bc20*/  FADD R3, R16, R3 ;  /* 0x0000000310037221 */ /* 0x000fe40000000000 */
[----:B0-----:R-:W-:Y:S01]  /*5bc30*/  FADD R9, R15, R29 ;  /* 0x0000001d0f097221 */ /* 0x001fe20000000000 */
[----:B------:R-:W-:Y:S01]  /*5bc40*/  STL [R1+0x4c], R11 ;  /* 0x00004c0b01007387 */ /* 0x000fe20000100800 */
[----:B------:R-:W-:-:S05]  /*5bc50*/  FADD R10, R14, R28 ;  /* 0x0000001c0e0a7221 */ /* 0x000fca0000000000 */
[----:B------:R-:W-:Y:S04]  /*5bc60*/  STL [R1+0x48], R10 ;  /* 0x0000480a01007387 */ /* 0x000fe80000100800 */
[----:B------:R2:W-:Y:S02]  /*5bc70*/  STL [R1+0x44], R9 ;  /* 0x0000440901007387 */ /* 0x0005e40000100800 */
[----:B--2---:R-:W-:Y:S02]  /*5bc80*/  FADD R9, R5, R20 ;  /* 0x0000001405097221 */ /* 0x004fe40000000000 */
[----:B---3--:R-:W-:Y:S02]  /*5bc90*/  FADD R11, R6, R4 ;  /* 0x00000004060b7221 */ /* 0x008fe40000000000 */
[----:B------:R-:W-:Y:S01]  /*5bca0*/  SHFL.BFLY PT, R4, R3, 0x2, 0x1f ;  /* 0x0c401f0003047f89 */ /* 0x000fe200000e0000 */
[----:B----4-:R-:W-:-:S02]  /*5bcb0*/  FADD R13, R21, R7 ;  /* 0x00000007150d7221 */ /* 0x010fc40000000000 */
[----:B------:R-:W-:Y:S02]  /*5bcc0*/  FADD R7, R18, R19 ;  /* 0x0000001312077221 */ /* 0x000fe40000000000 */
[----:B------:R-:W-:Y:S02]  /*5bcd0*/  FADD R17, R17, R23 ;  /* 0x0000001711117221 */ /* 0x000fe40000000000 */
[----:B------:R-:W-:-:S03]  /*5bce0*/  FADD R15, R22, R8 ;  /* 0x00000008160f7221 */ /* 0x000fc60000000000 */
[----:B------:R-:W0:Y:S04]  /*5bcf0*/  SHFL.BFLY PT, R18, R17, 0x2, 0x1f ;  /* 0x0c401f0011127f89 */ /* 0x000e2800000e0000 */
[----:B------:R-:W1:Y:S01]  /*5bd00*/  SHFL.BFLY PT, R16, R15, 0x2, 0x1f ;  /* 0x0c401f000f107f89 */ /* 0x000e6200000e0000 */
[----:B------:R-:W-:-:S03]  /*5bd10*/  FADD R5, R0, R2 ;  /* 0x0000000200057221 */ /* 0x000fc60000000000 */
[----:B------:R-:W2:Y:S04]  /*5bd20*/  SHFL.BFLY PT, R14, R13, 0x2, 0x1f ;  /* 0x0c401f000d0e7f89 */ /* 0x000ea800000e0000 */
[----:B------:R-:W3:Y:S04]  /*5bd30*/  SHFL.BFLY PT, R12, R11, 0x2, 0x1f ;  /* 0x0c401f000b0c7f89 */ /* 0x000ee800000e0000 */
[----:B------:R-:W4:Y:S04]  /*5bd40*/  SHFL.BFLY PT, R10, R9, 0x2, 0x1f ;  /* 0x0c401f00090a7f89 */ /* 0x000f2800000e0000 */
[----:B------:R-:W4:Y:S04]  /*5bd50*/  SHFL.BFLY PT, R8, R7, 0x2, 0x1f ;  /* 0x0c401f0007087f89 */ /* 0x000f2800000e0000 */
[----:B------:R-:W4:Y:S01]  /*5bd60*/  SHFL.BFLY PT, R6, R5, 0x2, 0x1f ;  /* 0x0c401f0005067f89 */ /* 0x000f2200000e0000 */
[----:B0-----:R-:W-:-:S02]  /*5bd70*/  FADD R25, R17, R18 ;  /* 0x0000001211197221 */ /* 0x001fc40000000000 */
[----:B-1----:R-:W-:Y:S01]  /*5bd80*/  FADD R24, R15, R16 ;  /* 0x000000100f187221 */ /* 0x002fe20000000000 */
[----:B------:R0:W5:Y:S01]  /*5bd90*/  LDL.LU R2, [R1+0x1b58] ;  /* 0x001b580001027983 */ /* 0x0001620000300800 */
[----:B------:R-:W-:-:S03]  /*5bda0*/  FADD R29, R3, R4 ;  /* 0x00000004031d7221 */ /* 0x000fc60000000000 */
[----:B------:R-:W1:Y:S04]  /*5bdb0*/  SHFL.BFLY PT, R4, R25, 0x1, 0x1f ;  /* 0x0c201f0019047f89 */ /* 0x000e6800000e0000 */
[----:B------:R-:W0:Y:S01]  /*5bdc0*/  SHFL.BFLY PT, R3, R24, 0x1, 0x1f ;  /* 0x0c201f0018037f89 */ /* 0x000e2200000e0000 */
[----:B--2---:R-:W-:Y:S02]  /*5bdd0*/  FADD R23, R13, R14 ;  /* 0x0000000e0d177221 */ /* 0x004fe40000000000 */
[----:B---3--:R-:W-:Y:S01]  /*5bde0*/  FADD R22, R11, R12 ;  /* 0x0000000c0b167221 */ /* 0x008fe20000000000 */
[----:B------:R2:W5:Y:S01]  /*5bdf0*/  LDL.LU R0, [R1+0x1b54] ;  /* 0x001b540001007983 */ /* 0x0005620000300800 */
[----:B----4-:R-:W-:Y:S02]  /*5be00*/  FADD R21, R9, R10 ;  /* 0x0000000a09157221 */ /* 0x010fe40000000000 */
[----:B------:R-:W-:Y:S01]  /*5be10*/  FADD R20, R7, R8 ;  /* 0x0000000807147221 */ /* 0x000fe20000000000 */
[----:B------:R-:W-:Y:S01]  /*5be20*/  STL [R1+0x18], R25 ;  /* 0x0000181901007387 */ /* 0x000fe20000100800 */
[----:B------:R-:W-:-:S03]  /*5be30*/  FADD R19, R5, R6 ;  /* 0x0000000605137221 */ /* 0x000fc60000000000 */
[----:B------:R-:W-:Y:S04]  /*5be40*/  STL [R1+0x14], R24 ;  /* 0x0000141801007387 */ /* 0x000fe80000100800 */
[----:B------:R-:W-:Y:S04]  /*5be50*/  STL [R1+0x10], R23 ;  /* 0x0000101701007387 */ /* 0x000fe80000100800 */
[----:B------:R-:W-:Y:S04]  /*5be60*/  STL [R1+0xc], R22 ;  /* 0x00000c1601007387 */ /* 0x000fe80000100800 */
[----:B------:R-:W-:Y:S04]  /*5be70*/  STL [R1+0x8], R21 ;  /* 0x0000081501007387 */ /* 0x000fe80000100800 */
[----:B------:R-:W-:Y:S04]  /*5be80*/  STL [R1+0x4], R20 ;  /* 0x0000041401007387 */ /* 0x000fe80000100800 */
[----:B------:R-:W-:Y:S04]  /*5be90*/  STL [R1], R19 ;  /* 0x0000001301007387 */ /* 0x000fe80000100800 */
[----:B-1----:R-:W-:Y:S04]  /*5bea0*/  STL [R1+0x20], R4 ;  /* 0x0000200401007387 */ /* 0x002fe80000100800 */
[----:B------:R-:W1:Y:S04]  /*5beb0*/  SHFL.BFLY PT, R5, R23, 0x1, 0x1f ;  /* 0x0c201f0017057f89 */ /* 0x000e6800000e0000 */
[----:B------:R-:W3:Y:S04]  /*5bec0*/  SHFL.BFLY PT, R4, R22, 0x1, 0x1f ;  /* 0x0c201f0016047f89 */ /* 0x000ee800000e0000 */
[----:B0-----:R-:W-:Y:S04]  /*5bed0*/  STL [R1+0x24], R3 ;  /* 0x0000240301007387 */ /* 0x001fe80000100800 */
[----:B------:R-:W0:Y:S04]  /*5bee0*/  SHFL.BFLY PT, R3, R21, 0x1, 0x1f ;  /* 0x0c201f0015037f89 */ /* 0x000e2800000e0000 */
[----:B-1----:R-:W-:Y:S04]  /*5bef0*/  STL [R1+0x2c], R5 ;  /* 0x00002c0501007387 */ /* 0x002fe80000100800 */
[----:B---3--:R-:W-:Y:S04]  /*5bf00*/  STL [R1+0x30], R4 ;  /* 0x0000300401007387 */ /* 0x008fe80000100800 */
[----:B------:R-:W1:Y:S04]  /*5bf10*/  SHFL.BFLY PT, R5, R20, 0x1, 0x1f ;  /* 0x0c201f0014057f89 */ /* 0x000e6800000e0000 */
[----:B0-----:R-:W-:Y:S04]  /*5bf20*/  STL [R1+0x34], R3 ;  /* 0x0000340301007387 */ /* 0x001fe80000100800 */
[----:B------:R-:W0:Y:S04]  /*5bf30*/  SHFL.BFLY PT, R3, R29, 0x1, 0x1f ;  /* 0x0c201f001d037f89 */ /* 0x000e2800000e0000 */
[----:B------:R-:W3:Y:S04]  /*5bf40*/  SHFL.BFLY PT, R4, R19, 0x1, 0x1f ;  /* 0x0c201f0013047f89 */ /* 0x000ee800000e0000 */
[----:B-1----:R2:W-:Y:S04]  /*5bf50*/  STL [R1+0x38], R5 ;  /* 0x0000380501007387 */ /* 0x0025e80000100800 */
[----:B0-----:R2:W-:Y:S04]  /*5bf60*/  STL [R1+0x40], R3 ;  /* 0x0000400301007387 */ /* 0x0015e80000100800 */
[----:B---3--:R2:W-:Y:S01]  /*5bf70*/  STL [R1+0x3c], R4 ;  /* 0x00003c0401007387 */ /* 0x0085e20000100800 */
[----:B------:R-:W-:Y:S05]  /*5bf80*/  @P6 BRA `(.L_x_35) ;  /* 0x000000a000006947 */ /* 0x000fea0003800000 */
[----:B------:R-:W0:Y:S02]  /*5bf90*/  S2R R19, SR_TID.X ;  /* 0x0000000000137919 */ /* 0x000e240000002100 */
[----:B0-----:R-:W-:-:S02]  /*5bfa0*/  LOP3.LUT R20, R19, 0xff, RZ, 0xc0, !PT ;  /* 0x000000ff13147812 */ /* 0x001fc400078ec0ff */
[----:B------:R-:W-:Y:S02]  /*5bfb0*/  LOP3.LUT R19, R19, 0x1c, RZ, 0xc0, !PT ;  /* 0x0000001c13137812 */ /* 0x000fe400078ec0ff */
[----:B------:R-:W-:Y:S02]  /*5bfc0*/  SHF.R.U32.HI R20, RZ, 0x3, R20 ;  /* 0x00000003ff147819 */ /* 0x000fe40000011614 */
[----:B------:R-:W-:Y:S02]  /*5bfd0*/  SHF.L.U32 R19, R19, 0x3, RZ ;  /* 0x0000000313137819 */ /* 0x000fe400000006ff */
[----:B------:R-:W-:-:S05]  /*5bfe0*/  LOP3.LUT R20, R20, 0x1c, RZ, 0xc0, !PT ;  /* 0x0000001c14147812 */ /* 0x000fca00078ec0ff */
[----:B------:R-:W-:Y:S02]  /*5bff0*/  IMAD.IADD R20, R19, 0x1, R20 ;  /* 0x0000000113147824 */ /* 0x000fe400078e0214 */
[----:B------:R-:W3:Y:S04]  /*5c000*/  LDL R19, [R1+0x1288] ;  /* 0x0012880001137983 */ /* 0x000ee80000100800 */
[----:B-----5:R0:W-:Y:S04]  /*5c010*/  STS [R20+0x40000], R0 ;  /* 0x0400000014007388 */ /* 0x0201e80000000800 */
[----:B---3--:R0:W-:Y:S02]  /*5c020*/  STS [R19+0x40000], R2 ;  /* 0x0400000213007388 */ /* 0x0081e40000000800 */
.L_x_35:
[----:B------:R-:W-:Y:S05]  /*5c030*/  BSYNC B0 ;  /* 0x0000000000007941 */ /* 0x000fea0003800000 */
.L_x_34:
[----:B------:R-:W3:Y:S04]  /*5c040*/  LDL.LU R6, [R1+0x260] ;  /* 0x0002600001067983 */ /* 0x000ee80000300800 */
[----:B0----5:R-:W3:Y:S04]  /*5c050*/  LDL R0, [R1+0x10f4] ;  /* 0x0010f40001007983 */ /* 0x021ee80000100800 */
[----:B------:R-:W4:Y:S04]  /*5c060*/  LDL.LU R12, [R1+0x264] ;  /* 0x00026400010c7983 */ /* 0x000f280000300800 */
[----:B------:R-:W4:Y:S04]  /*5c070*/  LDL R2, [R1+0x10f8] ;  /* 0x0010f80001027983 */ /* 0x000f280000100800 */
[----:B--2---:R-:W2:Y:S04]  /*5c080*/  LDL.LU R10, [R1+0x268] ;  /* 0x00026800010a7983 */ /* 0x004ea80000300800 */
[----:B------:R-:W2:Y:S04]  /*5c090*/  LDL R7, [R1+0x10f0] ;  /* 0x0010f00001077983 */ /* 0x000ea80000100800 */
[----:B------:R-:W2:Y:S04]  /*5c0a0*/  LDL.LU R8, [R1+0x26c] ;  /* 0x00026c0001087983 */ /* 0x000ea80000300800 */
[----:B------:R-:W2:Y:S04]  /*5c0b0*/  LDL R5, [R1+0x10e8] ;  /* 0x0010e80001057983 */ /* 0x000ea80000100800 */
[----:B------:R-:W2:Y:S04]  /*5c0c0*/  LDL.LU R4, [R1+0x270] ;  /* 0x0002700001047983 */ /* 0x000ea80000300800 */
[----:B------:R-:W2:Y:S04]  /*5c0d0*/  LDL R3, [R1+0x10e0] ;  /* 0x0010e00001037983 */ /* 0x000ea80000100800 */
[----:B------:R-:W2:Y:S04]  /*5c0e0*/  LDL.LU R15, [R1+0x274] ;  /* 0x00027400010f7983 */ /* 0x000ea80000300800 */
[----:B------:R-:W2:Y:S04]  /*5c0f0*/  LDL R11, [R1+0x10d8] ;  /* 0x0010d800010b7983 */ /* 0x000ea80000100800 */
[----:B------:R-:W-:Y:S04]  /*5c100*/  STL [R1+0x1b58], R29 ;  /* 0x001b581d01007387 */ /* 0x000fe80000100800 */
[----:B------:R-:W2:Y:S01]  /*5c110*/  LDL.LU R9, [R1+0x278] ;  /* 0x0002780001097983 */ /* 0x000ea20000300800 */
[----:B---3--:R-:W-:-:S03]  /*5c120*/  FADD R0, -R0, R6 ;  /* 0x0000000600007221 */ /* 0x008fc60000000100 */
[----:B------:R-:W3:Y:S01]  /*5c130*/  LDL R6, [R1+0x10d4] ;  /* 0x0010d40001067983 */ /* 0x000ee20000100800 */
[----:B------:R-:W-:-:S03]  /*5c140*/  FMUL R0, R0, 1.4426950216293334961 ;  /* 0x3fb8aa3b00007820 */ /* 0x000fc60000400000 */
[----:B------:R-:W3:Y:S01]  /*5c150*/  LDL.LU R13, [R1+0x27c] ;  /* 0x00027c00010d7983 */ /* 0x000ee20000300800 */
[----:B------:R2:W0:Y:S01]  /*5c160*/  MUFU.EX2 R25, R0 ;  /* 0x0000000000197308 */ /* 0x0004220000000800 */
[----:B----4-:R-:W-:Y:S02]  /*5c170*/  FADD R2, -R2, R12 ;  /* 0x0000000c02027221 */ /* 0x010fe40000000100 */
[----:B------:R-:W4:Y:S02]  /*5c180*/  LDL R12, [R1+0x10d0] ;  /* 0x0010d000010c7983 */ /* 0x000f240000100800 */
[----:B------:R-:W-:Y:S02]  /*5c190*/  FMUL R2, R2, 1.4426950216293334961 ;  /* 0x3fb8aa3b02027820 */ /* 0x000fe40000400000 */
[----:B--2---:R-:W-:Y:S02]  /*5c1a0*/  FADD R0, -R7, R10 ;  /* 0x0000000a07007221 */ /* 0x004fe40000000100 */
[----:B------:R1:W2:Y:S01]  /*5c1b0*/  MUFU.EX2 R26, R2 ;  /* 0x00000002001a7308 */ /* 0x0002a20000000800 */
[----:B0-----:R-:W-:Y:S04]  /*5c1c0*/  STL [R1+0x1b54], R25 ;  /* 0x001b541901007387 */ /* 0x001fe80000100800 */
[----:B------:R-:W4:Y:S04]  /*5c1d0*/  LDL.LU R10, [R1+0x280] ;  /* 0x00028000010a7983 */ /* 0x000f280000300800 */
[----:B------:R-:W4:Y:S01]  /*5c1e0*/  LDL R7, [R1+0x10c8] ;  /* 0x0010c80001077983 */ /* 0x000f220000100800 */
[----:B------:R-:W-:-:S02]  /*5c1f0*/  FMUL R0, R0, 1.4426950216293334961 ;  /* 0x3fb8aa3b00007820 */ /* 0x000fc40000400000 */
[----:B-1----:R-:W-:Y:S01]  /*5c200*/  FADD R2, -R5, R8 ;  /* 0x0000000805027221 */ /* 0x002fe20000000100 */
[----:B--2---:R-:W-:Y:S01]  /*5c210*/  STL [R1+0x1b5c], R26 ;  /* 0x001b5c1a01007387 */ /* 0x004fe20000100800 */
[----:B------:R0:W1:Y:S03]  /*5c220*/  MUFU.EX2 R14, R0 ;  /* 0x00000000000e7308 */ /* 0x0000660000000800 */
[----:B------:R-:W2:Y:S04]  /*5c230*/  LDL.LU R16, [R1+0x284] ;  /* 0x0002840001107983 */ /* 0x000ea80000300800 */
[----:B------:R-:W2:Y:S01]  /*5c240*/  LDL R8, [R1+0x10c4] ;  /* 0x0010c40001087983 */ /* 0x000ea20000100800 */
[----:B0-----:R-:W-:-:S03]  /*5c250*/  FADD R0, -R3, R4 ;  /* 0x0000000403007221 */ /* 0x001fc60000000100 */
[----:B-1----:R-:W-:Y:S04]  /*5c260*/  STL [R1+0x1b60], R14 ;  /* 0x001b600e01007387 */ /* 0x002fe80000100800 */
[----:B------:R-:W2:Y:S04]  /*5c270*/  LDL.LU R4, [R1+0x288] ;  /* 0x0002880001047983 */ /* 0x000ea80000300800 */
[----:B------:R-:W2:Y:S01]  /*5c280*/  LDL R3, [R1+0x10bc] ;  /* 0x0010bc0001037983 */ /* 0x000ea20000100800 */
[----:B------:R-:W-:-:S04]  /*5c290*/  FMUL R2, R2, 1.4426950216293334961 ;  /* 0x3fb8aa3b02027820 */ /* 0x000fc80000400000 */
[----:B------:R0:W1:Y:S01]  /*5c2a0*/  MUFU.EX2 R5, R2 ;  /* 0x0000000200057308 */ /* 0x0000620000000800 */
[----:B------:R-:W-:Y:S02]  /*5c2b0*/  FMUL R0, R0, 1.4426950216293334961 ;  /* 0x3fb8aa3b00007820 */ /* 0x000fe40000400000 */
[----:B0-----:R-:W-:-:S05]  /*5c2c0*/  FADD R2, -R11, R15 ;  /* 0x0000000f0b027221 */ /* 0x001fca0000000100 */
[----:B------:R-:W0:Y:S01]  /*5c2d0*/  MUFU.EX2 R15, R0 ;  /* 0x00000000000f7308 */ /* 0x000e220000000800 */
[----:B------:R-:W-:Y:S01]  /*5c2e0*/  FMUL R2, R2, 1.4426950216293334961 ;  /* 0x3fb8aa3b02027820 */ /* 0x000fe20000400000 */
[----:B-1----:R-:W-:Y:S04]  /*5c2f0*/  STL [R1+0x1b64], R5 ;  /* 0x001b640501007387 */ /* 0x002fe80000100800 */
[----:B------:R-:W2:Y:S04]  /*5c300*/  LDL.LU R17, [R1+0x28c] ;  /* 0x00028c0001117983 */ /* 0x000ea80000300800 */
[----:B------:R-:W2:Y:S04]  /*5c310*/  LDL R11, [R1+0x10b8] ;  /* 0x0010b800010b7983 */ /* 0x000ea80000100800 */
[----:B0-----:R0:W-:Y:S04]  /*5c320*/  STL [R1+0x1b68], R15 ;  /* 0x001b680f01007387 */ /* 0x0011e80000100800 */
[----:B------:R-:W2:Y:S01]  /*5c330*/  LDL.LU R19, [R1+0x290] ;  /* 0x0002900001137983 */ /* 0x000ea20000300800 */
[----:B---3--:R-:W-:-:S02]  /*5c340*/  FADD R0, -R6, R9 ;  /* 0x0000000906007221 */ /* 0x008fc40000000100 */
[----:B------:R4:W1:Y:S01]  /*5c350*/  MUFU.EX2 R6, R2 ;  /* 0x0000000200067308 */ /* 0x0008620000000800 */
[----:B------:R-:W3:Y:S01]  /*5c360*/  LDL R9, [R1+0x10b4] ;  /* 0x0010b40001097983 */ /* 0x000ee20000100800 */
[----:B------:R-:W-:-:S06]  /*5c370*/  FMUL R0, R0, 1.4426950216293334961 ;  /* 0x3fb8aa3b00007820 */ /* 0x000fcc0000400000 */
[----:B------:R-:W0:Y:S01]  /*5c380*/  MUFU.EX2 R20, R0 ;  /* 0x0000000000147308 */ /* 0x000e220000000800 */
[----:B----4-:R-:W-:Y:S01]  /*5c390*/  FADD R2, -R12, R13 ;  /* 0x0000000d0c027221 */ /* 0x010fe20000000100 */
[----:B-1----:R-:W-:Y:S04]  /*5c3a0*/  STL [R1+0x1b6c], R6 ;  /* 0x001b6c0601007387 */ /* 0x002fe80000100800 */
[----:B------:R-:W4:Y:S04]  /*5c3b0*/  LDL.LU R18, [R1+0x294] ;  /* 0x0002940001127983 */ /* 0x000f280000300800 */
[----:B------:R-:W4:Y:S04]  /*5c3c0*/  LDL R12, [R1+0x10b0] ;  /* 0x0010b000010c7983 */ /* 0x000f280000100800 */
[----:B0-----:R-:W-:Y:S01]  /*5c3d0*/  STL [R1+0x1b70], R20 ;  /* 0x001b701401007387 */ /* 0x001fe20000100800 */
[----:B------:R-:W-:-:S03]  /*5c3e0*/  FADD R0, -R7, R10 ;  /* 0x0000000a07007221 */ /* 0x000fc60000000100 */
[----:B------:R-:W4:Y:S04]  /*5c3f0*/  LDL.LU R13, [R1+0x298] ;  /* 0x00029800010d7983 */ /* 0x000f280000300800 */
[----:B------:R-:W4:Y:S01]  /*5c400*/  LDL R10, [R1+0x10ac] ;  /* 0x0010ac00010a7983 */ /* 0x000f220000100800 */
[----:B------:R-:W-:Y:S02]  /*5c410*/  FMUL R2, R2, 1.4426950216293334961 ;  /* 0x3fb8aa3b02027820 */ /* 0x000fe40000400000 */
[----:B------:R-:W-:Y:S02]  /*5c420*/  FMUL R0, R0, 1.4426950216293334961 ;  /* 0x3fb8aa3b00007820 */ /* 0x000fe40000400000 */
[----:B------:R2:W0:Y:S02]  /*5c430*/  MUFU.EX2 R7, R2 ;  /* 0x0000000200077308 */ /* 0x0004240000000800 */
[----:B--2---:R-:W-:-:S06]  /*5c440*/  FADD R2, -R8, R16 ;  /* 0x0000001008027221 */ /* 0x004fcc0000000100 */
[----:B------:R1:W2:Y:S01]  /*5c450*/  MUFU.EX2 R16, R0 ;  /* 0x0000000000107308 */ /* 0x0002a20000000800 */
[----:B0-----:R-:W-:Y:S01]  /*5c460*/  STL [R1+0x1b74], R7 ;  /* 0x001b740701007387 */ /* 0x001fe20000100800 */
[----:B-1----:R-:W-:-:S03]  /*5c470*/  FADD R0, -R3, R4 ;  /* 0x0000000403007221 */ /* 0x002fc60000000100 */
[----:B--2---:R-:W-:Y:S04]  /*5c480*/  STL [R1+0x1b78], R16 ;  /* 0x001b781001007387 */ /* 0x004fe80000100800 */
[----:B------:R-:W2:Y:S04]  /*5c490*/  LDL.LU R4, [R1+0x29c] ;  /* 0x00029c0001047983 */ /* 0x000ea80000300800 */
[----:B------:R-:W2:Y:S01]  /*5c4a0*/  LDL R3, [R1+0x10a8] ;  /* 0x0010a80001037983 */ /* 0x000ea20000100800 */
[----:B------:R-:W-:Y:S02]  /*5c4b0*/  FMUL R2, R2, 1.4426950216293334961 ;  /* 0x3fb8aa3b02027820 */ /* 0x000fe40000400000 */
[----:B------:R-:W-:-:S02]  /*5c4c0*/  FMUL R0, R0, 1.4426950216293334961 ;  /* 0x3fb8aa3b00007820 */ /* 0x000fc40000400000 */
[----:B------:R0:W1:Y:S02]  /*5c4d0*/  MUFU.EX2 R8, R2 ;  /* 0x0000000200087308 */ /* 0x0000640000000800 */
[----:B0-----:R-:W-:-:S06]  /*5c4e0*/  FADD R2, -R11, R17 ;  /* 0x000000110b027221 */ /* 0x001fcc0000000100 */
[----:B------:R-:W0:Y:S01]  /*5c4f0*/  MUFU.EX2 R17, R0 ;  /* 0x0000000000117308 */ /* 0x000e220000000800 */
[----:B------:R-:W-:Y:S01]  /*5c500*/  FMUL R2, R2, 1.4426950216293334961 ;  /* 0x3fb8aa3b02027820 */ /* 0x000fe20000400000 */
[----:B-1----:R-:W-:Y:S04]  /*5c510*/  STL [R1+0x1b7c], R8 ;  /* 0x001b7c0801007387 */ /* 0x002fe80000100800 */
[----:B------:R-:W2:Y:S04]  /*5c520*/  LDL.LU R28, [R1+0x2a0] ;  /* 0x0002a000011c7983 */ /* 0x000ea80000300800 */
[----:B------:R-:W2:Y:S04]  /*5c530*/  LDL R11, [R1+0x10a4] ;  /* 0x0010a400010b7983 */ /* 0x000ea80000100800 */
[----:B0-----:R-:W-:Y:S04]  /*5c540*/  STL [R1+0x1b80], R17 ;  /* 0x001b801101007387 */ /* 0x001fe80000100800 */
[----:B------:R-:W2:Y:S04]  /*5c550*/  LDL.LU R15, [R1+0x2a4] ;  /* 0x0002a400010f7983 */ /* 0x000ea80000300800 */
[----:B------:R-:W2:Y:S01]  /*5c560*/  LDL R23, [R1+0x10a0] ;  /* 0x0010a00001177983 */ /* 0x000ea20000100800 */
[----:B---3--:R-:W-:-:S02]  /*5c570*/  FADD R0, -R9, R19 ;  /* 0x0000001309007221 */ /* 0x008fc40000000100 */
[----:B------:R4:W0:Y:S02]  /*5c580*/  MUFU.EX2 R9, R2 ;  /* 0x0000000200097308 */ /* 0x0008240000000800 */
[----:B------:R-:W-:Y:S02]  /*5c590*/  FMUL R0, R0, 1.4426950216293334961 ;  /* 0x3fb8aa3b00007820 */ /* 0x000fe40000400000 */
[----:B----4-:R-:W-:-:S04]  /*5c5a0*/  FADD R2, -R12, R18 ;  /* 0x000000120c027221 */ /* 0x010fc80000000100 */
[----:B------:R1:W3:Y:S01]  /*5c5b0*/  MUFU.EX2 R18, R0 ;  /* 0x0000000000127308 */ /* 0x0002e20000000800 */
[----:B0-----:R-:W-:Y:S01]  /*5c5c0*/  STL [R1+0x1b84], R9 ;  /* 0x001b840901007387 */ /* 0x001fe20000100800 */
[----:B------:R-:W-:-:S03]  /*5c5d0*/  FMUL R2, R2, 1.4426950216293334961 ;  /* 0x3fb8aa3b02027820 */ /* 0x000fc60000400000 */
[----:B------:R-:W4:Y:S04]  /*5c5e0*/  LDL.LU R5, [R1+0x2a8] ;  /* 0x0002a80001057983 */ /* 0x000f280000300800 */
[----:B------:R-:W4:Y:S01]  /*5c5f0*/  LDL R12, [R1+0x109c] ;  /* 0x00109c00010c7983 */ /* 0x000f220000100800 */
[----:B-1----:R-:W-:Y:S02]  /*5c600*/  FADD R0, -R10, R13 ;  /* 0x0000000d0a007221 */ /* 0x002fe40000000100 */
[----:B------:R-:W0:Y:S01]  /*5c610*/  MUFU.EX2 R10, R2 ;  /* 0x00000002000a7308 */ /* 0x000e220000000800 */
[----:B------:R-:W4:Y:S04]  /*5c620*/  LDL.LU R14, [R1+0x2ac] ;  /* 0x0002ac00010e7983 */ /* 0x000f280000300800 */
[----:B------:R-:W4:Y:S04]  /*5c630*/  LDL R24, [R1+0x1098] ;  /* 0x0010980001187983 */ /* 0x000f280000100800 */
[----:B---3--:R-:W-:Y:S04]  /*5c640*/  STL [R1+0x1b88], R18 ;  /* 0x001b881201007387 */ /* 0x008fe80000100800 */
[----:B------:R-:W3:Y:S04]  /*5c650*/  LDL.LU R26, [R1+0x2b0] ;  /* 0x0002b000011a7983 */ /* 0x000ee80000300800 */
[----:B------:R-:W3:Y:S04]  /*5c660*/  LDL R13, [R1+0x1094] ;  /* 0x00109400010d7983 */ /* 0x000ee80000100800 */
[----:B------:R-:W3:Y:S04]  /*5c670*/  LDL.LU R25, [R1+0x2b4] ;  /* 0x0002b40001197983 */ /* 0x000ee80000300800 */
[----:B------:R-:W3:Y:S04]  /*5c680*/  LDL R21, [R1+0x1090] ;  /* 0x0010900001157983 */ /* 0x000ee80000100800 */
[----:B0-----:R-:W-:Y:S04]  /*5c690*/  STL [R1+0x1b8c], R10 ;  /* 0x001b8c0a01007387 */ /* 0x001fe80000100800 */
[----:B------:R-:W3:Y:S04]  /*5c6a0*/  LDL.LU R27, [R1+0x2b8] ;  /* 0x0002b800011b7983 */ /* 0x000ee80000300800 */
[----:B------:R-:W3:Y:S01]  /*5c6b0*/  LDL R22, [R1+0x108c] ;  /* 0x00108c0001167983 */ /* 0x000ee20000100800 */
[----:B--2---:R-:W-:-:S03]  /*5c6c0*/  FADD R2, -R3, R4 ;  /* 0x0000000403027221 */ /* 0x004fc60000000100 */
[----:B------:R-:W2:Y:S04]  /*5c6d0*/  LDL.LU R4, [R1+0x2bc] ;  /* 0x0002bc0001047983 */ /* 0x000ea80000300800 */
[----:B------:R-:W2:Y:S01]  /*5c6e0*/  LDL R3, [R1+0x1088] ;  /* 0x0010880001037983 */ /* 0x000ea20000100800 */
[----:B------:R-:W-:Y:S02]  /*5c6f0*/  FMUL R0, R0, 1.4426950216293334961 ;  /* 0x3fb8aa3b00007820 */ /* 0x000fe40000400000 */
[----:B------:R-:W-:Y:S02]  /*5c700*/  FMUL R2, R2, 1.4426950216293334961 ;  /* 0x3fb8aa3b02027820 */ /* 0x000fe40000400000 */
[----:B------:R0:W1:Y:S02]  /*5c710*/  MUFU.EX2 R19, R0 ;  /* 0x0000000000137308 */ /* 0x0000640000000800 */
[----:B0-----:R-:W-:-:S06]  /*5c720*/  FADD R0, -R11, R28 ;  /* 0x0000001c0b007221 */ /* 0x001fcc0000000100 */
        /* <DEDUP_REMOVED lines=8> */
[----:B------:R-:W-:Y:S04]  /*5c7b0*/  STL [R1+0x1b94], R11 ;  /* 0x001b940b01007387 */ /* 0x000fe80000100800 */
[----:B0-----:R-:W-:Y:S01]  /*5c7c0*/  STL [R1+0x1b98], R23 ;  /* 0x001b981701007387 */ /* 0x001fe20000100800 */
[----:B----4-:R-:W-:-:S02]  /*5c7d0*/  FADD R0, -R12, R5 ;  /* 0x000000050c007221 */ /* 0x010fc40000000100 */
[----:B------:R0:W1:Y:S02]  /*5c7e0*/  MUFU.EX2 R12, R2 ;  /* 0x00000002000c7308 */ /* 0x0000640000000800 */
[----:B------:R-:W-:Y:S02]  /*5c7f0*/  FMUL R0, R0, 1.4426950216293334961 ;  /* 0x3fb8aa3b00007820 */ /* 0x000fe40000400000 */
[----:B0-----:R-:W-:-:S04]  /*5c800*/  FADD R2, -R24, R14 ;  /* 0x0000000e18027221 */ /* 0x001fc80000000100 */
[----:B------:R3:W0:Y:S01]  /*5c810*/  MUFU.EX2 R24, R0 ;  /* 0x0000000000187308 */ /* 0x0006220000000800 */
[----:B------:R-:W-:Y:S02]  /*5c820*/  FMUL R2, R2, 1.4426950216293334961 ;  /* 0x3fb8aa3b02027820 */ /* 0x000fe40000400000 */
[----:B---3--:R-:W-:-:S05]  /*5c830*/  FADD R0, -R13, R26 ;  /* 0x0000001a0d007221 */ /* 0x008fca0000000100 */
[----:B------:R3:W4:Y:S02]  /*5c840*/  MUFU.EX2 R13, R2 ;  /* 0x00000002000d7308 */ /* 0x0007240000000800 */
[----:B---3--:R-:W-:Y:S02]  /*5c850*/  FMUL R2, R0, 1.4426950216293334961 ;  /* 0x3fb8aa3b00027820 */ /* 0x008fe40000400000 */
[----:B------:R-:W-:-:S04]  /*5c860*/  FADD R0, -R21, R25 ;  /* 0x0000001915007221 */ /* 0x000fc80000000100 */
[----:B------:R3:W0:Y:S02]  /*5c870*/  MUFU.EX2 R21, R2 ;  /* 0x0000000200157308 */ /* 0x0006240000000800 */
[----:B---3--:R-:W-:Y:S02]  /*5c880*/  FMUL R2, R0, 1.4426950216293334961 ;  /* 0x3fb8aa3b00027820 */ /* 0x008fe40000400000 */
[----:B------:R-:W-:-:S04]  /*5c890*/  FADD R0, -R22, R27 ;  /* 0x0000001b16007221 */ /* 0x000fc80000000100 */
[----:B------:R3:W2:Y:S01]  /*5c8a0*/  MUFU.EX2 R27, R2 ;  /* 0x00000002001b7308 */ /* 0x0006a20000000800 */
[----:B-1----:R-:W-:Y:S04]  /*5c8b0*/  STL [R1+0x1b9c], R12 ;  /* 0x001b9c0c01007387 */ /* 0x002fe80000100800 */
[----:B0-----:R-:W-:Y:S04]  /*5c8c0*/  STL [R1+0x1ba0], R24 ;  /* 0x001ba01801007387 */ /* 0x001fe80000100800 */
[----:B----4-:R-:W-:Y:S01]  /*5c8d0*/  STL [R1+0x1ba4], R13 ;  /* 0x001ba40d01007387 */ /* 0x010fe20000100800 */
[----:B---3--:R-:W-:-:S02]  /*5c8e0*/  FMUL R2, R0, 1.4426950216293334961 ;  /* 0x3fb8aa3b00027820 */ /* 0x008fc40000400000 */
[----:B--2---:R-:W-:Y:S01]  /*5c8f0*/  FADD R0, -R3, R4 ;  /* 0x0000000403007221 */ /* 0x004fe20000000100 */
[----:B------:R-:W-:Y:S04]  /*5c900*/  STL [R1+0x1ba8], R21 ;  /* 0x001ba81501007387 */ /* 0x000fe80000100800 */
[----:B------:R-:W-:Y:S04]  /*5c910*/  STL [R1+0x1bac], R27 ;  /* 0x001bac1b01007387 */ /* 0x000fe80000100800 */
[----:B------:R-:W2:Y:S04]  /*5c920*/  LDL.LU R4, [R1+0x2c4] ;  /* 0x0002c40001047983 */ /* 0x000ea80000300800 */
[----:B------:R-:W2:Y:S01]  /*5c930*/  LDL R3, [R1+0x1100] ;  /* 0x0011000001037983 */ /* 0x000ea20000100800 */
[----:B------:R-:W0:Y:S03]  /*5c940*/  MUFU.EX2 R22, R2 ;  /* 0x0000000200167308 */ /* 0x000e260000000800 */
[----:B0-----:R0:W-:Y:S04]  /*5c950*/  STL [R1+0x1bb0], R22 ;  /* 0x001bb01601007387 */ /* 0x0011e80000100800 */
[----:B0-----:R-:W3:Y:S04]  /*5c960*/  LDL.LU R22, [R1+0x2cc] ;  /* 0x0002cc0001167983 */ /* 0x001ee80000300800 */
[----:B------:R-:W4:Y:S04]  /*5c970*/  LDL.LU R27, [R1+0x2d0] ;  /* 0x0002d000011b7983 */ /* 0x000f280000300800 */
[----:B------:R-:W4:Y:S04]  /*5c980*/  LDL R13, [R1+0x10e4] ;  /* 0x0010e400010d7983 */ /* 0x000f280000100800 */
[----:B------:R-:W3:Y:S04]  /*5c990*/  LDL.LU R21, [R1+0x2d4] ;  /* 0x0002d40001157983 */ /* 0x000ee80000300800 */
[----:B------:R-:W3:Y:S04]  /*5c9a0*/  LDL R12, [R1+0x10dc] ;  /* 0x0010dc00010c7983 */ /* 0x000ee80000100800 */
[----:B------:R-:W3:Y:S04]  /*5c9b0*/  LDL.LU R24, [R1+0x2d8] ;  /* 0x0002d80001187983 */ /* 0x000ee80000300800 */
[----:B------:R-:W3:Y:S04]  /*5c9c0*/  LDL R11, [R1+0x10cc] ;  /* 0x0010cc00010b7983 */ /* 0x000ee80000100800 */
[----:B------:R-:W3:Y:S04]  /*5c9d0*/  LDL.LU R23, [R1+0x2dc] ;  /* 0x0002dc0001177983 */ /* 0x000ee80000300800 */
[----:B------:R-:W3:Y:S04]  /*5c9e0*/  LDL R18, [R1+0x10c0] ;  /* 0x0010c00001127983 */ /* 0x000ee80000100800 */
[----:B------:R-:W3:Y:S01]  /*5c9f0*/  LDL.LU R19, [R1+0x20] ;  /* 0x0000200001137983 */ /* 0x000ee20000300800 */
[----:B------:R-:W-:-:S03]  /*5ca00*/  FMUL R2, R0, 1.4426950216293334961 ;  /* 0x3fb8aa3b00027820 */ /* 0x000fc60000400000 */
[----:B------:R-:W3:Y:S01]  /*5ca10*/  LDL.LU R10, [R1+0x18] ;  /* 0x00001800010a7983 */ /* 0x000ee20000300800 */
[----:B------:R-:W-:-:S03]  /*5ca20*/  FADD R0, -R28, R29 ;  /* 0x0000001d1c007221 */ /* 0x000fc60000000100 */
[----:B------:R-:W3:Y:S04]  /*5ca30*/  LDL.LU R9, [R1+0x24] ;  /* 0x0000240001097983 */ /* 0x000ee80000300800 */
[----:B------:R-:W3:Y:S04]  /*5ca40*/  LDL.LU R17, [R1+0x14] ;  /* 0x0000140001117983 */ /* 0x000ee80000300800 */
[----:B------:R-:W3:Y:S01]  /*5ca50*/  LDL.LU R8, [R1+0x2c] ;  /* 0x00002c0001087983 */ /* 0x000ee20000300800 */
[----:B------:R0:W-:Y:S03]  /*5ca60*/  MUFU.EX2 R28, R2 ;  /* 0x00000002001c7308 */ /* 0x0001e60000000800 */
[----:B------:R-:W3:Y:S04]  /*5ca70*/  LDL.LU R16, [R1+0x10] ;  /* 0x0000100001107983 */ /* 0x000ee80000300800 */
[----:B------:R-:W3:Y:S01]  /*5ca80*/  LDL.LU R7, [R1+0x30] ;  /* 0x0000300001077983 */ /* 0x000ee20000300800 */
[----:B0-----:R-:W-:-:S03]  /*5ca90*/  FMUL R2, R0, 1.4426950216293334961 ;  /* 0x3fb8aa3b00027820 */ /* 0x001fc60000400000 */
[----:B------:R-:W3:Y:S04]  /*5caa0*/  LDL.LU R20, [R1+0xc] ;  /* 0x00000c0001147983 */ /* 0x000ee80000300800 */
[----:B------:R-:W3:Y:S04]  /*5cab0*/  LDL.LU R6, [R1+0x34] ;  /* 0x0000340001067983 */ /* 0x000ee80000300800 */
[----:B------:R-:W3:Y:S04]  /*5cac0*/  LDL.LU R15, [R1+0x8] ;  /* 0x00000800010f7983 */ /* 0x000ee80000300800 */
[----:B------:R-:W3:Y:S04]  /*5cad0*/  LDL.LU R5, [R1+0x38] ;  /* 0x0000380001057983 */ /* 0x000ee80000300800 */
[----:B------:R-:W3:Y:S04]  /*5cae0*/  LDL.LU R14, [R1+0x4] ;  /* 0x00000400010e7983 */ /* 0x000ee80000300800 */
[----:B------:R-:W3:Y:S04]  /*5caf0*/  LDL.LU R26, [R1+0x3c] ;  /* 0x00003c00011a7983 */ /* 0x000ee80000300800 */
[----:B------:R-:W3:Y:S04]  /*5cb00*/  LDL.LU R29, [R1] ;  /* 0x00000000011d7983 */ /* 0x000ee80000300800 */
[----:B------:R-:W3:Y:S01]  /*5cb10*/  LDL.LU R25, [R1+0x40] ;  /* 0x0000400001197983 */ /* 0x000ee20000300800 */
[----:B--2---:R-:W-:-:S02]  /*5cb20*/  FADD R0, -R3, R4 ;  /* 0x0000000403007221 */ /* 0x004fc40000000100 */
[----:B------:R0:W-:Y:S02]  /*5cb30*/  MUFU.EX2 R4, R2 ;  /* 0x0000000200047308 */ /* 0x0001e40000000800 */
[----:B------:R-:W-:Y:S01]  /*5cb40*/  FMUL R3, R0, 1.4426950216293334961 ;  /* 0x3fb8aa3b00037820 */ /* 0x000fe20000400000 */
[----:B0-----:R-:W2:Y:S04]  /*5cb50*/  LDL R2, [R1+0x10fc] ;  /* 0x0010fc0001027983 */ /* 0x001ea80000100800 */
[----:B------:R-:W2:Y:S02]  /*5cb60*/  LDL.LU R0, [R1+0x2c8] ;  /* 0x0002c80001007983 */ /* 0x000ea40000300800 */
[----:B--2---:R-:W-:-:S04]  /*5cb70*/  FADD R0, -R2, R0 ;  /* 0x0000000002007221 */ /* 0x004fc80000000100 */
[----:B------:R-:W-:Y:S02]  /*5cb80*/  FMUL R2, R0, 1.4426950216293334961 ;  /* 0x3fb8aa3b00027820 */ /* 0x000fe40000400000 */
[----:B------:R-:W2:Y:S01]  /*5cb90*/  LDL R0, [R1+0x10ec] ;  /* 0x0010ec0001007983 */ /* 0x000ea20000100800 */
[----:B----4-:R-:W-:Y:S02]  /*5cba0*/  FADD R13, -R13, R27 ;  /* 0x0000001b0d0d7221 */ /* 0x010fe40000000100 */
[----:B---3--:R-:W-:Y:S02]  /*5cbb0*/  FADD R12, -R12, R21 ;  /* 0x000000150c0c7221 */ /* 0x008fe40000000100 */
[----:B------:R-:W-:Y:S02]  /*5cbc0*/  FMUL R13, R13, 1.4426950216293334961 ;  /* 0x3fb8aa3b0d0d7820 */ /* 0x000fe40000400000 */
[----:B------:R-:W-:Y:S02]  /*5cbd0*/  FADD R11, -R11, R24 ;  /* 0x000000180b0b7221 */ /* 0x000fe40000000100 */
[----:B------:R-:W-:-:S02]  /*5cbe0*/  FMUL R12, R12, 1.4426950216293334961 ;  /* 0x3fb8aa3b0c0c7820 */ /* 0x000fc40000400000 */
[----:B------:R-:W0:Y:S01]  /*5cbf0*/  MUFU.EX2 R13, R13 ;  /* 0x0000000d000d7308 */ /* 0x000e220000000800 */
[----:B------:R-:W-:Y:S02]  /*5cc00*/  FMUL R11, R11, 1.4426950216293334961 ;  /* 0x3fb8aa3b0b0b7820 */ /* 0x000fe40000400000 */
[----:B------:R-:W-:-:S05]  /*5cc10*/  FADD R18, -R18, R23 ;  /* 0x0000001712127221 */ /* 0x000fca0000000100 */
[----:B------:R-:W1:Y:S01]  /*5cc20*/  MUFU.EX2 R12, R12 ;  /* 0x0000000c000c7308 */ /* 0x000e620000000800 */
[----:B------:R-:W-:-:S07]  /*5cc30*/  FMUL R18, R18, 1.4426950216293334961 ;  /* 0x3fb8aa3b12127820 */ /* 0x000fce0000400000 */
[----:B------:R-:W3:Y:S08]  /*5cc40*/  MUFU.EX2 R11, R11 ;  /* 0x0000000b000b7308 */ /* 0x000ef00000000800 */
[----:B------:R-:W4:Y:S01]  /*5cc50*/  MUFU.EX2 R18, R18 ;  /* 0x0000001200127308 */ /* 0x000f220000000800 */
[----:B------:R-:W-:Y:S02]  /*5cc60*/  FADD R10, R10, R19 ;  /* 0x000000130a0a7221 */ /* 0x000fe40000000000 */
[----:B------:R-:W-:-:S02]  /*5cc70*/  FADD R17, R17, R9 ;  /* 0x0000000911117221 */ /* 0x000fc40000000000 */
[----:B------:R-:W-:Y:S02]  /*5cc80*/  FADD R16, R16, R8 ;  /* 0x0000000810107221 */ /* 0x000fe40000000000 */
[----:B------:R-:W-:Y:S02]  /*5cc90*/  FADD R20, R20, R7 ;  /* 0x0000000714147221 */ /* 0x000fe40000000000 */
[----:B------:R-:W-:Y:S02]  /*5cca0*/  FADD R15, R15, R6 ;  /* 0x000000060f0f7221 */ /* 0x000fe40000000000 */
[----:B------:R-:W-:Y:S02]  /*5ccb0*/  FADD R14, R14, R5 ;  /* 0x000000050e0e7221 */ /* 0x000fe40000000000 */
[----:B------:R-:W-:Y:S02]  /*5ccc0*/  FADD R29, R29, R26 ;  /* 0x0000001a1d1d7221 */ /* 0x000fe40000000000 */
[----:B--2---:R-:W-:-:S02]  /*5ccd0*/  FADD R0, -R0, R22 ;  /* 0x0000001600007221 */ /* 0x004fc40000000100 */
[----:B------:R2:W5:Y:S04]  /*5cce0*/  LDL.LU R22, [R1+0x1bb0] ;  /* 0x001bb00001167983 */ /* 0x0005680000300800 */
[----:B------:R2:W5:Y:S04]  /*5ccf0*/  LDL.LU R27, [R1+0x1bac] ;  /* 0x001bac00011b7983 */ /* 0x0005680000300800 */
[----:B------:R2:W5:Y:S04]  /*5cd00*/  LDL.LU R21, [R1+0x1ba8] ;  /* 0x001ba80001157983 */ /* 0x0005680000300800 */
[----:B0-----:R0:W-:Y:S04]  /*5cd10*/  STL [R1+0x398], R13 ;  /* 0x0003980d01007387 */ /* 0x0011e80000100800 */
[----:B0-----:R2:W5:Y:S04]  /*5cd20*/  LDL.LU R13, [R1+0x1ba4] ;  /* 0x001ba400010d7983 */ /* 0x0015680000300800 */
[----:B------:R2:W5:Y:S04]  /*5cd30*/  LDL.LU R24, [R1+0x1ba0] ;  /* 0x001ba00001187983 */ /* 0x0005680000300800 */
[----:B-1----:R0:W-:Y:S04]  /*5cd40*/  STL [R1+0xc8c], R12 ;  /* 0x000c8c0c01007387 */ /* 0x0021e80000100800 */
[----:B0-----:R2:W5:Y:S04]  /*5cd50*/  LDL.LU R12, [R1+0x1b9c] ;  /* 0x001b9c00010c7983 */ /* 0x0015680000300800 */
[----:B------:R2:W5:Y:S04]  /*5cd60*/  LDL.LU R23, [R1+0x1b98] ;  /* 0x001b980001177983 */ /* 0x0005680000300800 */
[----:B---3--:R0:W-:Y:S04]  /*5cd70*/  STL [R1+0xc88], R11 ;  /* 0x000c880b01007387 */ /* 0x0081e80000100800 */
[----:B0-----:R2:W5:Y:S04]  /*5cd80*/  LDL.LU R11, [R1+0x1b94] ;  /* 0x001b9400010b7983 */ /* 0x0015680000300800 */
[----:B------:R2:W5:Y:S04]  /*5cd90*/  LDL.LU R19, [R1+0x1b90] ;  /* 0x001b900001137983 */ /* 0x0005680000300800 */
[----:B------:R0:W-:Y:S04]  /*5cda0*/  STL [R1+0x18], R10 ;  /* 0x0000180a01007387 */ /* 0x0001e80000100800 */
[----:B0-----:R2:W5:Y:S04]  /*5cdb0*/  LDL.LU R10, [R1+0x1b8c] ;  /* 0x001b8c00010a7983 */ /* 0x0015680000300800 */
[----:B----4-:R0:W-:Y:S04]  /*5cdc0*/  STL [R1+0xc84], R18 ;  /* 0x000c841201007387 */ /* 0x0101e80000100800 */
[----:B0-----:R2:W5:Y:S04]  /*5cdd0*/  LDL.LU R18, [R1+0x1b88] ;  /* 0x001b880001127983 */ /* 0x0015680000300800 */
[----:B------:R2:W5:Y:S04]  /*5cde0*/  LDL.LU R9, [R1+0x1b84] ;  /* 0x001b840001097983 */ /* 0x0005680000300800 */
[----:B------:R0:W-:Y:S04]  /*5cdf0*/  STL [R1+0x14], R17 ;  /* 0x0000141101007387 */ /* 0x0001e80000100800 */
        /* <DEDUP_REMOVED lines=14> */
[----:B------:R0:W-:Y:S04]  /*5cee0*/  STL [R1], R29 ;  /* 0x0000001d01007387 */ /* 0x0001e80000100800 */
[----:B0-----:R-:W3:Y:S01]  /*5cef0*/  LDL.LU R29, [R1+0x1b58] ;  /* 0x001b5800011d7983 */ /* 0x001ee20000300800 */
[----:B------:R-:W-:Y:S01]  /*5cf00*/  FMUL R0, R0, 1.4426950216293334961 ;  /* 0x3fb8aa3b00007820 */ /* 0x000fe20000400000 */
[----:B------:R-:W0:Y:S08]  /*5cf10*/  MUFU.EX2 R3, R3 ;  /* 0x0000000300037308 */ /* 0x000e300000000800 */
[----:B------:R-:W1:Y:S01]  /*5cf20*/  MUFU.EX2 R2, R2 ;  /* 0x0000000200027308 */ /* 0x000e620000000800 */
[----:B---3--:R-:W-:-:S02]  /*5cf30*/  FADD R29, R29, R25 ;  /* 0x000000191d1d7221 */ /* 0x008fc40000000000 */
[----:B------:R2:W5:Y:S05]  /*5cf40*/  LDL.LU R25, [R1+0x1b54] ;  /* 0x001b540001197983 */ /* 0x00056a0000300800 */
[----:B------:R-:W3:Y:S01]  /*5cf50*/  MUFU.EX2 R0, R0 ;  /* 0x0000000000007308 */ /* 0x000ee20000000800 */
[----:B------:R-:W-:Y:S01]  /*5cf60*/  BSSY B0, `(.L_x_36) ;  /* 0x00000f0000007945 */ /* 0x000fe20003800000 */
[----:B------:R-:W-:Y:S01]  /*5cf70*/  BSSY B1, `(.L_x_37) ;  /* 0x00000ea000017945 */ /* 0x000fe20003800000 */
[----:B------:R-:W-:Y:S05]  /*5cf80*/  @P6 BRA `(.L_x_38) ;  /* 0x000000f000006947 */ /* 0x000fea0003800000 */
[----:B01----:R0:W-:Y:S04]  /*5cf90*/  STL [R1+0x1b58], R2 ;  /* 0x001b580201007387 */ /* 0x0031e80000100800 */
[----:B0-----:R-:W4:Y:S04]  /*5cfa0*/  LDL R2, [R1+0x1284] ;  /* 0x0012840001027983 */ /* 0x001f280000100800 */
[----:B---3--:R0:W-:Y:S04]  /*5cfb0*/  STL [R1+0x1b54], R0 ;  /* 0x001b540001007387 */ /* 0x0081e80000100800 */
[----:B0-----:R-:W4:Y:S04]  /*5cfc0*/  LDL.LU R0, [R1+0xb4] ;  /* 0x0000b40001007983 */ /* 0x001f280000300800 */
[----:B----4-:R0:W-:Y:S04]  /*5cfd0*/  STS [R2+0x40000], R0 ;  /* 0x0400000002007388 */ /* 0x0101e80000000800 */
[----:B0-----:R0:W5:Y:S04]  /*5cfe0*/  LDL.LU R2, [R1+0x1b58] ;  /* 0x001b580001027983 */ /* 0x0011680000300800 */
[----:B------:R0:W5:Y:S01]  /*5cff0*/  LDL.LU R0, [R1+0x1b54] ;  /* 0x001b540001007983 */ /* 0x0001620000300800 */
[----:B------:R-:W-:Y:S05]  /*5d000*/  @P6 BRA `(.L_x_39) ;  /* 0x000000f000006947 */ /* 0x000fea0003800000 */
[----:B-----5:R1:W-:Y:S04]  /*5d010*/  STL [R1+0x1b58], R2 ;  /* 0x001b580201007387 */ /* 0x0203e80000100800 */
[----:B-1----:R-:W3:Y:S04]  /*5d020*/  LDL R2, [R1+0x1280] ;  /* 0x0012800001027983 */ /* 0x002ee80000100800 */
[----:B------:R1:W-:Y:S04]  /*5d030*/  STL [R1+0x1b54], R0 ;  /* 0x001b540001007387 */ /* 0x0003e80000100800 */
[----:B-1----:R-:W3:Y:S04]  /*5d040*/  LDL.LU R0, [R1+0xb0] ;  /* 0x0000b00001007983 */ /* 0x002ee80000300800 */
[----:B---3--:R1:W-:Y:S04]  /*5d050*/  STS [R2+0x40000], R0 ;  /* 0x0400000002007388 */ /* 0x0083e80000000800 */
[----:B-1----:R1:W5:Y:S04]  /*5d060*/  LDL.LU R2, [R1+0x1b58] ;  /* 0x001b580001027983 */ /* 0x0023680000300800 */
[----:B------:R1:W5:Y:S02]  /*5d070*/  LDL.LU R0, [R1+0x1b54] ;  /* 0x001b540001007983 */ /* 0x0003640000300800 */
.L_x_38:
[----:B01----:R-:W-:Y:S05]  /*5d080*/  @P6 BRA `(.L_x_40) ;  /* 0x000000f000006947 */ /* 0x003fea0003800000 */
[----:B-----5:R0:W-:Y:S04]  /*5d090*/  STL [R1+0x1b58], R2 ;  /* 0x001b580201007387 */ /* 0x0201e80000100800 */
[----:B0-----:R-:W4:Y:S04]  /*5d0a0*/  LDL R2, [R1+0x127c] ;  /* 0x00127c0001027983 */ /* 0x001f280000100800 */
[----:B---3--:R0:W-:Y:S04]  /*5d0b0*/  STL [R1+0x1b54], R0 ;  /* 0x001b540001007387 */ /* 0x0081e80000100800 */
[----:B0-----:R-:W4:Y:S04]  /*5d0c0*/  LDL.LU R0, [R1+0xa0] ;  /* 0x0000a00001007983 */ /* 0x001f280000300800 */
[----:B----4-:R0:W-:Y:S04]  /*5d0d0*/  STS [R2+0x40000], R0 ;  /* 0x0400000002007388 */ /* 0x0101e80000000800 */
[----:B0-----:R0:W5:Y:S04]  /*5d0e0*/  LDL.LU R2, [R1+0x1b58] ;  /* 0x001b580001027983 */ /* 0x0011680000300800 */
[----:B------:R0:W5:Y:S02]  /*5d0f0*/  LDL.LU R0, [R1+0x1b54] ;  /* 0x001b540001007983 */ /* 0x0001640000300800 */
.L_x_39:
        /* <DEDUP_REMOVED lines=8> */
.L_x_40:
[----:B------:R-:W-:Y:S05]  /*5d180*/  @P6 BRA `(.L_x_42) ;  /* 0x000000f000006947 */ /* 0x000fea0003800000 */
[----:B-----5:R4:W-:Y:S04]  /*5d190*/  STL [R1+0x1b58], R2 ;  /* 0x001b580201007387 */ /* 0x0209e80000100800 */
[----:B----4-:R-:W4:Y:S04]  /*5d1a0*/  LDL R2, [R1+0x1274] ;  /* 0x0012740001027983 */ /* 0x010f280000100800 */
[----:B---3--:R3:W-:Y:S04]  /*5d1b0*/  STL [R1+0x1b54], R0 ;  /* 0x001b540001007387 */ /* 0x0087e80000100800 */
[----:B---3--:R-:W4:Y:S04]  /*5d1c0*/  LDL.LU R0, [R1+0x98] ;  /* 0x0000980001007983 */ /* 0x008f280000300800 */
[----:B----4-:R3:W-:Y:S04]  /*5d1d0*/  STS [R2+0x40000], R0 ;  /* 0x0400000002007388 */ /* 0x0107e80000000800 */
[----:B---3--:R3:W5:Y:S04]  /*5d1e0*/  LDL.LU R2, [R1+0x1b58] ;  /* 0x001b580001027983 */ /* 0x0087680000300800 */
[----:B------:R3:W5:Y:S02]  /*5d1f0*/  LDL.LU R0, [R1+0x1b54] ;  /* 0x001b540001007983 */ /* 0x0007640000300800 */
.L_x_41:
[----:B------:R-:W-:Y:S05]  /*5d200*/  @P6 BRA `(.L_x_43) ;  /* 0x000000f000006947 */ /* 0x000fea0003800000 */
[----:B-----5:R4:W-:Y:S04]  /*5d210*/  STL [R1+0x1b58], R2 ;  /* 0x001b580201007387 */ /* 0x0209e80000100800 */
[----:B----4-:R-:W4:Y:S04]  /*5d220*/  LDL R2, [R1+0x1270] ;  /* 0x0012700001027983 */ /* 0x010f280000100800 */
[----:B------:R0:W-:Y:S04]  /*5d230*/  STL [R1+0x1b54], R0 ;  /* 0x001b540001007387 */ /* 0x0001e80000100800 */
[----:B0-----:R-:W4:Y:S04]  /*5d240*/  LDL.LU R0, [R1+0x94] ;  /* 0x0000940001007983 */ /* 0x001f280000300800 */
[----:B----4-:R0:W-:Y:S04]  /*5d250*/  STS [R2+0x40000], R0 ;  /* 0x0400000002007388 */ /* 0x0101e80000000800 */
[----:B0-----:R0:W5:Y:S04]  /*5d260*/  LDL.LU R2, [R1+0x1b58] ;  /* 0x001b580001027983 */ /* 0x0011680000300800 */
[----:B------:R0:W5:Y:S02]  /*5d270*/  LDL.LU R0, [R1+0x1b54] ;  /* 0x001b540001007983 */ /* 0x0001640000300800 */
.L_x_42:
        /* <DEDUP_REMOVED lines=8> */
.L_x_43:
        /* <DEDUP_REMOVED lines=8> */
.L_x_44:
        /* <DEDUP_REMOVED lines=8> */
.L_x_45:
        /* <DEDUP_REMOVED lines=8> */
.L_x_46:
        /* <DEDUP_REMOVED lines=8> */
.L_x_47:
        /* <DEDUP_REMOVED lines=8> */
.L_x_48:
        /* <DEDUP_REMOVED lines=8> */
.L_x_49:
        /* <DEDUP_REMOVED lines=8> */
.L_x_50:
        /* <DEDUP_REMOVED lines=8> */
.L_x_51:
        /* <DEDUP_REMOVED lines=8> */
.L_x_52:
        /* <DEDUP_REMOVED lines=8> */
.L_x_53:
        /* <DEDUP_REMOVED lines=8> */
.L_x_54:
        /* <DEDUP_REMOVED lines=8> */
.L_x_55:
        /* <DEDUP_REMOVED lines=8> */
.L_x_56:
        /* <DEDUP_REMOVED lines=8> */
.L_x_57:
        /* <DEDUP_REMOVED lines=8> */
.L_x_58:
        /* <DEDUP_REMOVED lines=8> */
.L_x_59:
        /* <DEDUP_REMOVED lines=8> */
.L_x_60:
        /* <DEDUP_REMOVED lines=8> */
.L_x_61:
        /* <DEDUP_REMOVED lines=8> */
.L_x_62:
        /* <DEDUP_REMOVED lines=8> */
.L_x_63:
        /* <DEDUP_REMOVED lines=8> */
.L_x_64:
[----:B------:R-:W-:Y:S01]  /*5dd80*/  @P6 BREAK B1 ;  /* 0x0000000000016942 */ /* 0x000fe20003800000 */
[----:B------:R-:W-:Y:S05]  /*5dd90*/  @P6 BRA `(.L_x_66) ;  /* 0x000000c000006947 */ /* 0x000fea0003800000 */
[----:B-----5:R4:W-:Y:S04]  /*5dda0*/  STL [R1+0x1b58], R2 ;  /* 0x001b580201007387 */ /* 0x0209e80000100800 */
[----:B----4-:R-:W4:Y:S04]  /*5ddb0*/  LDL R2, [R1+0x1214] ;  /* 0x0012140001027983 */ /* 0x010f280000100800 */
[----:B---3--:R3:W-:Y:S04]  /*5ddc0*/  STL [R1+0x1b54], R0 ;  /* 0x001b540001007387 */ /* 0x0087e80000100800 */
[----:B---3--:R-:W4:Y:S04]  /*5ddd0*/  LDL.LU R0, [R1] ;  /* 0x0000000001007983 */ /* 0x008f280000300800 */
[----:B----4-:R3:W-:Y:S04]  /*5dde0*/  STS [R2+0x40000], R0 ;  /* 0x0400000002007388 */ /* 0x0107e80000000800 */
[----:B---3--:R3:W5:Y:S04]  /*5ddf0*/  LDL.LU R2, [R1+0x1b58] ;  /* 0x001b580001027983 */ /* 0x0087680000300800 */
[----:B------:R3:W5:Y:S02]  /*5de00*/  LDL.LU R0, [R1+0x1b54] ;  /* 0x001b540001007983 */ /* 0x0007640000300800 */
.L_x_65:
[----:B------:R-:W-:Y:S05]  /*5de10*/  BSYNC B1 ;  /* 0x0000000000017941 */ /* 0x000fea0003800000 */
.L_x_37:
[----:B-----5:R4:W-:Y:S04]  /*5de20*/  STL [R1+0x1b54], R0 ;  /* 0x001b540001007387 */ /* 0x0209e80000100800 */
[----:B----4-:R-:W4:Y:S04]  /*5de30*/  LDL R0, [R1+0x1210] ;  /* 0x0012100001007983 */ /* 0x010f280000100800 */
[----:B----4-:R4:W-:Y:S04]  /*5de40*/  @!P6 STS [R0+0x40000], R29 ;  /* 0x0400001d0000e388 */ /* 0x0109e80000000800 */
[----:B----4-:R4:W5:Y:S02]  /*5de50*/  LDL.LU R0, [R1+0x1b54] ;  /* 0x001b540001007983 */ /* 0x0109640000300800 */
.L_x_66:
[----:B------:R-:W-:Y:S05]  /*5de60*/  BSYNC B0 ;  /* 0x0000000000007941 */ /* 0x000fea0003800000 */
.L_x_36:
[----:B------:R-:W-:Y:S01]  /*5de70*/  WARPSYNC 0xffffffff ;  /* 0xffffffff00007948 */ /* 0x000fe20003800000 */
[----:B------:R-:W0:Y:S04]  /*5de80*/  S2R R29, SR_TID.X ;  /* 0x00000000001d7919 */ /* 0x000e280000002100 */
[----:B------:R-:W-:Y:S06]  /*5de90*/  BAR.SYNC.DEFER_BLOCKING 0x0 ;  /* 0x0000000000007b1d */ /* 0x000fec0000010000 */
[----:B-----5:R0:W-:Y:S04]  /*5dea0*/  STL.64 [R1+0x3ad8], R14 ;  /* 0x003ad80e01007387 */ /* 0x0201e80000100a00 */
[----:B------:R-:W-:Y:S04]  /*5deb0*/  STL.64 [R1+0x3ad0], R6 ;  /* 0x003ad00601007387 */ /* 0x000fe80000100a00 */
[----:B------:R1:W-:Y:S04]  /*5dec0*/  STL.64 [R1+0x3ac8], R16 ;  /* 0x003ac81001007387 */ /* 0x0003e80000100a00 */
[----:B------:R-:W-:Y:S01]  /*5ded0*/  STL.64 [R1+0x3ac0], R8 ;  /* 0x003ac00801007387 */ /* 0x000fe20000100a00 */
[----:B0-----:R-:W-:-:S03]  /*5dee0*/  LOP3.LUT R15, R29, 0xff, RZ, 0xc0, !PT ;  /* 0x000000ff1d0f7812 */ /* 0x001fc600078ec0ff */
[----:B------:R-:W-:Y:S04]  /*5def0*/  STL [R1+0x3abc], R19 ;  /* 0x003abc1301007387 */ /* 0x000fe80000100800 */
[----:B------:R0:W-:Y:S04]  /*5df00*/  STL [R1+0x3ae0], R18 ;  /* 0x003ae01201007387 */ /* 0x0001e80000100800 */
        /* <DEDUP_REMOVED lines=10> */
[----:B------:R-:W2:Y:S04]  /*5dfb0*/  LDS R29, [R15.X4+0x40400] ;  /* 0x040400000f1d7984 */ /* 0x000ea80000004800 */
[----:B------:R-:W-:Y:S04]  /*5dfc0*/  STL [R1+0x3a98], R28 ;  /* 0x003a981c01007387 */ /* 0x000fe80000100800 */
[----:B------:R-:W-:Y:S04]  /*5dfd0*/  STL [R1+0x3a94], R4 ;  /* 0x003a940401007387 */ /* 0x000fe80000100800 */
[----:B------:R-:W-:Y:S04]  /*5dfe0*/  STL [R1+0x3a90], R3 ;  /* 0x003a900301007387 */ /* 0x000fe80000100800 */
[----:B------:R-:W4:Y:S04]  /*5dff0*/  LDS R3, [R15.X4+0x40800] ;  /* 0x040800000f037984 */ /* 0x000f280000004800 */
[----:B------:R-:W3:Y:S04]  /*5e000*/  LDS R7, [R15.X4+0x40000] ;  /* 0x040000000f077984 */ /* 0x000ee80000004800 */
[----:B------:R-:W-:Y:S04]  /*5e010*/  STL [R1+0x3a8c], R2 ;  /* 0x003a8c0201007387 */ /* 0x000fe80000100800 */
[----:B---3--:R-:W-:Y:S04]  /*5e020*/  STL [R1+0x3a88], R0 ;  /* 0x003a880001007387 */ /* 0x008fe80000100800 */
[----:B-1----:R-:W3:Y:S04]  /*5e030*/  LDL.64 R16, [R1+0x1700] ;  /* 0x0017000001107983 */ /* 0x002ee80000100a00 */
[----:B0-----:R-:W3:Y:S04]  /*5e040*/  LDL.64 R18, [R1+0x16f0] ;  /* 0x0016f00001127983 */ /* 0x001ee80000100a00 */
[----:B--2---:R-:W0:Y:S04]  /*5e050*/  SHFL.BFLY PT, R6, R29, 0x4, 0x1f ;  /* 0x0c801f001d067f89 */ /* 0x004e2800000e0000 */
[----:B----4-:R-:W1:Y:S04]  /*5e060*/  SHFL.BFLY PT, R4, R3, 0x4, 0x1f ;  /* 0x0c801f0003047f89 */ /* 0x010e6800000e0000 */
[----:B------:R-:W2:Y:S01]  /*5e070*/  SHFL.BFLY PT, R8, R7, 0x4, 0x1f ;  /* 0x0c801f0007087f89 */ /* 0x000ea200000e0000 */
[----:B0-----:R-:W-:-:S02]  /*5e080*/  FADD R0, R29, R6 ;  /* 0x000000061d007221 */ /* 0x001fc40000000000 */
[----:B-1----:R-:W-:-:S03]  /*5e090*/  FADD R29, R3, R4 ;  /* 0x00000004031d7221 */ /* 0x002fc60000000000 */
[----:B------:R-:W0:Y:S01]  /*5e0a0*/  SHFL.BFLY PT, R4, R0, 0x2, 0x1f ;  /* 0x0c401f0000047f89 */ /* 0x000e2200000e0000 */
[----:B--2---:R-:W-:-:S03]  /*5e0b0*/  FADD R2, R7, R8 ;  /* 0x0000000807027221 */ /* 0x004fc60000000000 */
[----:B------:R-:W1:Y:S04]  /*5e0c0*/  SHFL.BFLY PT, R3, R29, 0x2, 0x1f ;  /* 0x0c401f001d037f89 */ /* 0x000e6800000e0000 */
[----:B------:R-:W2:Y:S01]  /*5e0d0*/  SHFL.BFLY PT, R6, R2, 0x2, 0x1f ;  /* 0x0c401f0002067f89 */ /* 0x000ea200000e0000 */
[----:B0-----:R-:W-:Y:S02]  /*5e0e0*/  FADD R0, R0, R4 ;  /* 0x0000000400007221 */ /* 0x001fe40000000000 */
[----:B-1----:R-:W-:-:S03]  /*5e0f0*/  FADD R29, R29, R3 ;  /* 0x000000031d1d7221 */ /* 0x002fc60000000000 */
[----:B------:R-:W0:Y:S01]  /*5e100*/  SHFL.BFLY PT, R4, R0, 0x1, 0x1f ;  /* 0x0c201f0000047f89 */ /* 0x000e2200000e0000 */
[----:B--2---:R-:W-:-:S03]  /*5e110*/  FADD R2, R2, R6 ;  /* 0x0000000602027221 */ /* 0x004fc60000000000 */
[----:B------:R-:W1:Y:S04]  /*5e120*/  SHFL.BFLY PT, R3, R29, 0x1, 0x1f ;  /* 0x0c201f001d037f89 */ /* 0x000e6800000e0000 */
[----:B------:R-:W2:Y:S01]  /*5e130*/  SHFL.BFLY PT, R6, R2, 0x1, 0x1f ;  /* 0x0c201f0002067f89 */ /* 0x000ea200000e0000 */
[----:B0-----:R-:W-:-:S03]  /*5e140*/  FADD R0, R0, R4 ;  /* 0x0000000400007221 */ /* 0x001fc60000000000 */
[----:B------:R-:W0:Y:S01]  /*5e150*/  S2R R4, SR_TID.X ;  /* 0x0000000000047919 */ /* 0x000e220000002100 */
[----:B-1----:R-:W-:Y:S02]  /*5e160*/  FADD R29, R29, R3 ;  /* 0x000000031d1d7221 */ /* 0x002fe40000000000 */
[----:B--2---:R-:W-:-:S05]  /*5e170*/  FADD R2, R2, R6 ;  /* 0x0000000602027221 */ /* 0x004fca0000000000 */
[----:B------:R-:W-:Y:S04]  /*5e180*/  @!P5 STS [R15.X4+0x40000], R2 ;  /* 0x040000020f00d388 */ /* 0x000fe80000004800 */
[----:B------:R-:W-:Y:S04]  /*5e190*/  @!P5 STS [R15.X4+0x40400], R0 ;  /* 0x040400000f00d388 */ /* 0x000fe80000004800 */
[----:B------:R-:W-:Y:S04]  /*5e1a0*/  @!P5 STS [R15.X4+0x40800], R29 ;  /* 0x0408001d0f00d388 */ /* 0x000fe80000004800 */
[----:B0-----:R-:W0:Y:S04]  /*5e1b0*/  LDS R10, [R4.X4+0x40c00] ;  /* 0x040c0000040a7984 */ /* 0x001e280000004800 */
[----:B------:R-:W1:Y:S04]  /*5e1c0*/  LDS R8, [R4.X4+0x41000] ;  /* 0x0410000004087984 */ /* 0x000e680000004800 */
[----:B------:R-:W2:Y:S04]  /*5e1d0*/  LDS R29, [R4.X4+0x41400] ;  /* 0x04140000041d7984 */ /* 0x000ea80000004800 */
[----:B------:R-:W4:Y:S04]  /*5e1e0*/  LDS R6, [R4.X4+0x41800] ;  /* 0x0418000004067984 */ /* 0x000f280000004800 */
[----:B------:R-:W4:Y:S04]  /*5e1f0*/  LDS R0, [R4.X4+0x41c00] ;  /* 0x041c000004007984 */ /* 0x000f280000004800 */
[----:B0-----:R-:W0:Y:S04]  /*5e200*/  SHFL.BFLY PT, R11, R10, 0x4, 0x1f ;  /* 0x0c801f000a0b7f89 */ /* 0x001e2800000e0000 */
[----:B-1----:R-:W1:Y:S04]  /*5e210*/  SHFL.BFLY PT, R9, R8, 0x4, 0x1f ;  /* 0x0c801f0008097f89 */ /* 0x002e6800000e0000 */
[----:B--2---:R-:W2:Y:S04]  /*5e220*/  SHFL.BFLY PT, R2, R29, 0x4, 0x1f ;  /* 0x0c801f001d027f89 */ /* 0x004ea800000e0000 */
[----:B----4-:R-:W4:Y:S04]  /*5e230*/  SHFL.BFLY PT, R7, R6, 0x4, 0x1f ;  /* 0x0c801f0006077f89 */ /* 0x010f2800000e0000 */
[----:B------:R-:W4:Y:S01]  /*5e240*/  SHFL.BFLY PT, R3, R0, 0x4, 0x1f ;  /* 0x0c801f0000037f89 */ /* 0x000f2200000e0000 */
[----:B0-----:R-:W-:-:S02]  /*5e250*/  FADD R10, R10, R11 ;  /* 0x0000000b0a0a7221 */ /* 0x001fc40000000000 */
[----:B-1----:R-:W-:-:S03]  /*5e260*/  FADD R8, R8, R9 ;  /* 0x0000000908087221 */ /* 0x002fc60000000000 */
[----:B------:R-:W0:Y:S01]  /*5e270*/  SHFL.BFLY PT, R11, R10, 0x2, 0x1f ;  /* 0x0c401f000a0b7f89 */ /* 0x000e2200000e0000 */
[----:B--2---:R-:W-:-:S03]  /*5e280*/  FADD R2, R29, R2 ;  /* 0x000000021d027221 */ /* 0x004fc60000000000 */
[----:B------:R-:W1:Y:S01]  /*5e290*/  SHFL.BFLY PT, R9, R8, 0x2, 0x1f ;  /* 0x0c401f0008097f89 */ /* 0x000e6200000e0000 */
[----:B----4-:R-:W-:Y:S02]  /*5e2a0*/  FADD R29, R6, R7 ;  /* 0x00000007061d7221 */ /* 0x010fe40000000000 */
[----:B------:R-:W-:Y:S02]  /*5e2b0*/  FADD R6, R0, R3 ;  /* 0x0000000300067221 */ /* 0x000fe40000000000 */
[----:B------:R-:W2:Y:S04]  /*5e2c0*/  SHFL.BFLY PT, R3, R2, 0x2, 0x1f ;  /* 0x0c401f0002037f89 */ /* 0x000ea800000e0000 */
[----:B------:R-:W4:Y:S04]  /*5e2d0*/  SHFL.BFLY PT, R0, R29, 0x2, 0x1f ;  /* 0x0c401f001d007f89 */ /* 0x000f2800000e0000 */
[----:B------:R-:W4:Y:S01]  /*5e2e0*/  SHFL.BFLY PT, R7, R6, 0x2, 0x1f ;  /* 0x0c401f0006077f89 */ /* 0x000f2200000e0000 */
[----:B0-----:R-:W-:-:S02]  /*5e2f0*/  FADD R12, R10, R11 ;  /* 0x0000000b0a0c7221 */ /* 0x001fc40000000000 */
[----:B-1----:R-:W-:-:S03]  /*5e300*/  FADD R11, R8, R9 ;  /* 0x00000009080b7221 */ /* 0x002fc60000000000 */
[----:B------:R-:W0:Y:S01]  /*5e310*/  SHFL.BFLY PT, R14, R12, 0x1, 0x1f ;  /* 0x0c201f000c0e7f89 */ /* 0x000e2200000e0000 */
[----:B--2---:R-:W-:-:S03]  /*5e320*/  FADD R3, R2, R3 ;  /* 0x0000000302037221 */ /* 0x004fc60000000000 */
[----:B------:R-:W2:Y:S01]  /*5e330*/  LDL.64 R8, [R1+0x1718] ;  /* 0x0017180001087983 */ /* 0x000ea20000100a00 */
[----:B----4-:R-:W-:-:S03]  /*5e340*/  FADD R2, R29, R0 ;  /* 0x000000001d027221 */ /* 0x010fc60000000000 */
[----:B------:R-:W1:Y:S01]  /*5e350*/  SHFL.BFLY PT, R13, R11, 0x1, 0x1f ;  /* 0x0c201f000b0d7f89 */ /* 0x000e6200000e0000 */
[----:B------:R-:W-:-:S03]  /*5e360*/  FADD R29, R6, R7 ;  /* 0x00000007061d7221 */ /* 0x000fc60000000000 */
[----:B------:R-:W2:Y:S04]  /*5e370*/  LDL R0, [R1+0x39c] ;  /* 0x00039c0001007983 */ /* 0x000ea80000100800 */
[----:B------:R-:W4:Y:S04]  /*5e380*/  SHFL.BFLY PT, R7, R3, 0x1, 0x1f ;  /* 0x0c201f0003077f89 */ /* 0x000f2800000e0000 */
[----:B------:R-:W4:Y:S04]  /*5e390*/  SHFL.BFLY PT, R6, R2, 0x1, 0x1f ;  /* 0x0c201f0002067f89 */ /* 0x000f2800000e0000 */
[----:B------:R-:W4:Y:S01]  /*5e3a0*/  SHFL.BFLY PT, R10, R29, 0x1, 0x1f ;  /* 0x0c201f001d0a7f89 */ /* 0x000f2200000e0000 */
[----:B0-----:R-:W-:-:S03]  /*5e3b0*/  FADD R12, R12, R14 ;  /* 0x0000000e0c0c7221 */ /* 0x001fc60000000000 */
[----:B------:R-:W3:Y:S01]  /*5e3c0*/  LDL.64 R14, [R1+0x16e8] ;  /* 0x0016e800010e7983 */ /* 0x000ee20000100a00 */
[----:B-1----:R-:W-:-:S03]  /*5e3d0*/  FADD R11, R11, R13 ;  /* 0x0000000d0b0b7221 */ /* 0x002fc60000000000 */
[----:B------:R0:W-:Y:S01]  /*5e3e0*/  @!P5 STS [R4.X4+0x40c00], R12 ;  /* 0x040c000c0400d388 */ /* 0x0001e20000004800 */
[----:B----4-:R-:W-:Y:S02]  /*5e3f0*/  FADD R3, R3, R7 ;  /* 0x0000000703037221 */ /* 0x010fe40000000000 */
[----:B------:R-:W-:Y:S01]  /*5e400*/  FADD R2, R2, R6 ;  /* 0x0000000602027221 */ /* 0x000fe20000000000 */
[----:B0-----:R-:W4:Y:S04]  /*5e410*/  LDL.64 R12, [R1+0x16f8] ;  /* 0x0016f800010c7983 */ /* 0x001f280000100a00 */
[----:B------:R-:W4:Y:S01]  /*5e420*/  LDL.64 R6, [R1+0x1710] ;  /* 0x0017100001067983 */ /* 0x000f220000100a00 */
[----:B------:R-:W-:-:S03]  /*5e430*/  FADD R29, R29, R10 ;  /* 0x0000000a1d1d7221 */ /* 0x000fc60000000000 */
[----:B------:R0:W-:Y:S04]  /*5e440*/  @!P5 STS [R4.X4+0x41000], R11 ;  /* 0x0410000b0400d388 */ /* 0x0001e80000004800 */
[----:B0-----:R-:W4:Y:S04]  /*5e450*/  LDL.64 R10, [R1+0x1708] ;  /* 0x00170800010a7983 */ /* 0x001f280000100a00 */
[----:B------:R0:W-:Y:S04]  /*5e460*/  @!P5 STS [R4.X4+0x41400], R3 ;  /* 0x041400030400d388 */ /* 0x0001e80000004800 */
[----:B------:R-:W-:Y:S04]  /*5e470*/  @!P5 STS [R4.X4+0x41800], R2 ;  /* 0x041800020400d388 */ /* 0x000fe80000004800 */
[----:B------:R-:W-:Y:S04]  /*5e480*/  @!P5 STS [R4.X4+0x41c00], R29 ;  /* 0x041c001d0400d388 */ /* 0x000fe80000004800 */
[----:B------:R-:W-:Y:S01]  /*5e490*/  BAR.SYNC.DEFER_BLOCKING 0x0 ;  /* 0x0000000000007b1d */ /* 0x000fe20000010000 */
[----:B--2---:R-:W-:-:S05]  /*5e4a0*/  IMAD.WIDE R22, R0, 0x2, R8 ;  /* 0x0000000200167825 */ /* 0x004fca00078e0208 */
[----:B------:R-:W2:Y:S04]  /*5e4b0*/  LDL.64 R8, [R1+0x16e0] ;  /* 0x0016e00001087983 */ /* 0x000ea80000100a00 */
[----:B------:R1:W2:Y:S01]  /*5e4c0*/  LDG.E.U16 R21, [R22.64] ;  /* 0x0000000616157981 */ /* 0x0002a2000c1e1500 */
[----:B---3--:R-:W-:-:S05]  /*5e4d0*/  IMAD.WIDE R16, R0, 0x2, R16 ;  /* 0x0000000200107825 */ /* 0x008fca00078e0210 */
[----:B------:R3:W2:Y:S04]  /*5e4e0*/  LDG.E.U16 R27, [R16.64] ;  /* 0x00000006101b7981 */ /* 0x0006a8000c1e1500 */
[----:B-1----:R-:W2:Y:S01]  /*5e4f0*/  LDL.64 R22, [R1+0x16d0] ;  /* 0x0016d00001167983 */ /* 0x002ea20000100a00 */
[----:B----4-:R-:W-:-:S03]  /*5e500*/  IMAD.WIDE R24, R0, 0x2, R6 ;  /* 0x0000000200187825 */ /* 0x010fc600078e0206 */
[----:B------:R-:W4:Y:S04]  /*5e510*/  LDL.64 R6, [R1+0x16d8] ;  /* 0x0016d80001067983 */ /* 0x000f280000100a00 */
[----:B0-----:R0:W4:Y:S01]  /*5e520*/  LDG.E.U16 R3, [R24.64] ;  /* 0x0000000618037981 */ /* 0x001122000c1e1500 */
[----:B------:R-:W-:-:S03]  /*5e530*/  IMAD.WIDE R10, R0, 0x2, R10 ;  /* 0x00000002000a7825 */ /* 0x000fc600078e020a */
[----:B0-----:R-:W4:Y:S04]  /*5e540*/  LDL.LU R25, [R1+0x3ae8] ;  /* 0x003ae80001197983 */ /* 0x001f280000300800 */
[----:B------:R0:W4:Y:S01]  /*5e550*/  LDG.E.U16 R28, [R10.64] ;  /* 0x000000060a1c7981 */ /* 0x000122000c1e1500 */
[----:B------:R-:W-:-:S05]  /*5e560*/  IMAD.WIDE R12, R0, 0x2, R12 ;  /* 0x00000002000c7825 */ /* 0x000fca00078e020c */
[----:B------:R1:W4:Y:S01]  /*5e570*/  LDG.E.U16 R24, [R12.64] ;  /* 0x000000060c187981 */ /* 0x000322000c1e1500 */
[----:B------:R-:W-:-:S03]  /*5e580*/  IMAD.WIDE R18, R0, 0x2, R18 ;  /* 0x0000000200127825 */ /* 0x000fc600078e0212 */
[----:B0-----:R-:W4:Y:S04]  /*5e590*/  LDL.LU R10, [R1+0x3ae4] ;  /* 0x003ae400010a7983 */ /* 0x001f280000300800 */
[----:B---3--:R-:W3:Y:S04]  /*5e5a0*/  LDL.64 R16, [R1+0x16c8] ;  /* 0x0016c80001107983 */ /* 0x008ee80000100a00 */
[----:B-1----:R-:W3:Y:S04]  /*5e5b0*/  LDL.64 R12, [R1+0x16c0] ;  /* 0x0016c000010c7983 */ /* 0x002ee80000100a00 */
[----:B--2---:R0:W-:Y:S04]  /*5e5c0*/  STL [R1+0x1078], R21 ;  /* 0x0010781501007387 */ /* 0x0041e80000100800 */
[----:B0-----:R0:W2:Y:S02]  /*5e5d0*/  LDG.E.U16 R21, [R18.64] ;  /* 0x0000000612157981 */ /* 0x0010a4000c1e1500 */
[----:B0-----:R-:W-:-:S04]  /*5e5e0*/  IMAD.WIDE R18, R0, 0x2, R14 ;  /* 0x0000000200127825 */ /* 0x001fc800078e020e */
[----:B------:R-:W-:Y:S02]  /*5e5f0*/  IMAD.WIDE R14, R0, 0x2, R8 ;  /* 0x00000002000e7825 */ /* 0x000fe400078e0208 */
[----:B------:R-:W0:Y:S04]  /*5e600*/  S2R R9, SR_TID.X ;  /* 0x0000000000097919 */ /* 0x000e280000002100 */
[----:B----4-:R1:W-:Y:S04]  /*5e610*/  STL [R1+0x1074], R3 ;  /* 0x0010740301007387 */ /* 0x0103e80000100800 */
[----:B-1----:R-:W4:Y:S01]  /*5e620*/  LDL.LU R3, [R1+0x11a0] ;  /* 0x0011a00001037983 */ /* 0x002f220000300800 */
[----:B0-----:R-:W-:-:S03]  /*5e630*/  LOP3.LUT R8, R9, 0x1c, RZ, 0xc0, !PT ;  /* 0x0000001c09087812 */ /* 0x001fc600078ec0ff */
[----:B------:R-:W4:Y:S04]  /*5e640*/  LDL.LU R11, [R1+0xa10] ;  /* 0x000a1000010b7983 */ /* 0x000f280000300800 */
[----:B------:R-:W4:Y:S04]  /*5e650*/  LDL.LU R9, [R1+0xa14] ;  /* 0x000a140001097983 */ /* 0x000f280000300800 */
[----:B------:R0:W-:Y:S04]  /*5e660*/  STL [R1+0x1070], R28 ;  /* 0x0010701c01007387 */ /* 0x0001e80000100800 */
[----:B0-----:R0:W4:Y:S04]  /*5e670*/  LDG.E.U16 R28, [R18.64] ;  /* 0x00000006121c7981 */ /* 0x001128000c1e1500 */
[----:B0-----:R-:W4:Y:S04]  /*5e680*/  LDL.LU R18, [R1+0x3ae0] ;  /* 0x003ae00001127983 */ /* 0x001f280000300800 */
[----:B------:R0:W-:Y:S04]  /*5e690*/  STL [R1+0x106c], R27 ;  /* 0x00106c1b01007387 */ /* 0x0001e80000100800 */
[----:B0-----:R0:W4:Y:S01]  /*5e6a0*/  LDG.E.U16 R27, [R14.64] ;  /* 0x000000060e1b7981 */ /* 0x001122000c1e1500 */
[----:B------:R-:W-:Y:S01]  /*5e6b0*/  IMAD.WIDE R6, R0, 0x2, R6 ;  /* 0x0000000200067825 */ /* 0x000fe200078e0206 */
[----:B------:R-:W-:-:S03]  /*5e6c0*/  LEA.HI R8, R8, 0x8, RZ, 0x1e ;  /* 0x0000000808087811 */ /* 0x000fc600078ff0ff */
[----:B------:R-:W-:Y:S01]  /*5e6d0*/  IMAD.WIDE R22, R0, 0x2, R22 ;  /* 0x0000000200167825 */ /* 0x000fe200078e0216 */
[----:B0-----:R-:W4:Y:S04]  /*5e6e0*/  LDL.LU.64 R14, [R1+0x3ad8] ;  /* 0x003ad800010e7983 */ /* 0x001f280000300a00 */
[----:B------:R0:W-:Y:S04]  /*5e6f0*/  STL [R1+0x1068], R24 ;  /* 0x0010681801007387 */ /* 0x0001e80000100800 */
[----:B------:R1:W4:Y:S04]  /*5e700*/  LDG.E.U16 R22, [R22.64] ;  /* 0x0000000616167981 */ /* 0x000328000c1e1500 */
[----:B0-----:R0:W4:Y:S01]  /*5e710*/  LDG.E.U16 R24, [R6.64] ;  /* 0x0000000606187981 */ /* 0x001122000c1e1500 */
[----:B-1----:R-:W-:-:S03]  /*5e720*/  SHF.L.U32 R23, R8, 0x5, RZ ;  /* 0x0000000508177819 */ /* 0x002fc600000006ff */
[----:B0-----:R-:W4:Y:S04]  /*5e730*/  LDL.LU.64 R6, [R1+0x3ad0] ;  /* 0x003ad00001067983 */ /* 0x001f280000300a00 */
[----:B------:R-:W4:Y:S04]  /*5e740*/  LDL.LU R19, [R1+0xa00] ;  /* 0x000a000001137983 */ /* 0x000f280000300800 */
[----:B------:R-:W4:Y:S01]  /*5e750*/  LDL.LU R8, [R1+0xa04] ;  /* 0x000a040001087983 */ /* 0x000f220000300800 */
[----:B------:R-:W-:-:S05]  /*5e760*/  LOP3.LUT R2, R4, 0x1c, RZ, 0xc0, !PT ;  /* 0x0000001c04027812 */ /* 0x000fca00078ec0ff */
[----:B------:R-:W4:Y:S01]  /*5e770*/  LDS R29, [R2.X8+0x40000] ;  /* 0x04000000021d7984 */ /* 0x000f220000008800 */
[----:B---3--:R-:W-:-:S04]  /*5e780*/  IMAD.WIDE R16, R0, 0x2, R16 ;  /* 0x0000000200107825 */ /* 0x008fc800078e0210 */
[----:B------:R-:W-:Y:S01]  /*5e790*/  IMAD.WIDE R12, R0, 0x2, R12 ;  /* 0x00000002000c7825 */ /* 0x000fe200078e020c */
[----:B--2---:R-:W-:Y:S04]  /*5e7a0*/  STL [R1+0x1064], R21 ;  /* 0x0010641501007387 */ /* 0x004fe80000100800 */
[----:B------:R-:W0:Y:S01]  /*5e7b0*/  LDS R21, [R23+0x40000] ;  /* 0x0400000017157984 */ /* 0x000e220000000800 */
[----:B----4-:R-:W-:-:S03]  /*5e7c0*/  FFMA R3, R25, R3, R29 ;  /* 0x0000000319037223 */ /* 0x010fc6000000001d */
[----:B------:R1:W-:Y:S04]  /*5e7d0*/  STL [R1+0x1060], R28 ;  /* 0x0010601c01007387 */ /* 0x0003e80000100800 */
[----:B-1----:R1:W2:Y:S04]  /*5e7e0*/  LDG.E.U16 R28, [R16.64] ;  /* 0x00000006101c7981 */ /* 0x0022a8000c1e1500 */
[----:B-1----:R-:W1:Y:S04]  /*5e7f0*/  S2R R17, SR_TID.X ;  /* 0x0000000000117919 */ /* 0x002e680000002100 */
[----:B------:R3:W-:Y:S04]  /*5e800*/  STL [R1+0x105c], R27 ;  /* 0x00105c1b01007387 */ /* 0x0007e80000100800 */
[----:B---3--:R3:W4:Y:S04]  /*5e810*/  LDG.E.U16 R27, [R12.64] ;  /* 0x000000060c1b7981 */ /* 0x008728000c1e1500 */
[----:B---3--:R-:W3:Y:S01]  /*5e820*/  LDL.LU R12, [R1+0x9f0] ;  /* 0x0009f000010c7983 */ /* 0x008ee20000300800 */
[----:B-1----:R-:W-:Y:S01]  /*5e830*/  LOP3.LUT R17, R17, 0x1c, RZ, 0xc0, !PT ;  /* 0x0000001c11117812 */ /* 0x002fe200078ec0ff */
[----:B------:R-:W-:-:S02]  /*5e840*/  FMUL R13, R25, R11 ;  /* 0x0000000b190d7220 */ /* 0x000fc40000400000 */
[----:B------:R1:W-:Y:S01]  /*5e850*/  STL [R1+0x11a0], R3 ;  /* 0x0011a00301007387 */ /* 0x0003e20000100800 */
[----:B------:R-:W-:Y:S01]  /*5e860*/  FMUL R11, R25, R9 ;  /* 0x00000009190b7220 */ /* 0x000fe20000400000 */
[----:B------:R-:W-:Y:S02]  /*5e870*/  LEA.HI R9, R17, 0x10, RZ, 0x1e ;  /* 0x0000001011097811 */ /* 0x000fe400078ff0ff */
[----:B-1----:R-:W3:Y:S04]  /*5e880*/  LDL.LU R3, [R1+0x9f4] ;  /* 0x0009f40001037983 */ /* 0x002ee80000300800 */
[----:B------:R1:W-:Y:S04]  /*5e890*/  STL [R1+0x770], R13 ;  /* 0x0007700d01007387 */ /* 0x0003e80000100800 */
[----:B------:R-:W3:Y:S04]  /*5e8a0*/  LDL.LU R17, [R1+0x9e0] ;  /* 0x0009e00001117983 */ /* 0x000ee80000300800 */
[----:B------:R0:W-:Y:S04]  /*5e8b0*/  STL [R1+0x774], R11 ;  /* 0x0007740b01007387 */ /* 0x0001e80000100800 */
[----:B------:R-:W3:Y:S04]  /*5e8c0*/  LDL.LU R16, [R1+0x9e4] ;  /* 0x0009e40001107983 */ /* 0x000ee80000300800 */
[----:B-1----:R-:W3:Y:S04]  /*5e8d0*/  LDL.LU R13, [R1+0x730] ;  /* 0x00073000010d7983 */ /* 0x002ee80000300800 */
[----:B0-----:R-:W3:Y:S01]  /*5e8e0*/  LDL.LU R11, [R1+0x734] ;  /* 0x00073400010b7983 */ /* 0x001ee20000300800 */
[----:B------:R-:W-:-:S02]  /*5e8f0*/  FMUL R19, R25, R19 ;  /* 0x0000001319137220 */ /* 0x000fc40000400000 */
[----:B------:R-:W-:-:S03]  /*5e900*/  FMUL R8, R25, R8 ;  /* 0x0000000819087220 */ /* 0x000fc60000400000 */
[----:B------:R-:W-:Y:S01]  /*5e910*/  STL [R1+0x760], R19 ;  /* 0x0007601301007387 */ /* 0x000fe20000100800 */
[----:B------:R-:W-:-:S03]  /*5e920*/  SHF.L.U32 R9, R9, 0x5, RZ ;  /* 0x0000000509097819 */ /* 0x000fc600000006ff */
[----:B------:R0:W-:Y:S04]  /*5e930*/  STL [R1+0x1058], R24 ;  /* 0x0010581801007387 */ /* 0x0001e80000100800 */
[----:B------:R-:W1:Y:S04]  /*5e940*/  LDS R29, [R9+0x40000] ;  /* 0x04000000091d7984 */ /* 0x000e680000000800 */
[----:B0-----:R-:W3:Y:S04]  /*5e950*/  LDL.LU R24, [R1+0x7c0] ;  /* 0x0007c00001187983 */ /* 0x001ee80000300800 */
[----:B------:R-:W-:Y:S04]  /*5e960*/  STL [R1+0x764], R8 ;  /* 0x0007640801007387 */ /* 0x000fe80000100800 */
[----:B------:R0:W-:Y:S04]  /*5e970*/  STL [R1+0x1054], R22 ;  /* 0x0010541601007387 */ /* 0x0001e80000100800 */
[----:B------:R-:W3:Y:S04]  /*5e980*/  LDL.LU R23, [R1+0x7c4] ;  /* 0x0007c40001177983 */ /* 0x000ee80000300800 */
[----:B0-----:R-:W3:Y:S04]  /*5e990*/  LDL.LU R22, [R1+0x6a0] ;  /* 0x0006a00001167983 */ /* 0x001ee80000300800 */
[----:B------:R-:W3:Y:S04]  /*5e9a0*/  LDL.LU R19, [R1+0x6a4] ;  /* 0x0006a40001137983 */ /* 0x000ee80000300800 */
[----:B------:R-:W3:Y:S04]  /*5e9b0*/  LDL.LU R9, [R1+0x610] ;  /* 0x0006100001097983 */ /* 0x000ee80000300800 */
[----:B------:R-:W3:Y:S04]  /*5e9c0*/  LDL.LU R8, [R1+0x614] ;  /* 0x0006140001087983 */ /* 0x000ee80000300800 */
[----:B--2---:R3:W-:Y:S04]  /*5e9d0*/  STL [R1+0x1050], R28 ;  /* 0x0010501c01007387 */ /* 0x0047e80000100800 */
[----:B----4-:R0:W-:Y:S01]  /*5e9e0*/  STL [R1+0xcac], R27 ;  /* 0x000cac1b01007387 */ /* 0x0101e20000100800 */
[----:B---3--:R-:W-:-:S03]  /*5e9f0*/  FMUL R28, R25, R12 ;  /* 0x0000000c191c7220 */ /* 0x008fc60000400000 */
[----:B------:R-:W2:Y:S04]  /*5ea00*/  LDL.LU R12, [R1+0xa18] ;  /* 0x000a1800010c7983 */ /* 0x000ea80000300800 */
[----:B------:R-:W-:Y:S01]  /*5ea10*/  STL [R1+0x750], R28 ;  /* 0x0007501c01007387 */ /* 0x000fe20000100800 */
[----:B0-----:R-:W-:-:S03]  /*5ea20*/  FMUL R27, R25, R3 ;  /* 0x00000003191b7220 */ /* 0x001fc60000400000 */
[----:B------:R-:W3:Y:S04]  /*5ea30*/  LDL.LU R3, [R1+0xa1c] ;  /* 0x000a1c0001037983 */ /* 0x000ee80000300800 */
[----:B------:R0:W-:Y:S02]  /*5ea40*/  STL [R1+0x754], R27 ;  /* 0x0007541b01007387 */ /* 0x0001e40000100800 */
[C---:B0-----:R-:W-:Y:S02]  /*5ea50*/  FMUL R27, R25.reuse, R17 ;  /* 0x00000011191b7220 */ /* 0x041fe40000400000 */
[C---:B------:R-:W-:Y:S02]  /*5ea60*/  FMUL R17, R25.reuse, R16 ;  /* 0x0000001019117220 */ /* 0x040fe40000400000 */
[C---:B------:R-:W-:Y:S01]  /*5ea70*/  FMUL R16, R25.reuse, R13 ;  /* 0x0000000d19107220 */ /* 0x040fe20000400000 */
[----:B------:R-:W-:Y:S01]  /*5ea80*/  STL [R1+0x740], R27 ;  /* 0x0007401b01007387 */ /* 0x000fe20000100800 */
[----:B------:R-:W-:-:S03]  /*5ea90*/  FMUL R13, R25, R11 ;  /* 0x0000000b190d7220 */ /* 0x000fc60000400000 */
[----:B------:R0:W-:Y:S04]  /*5eaa0*/  STL [R1+0x744], R17 ;  /* 0x0007441101007387 */ /* 0x0001e80000100800 */
[----:B0-----:R-:W4:Y:S04]  /*5eab0*/  LDL.LU R17, [R1+0xa08] ;  /* 0x000a080001117983 */ /* 0x001f280000300800 */
[----:B------:R0:W-:Y:S04]  /*5eac0*/  STL [R1+0x730], R16 ;  /* 0x0007301001007387 */ /* 0x0001e80000100800 */
[----:B------:R-:W4:Y:S04]  /*5ead0*/  LDL.LU R11, [R1+0xa0c] ;  /* 0x000a0c00010b7983 */ /* 0x000f280000300800 */
[----:B------:R1:W-:Y:S04]  /*5eae0*/  STL [R1+0x734], R13 ;  /* 0x0007340d01007387 */ /* 0x0003e80000100800 */
[----:B0-----:R-:W4:Y:S04]  /*5eaf0*/  LDL.LU R16, [R1+0x9f8] ;  /* 0x0009f80001107983 */ /* 0x001f280000300800 */
[----:B-1----:R-:W4:Y:S01]  /*5eb00*/  LDL.LU R13, [R1+0x9fc] ;  /* 0x0009fc00010d7983 */ /* 0x002f220000300800 */
[----:B------:R-:W-:-:S02]  /*5eb10*/  FMUL R28, R25, R24 ;  /* 0x00000018191c7220 */ /* 0x000fc40000400000 */
[C---:B------:R-:W-:Y:S02]  /*5eb20*/  FMUL R27, R25.reuse, R23 ;  /* 0x00000017191b7220 */ /* 0x040fe40000400000 */
[C---:B------:R-:W-:Y:S01]  /*5eb30*/  FMUL R24, R25.reuse, R22 ;  /* 0x0000001619187220 */ /* 0x040fe20000400000 */
[----:B------:R-:W-:Y:S01]  /*5eb40*/  STL [R1+0x720], R28 ;  /* 0x0007201c01007387 */ /* 0x000fe20000100800 */
[----:B------:R-:W-:-:S03]  /*5eb50*/  FMUL R23, R25, R19 ;  /* 0x0000001319177220 */ /* 0x000fc60000400000 */
[----:B------:R-:W-:Y:S01]  /*5eb60*/  STL [R1+0x724], R27 ;  /* 0x0007241b01007387 */ /* 0x000fe20000100800 */
[----:B------:R-:W-:-:S03]  /*5eb70*/  FMUL R22, R25, R9 ;  /* 0x0000000919167220 */ /* 0x000fc60000400000 */
[----:B------:R-:W-:Y:S04]  /*5eb80*/  STL [R1+0x710], R24 ;  /* 0x0007101801007387 */ /* 0x000fe80000100800 */
[----:B------:R-:W-:Y:S01]  /*5eb90*/  STL [R1+0x714], R23 ;  /* 0x0007141701007387 */ /* 0x000fe20000100800 */
[----:B------:R-:W-:-:S03]  /*5eba0*/  FMUL R19, R25, R8 ;  /* 0x0000000819137220 */ /* 0x000fc60000400000 */
[----:B------:R-:W4:Y:S04]  /*5ebb0*/  LDL.LU R9, [R1+0x9e8] ;  /* 0x0009e80001097983 */ /* 0x000f280000300800 */
[----:B------:R-:W-:Y:S04]  /*5ebc0*/  STL [R1+0x700], R22 ;  /* 0x0007001601007387 */ /* 0x000fe80000100800 */
[----:B------:R-:W4:Y:S04]  /*5ebd0*/  LDL.LU R8, [R1+0x9ec] ;  /* 0x0009ec0001087983 */ /* 0x000f280000300800 */
[----:B------:R0:W-:Y:S04]  /*5ebe0*/  STL [R1+0x704], R19 ;  /* 0x0007041301007387 */ /* 0x0001e80000100800 */
[----:B0-----:R-:W4:Y:S01]  /*5ebf0*/  LDL.LU R19, [R1+0x738] ;  /* 0x0007380001137983 */ /* 0x001f220000300800 */
[----:B--2---:R-:W-:-:S05]  /*5ec00*/  FMUL R22, R26, R12 ;  /* 0x0000000c1a167220 */ /* 0x004fca0000400000 */
[----:B------:R-:W-:Y:S01]  /*5ec10*/  STL [R1+0x778], R22 ;  /* 0x0007781601007387 */ /* 0x000fe20000100800 */
[----:B---3--:R-:W-:-:S03]  /*5ec20*/  FMUL R12, R26, R3 ;  /* 0x000000031a0c7220 */ /* 0x008fc60000400000 */
[----:B------:R-:W2:Y:S04]  /*5ec30*/  LDL.LU R3, [R1+0x73c] ;  /* 0x00073c0001037983 */ /* 0x000ea80000300800 */
[----:B------:R0:W-:Y:S04]  /*5ec40*/  STL [R1+0x77c], R12 ;  /* 0x00077c0c01007387 */ /* 0x0001e80000100800 */
[----:B0-----:R-:W3:Y:S01]  /*5ec50*/  LDL.LU R12, [R1+0x7c8] ;  /* 0x0007c800010c7983 */ /* 0x001ee20000300800 */
[C---:B----4-:R-:W-:Y:S02]  /*5ec60*/  FMUL R22, R26.reuse, R17 ;  /* 0x000000111a167220 */ /* 0x050fe40000400000 */
[----:B------:R-:W-:-:S02]  /*5ec70*/  FMUL R17, R26, R11 ;  /* 0x0000000b1a117220 */ /* 0x000fc40000400000 */
[----:B------:R-:W4:Y:S04]  /*5ec80*/  LDL.LU R11, [R1+0x7cc] ;  /* 0x0007cc00010b7983 */ /* 0x000f280000300800 */
[----:B------:R0:W-:Y:S01]  /*5ec90*/  STL [R1+0x768], R22 ;  /* 0x0007681601007387 */ /* 0x0001e20000100800 */
[----:B------:R-:W-:-:S03]  /*5eca0*/  FMUL R16, R26, R16 ;  /* 0x000000101a107220 */ /* 0x000fc60000400000 */
[----:B------:R-:W-:Y:S01]  /*5ecb0*/  STL [R1+0x76c], R17 ;  /* 0x00076c1101007387 */ /* 0x000fe20000100800 */
[----:B------:R-:W-:-:S03]  /*5ecc0*/  FMUL R13, R26, R13 ;  /* 0x0000000d1a0d7220 */ /* 0x000fc60000400000 */
[----:B------:R-:W4:Y:S04]  /*5ecd0*/  LDL.LU R25, [R1+0x6a8] ;  /* 0x0006a80001197983 */ /* 0x000f280000300800 */
[----:B------:R-:W-:Y:S04]  /*5ece0*/  STL [R1+0x758], R16 ;  /* 0x0007581001007387 */ /* 0x000fe80000100800 */
[----:B------:R-:W4:Y:S04]  /*5ecf0*/  LDL.LU R24, [R1+0x6ac] ;  /* 0x0006ac0001187983 */ /* 0x000f280000300800 */
[----:B------:R1:W-:Y:S04]  /*5ed00*/  STL [R1+0x75c], R13 ;  /* 0x00075c0d01007387 */ /* 0x0003e80000100800 */
[----:B------:R-:W4:Y:S04]  /*5ed10*/  LDL.LU R23, [R1+0x618] ;  /* 0x0006180001177983 */ /* 0x000f280000300800 */
[----:B0-----:R-:W4:Y:S04]  /*5ed20*/  LDL.LU R22, [R1+0x61c] ;  /* 0x00061c0001167983 */ /* 0x001f280000300800 */
[----:B-1----:R-:W4:Y:S01]  /*5ed30*/  LDL.LU R13, [R1+0x11a4] ;  /* 0x0011a400010d7983 */ /* 0x002f220000300800 */
[----:B------:R-:W-:-:S03]  /*5ed40*/  FMUL R27, R26, R9 ;  /* 0x000000091a1b7220 */ /* 0x000fc60000400000 */
[----:B------:R-:W4:Y:S01]  /*5ed50*/  LDL.64 R16, [R1+0x16b8] ;  /* 0x0016b80001107983 */ /* 0x000f220000100a00 */
[----:B------:R-:W-:-:S03]  /*5ed60*/  FMUL R28, R26, R8 ;  /* 0x000000081a1c7220 */ /* 0x000fc60000400000 */
[----:B------:R-:W4:Y:S04]  /*5ed70*/  LDL.64 R8, [R1+0x16b0] ;  /* 0x0016b00001087983 */ /* 0x000f280000100a00 */
[----:B------:R0:W-:Y:S04]  /*5ed80*/  STL [R1+0x748], R27 ;  /* 0x0007481b01007387 */ /* 0x0001e80000100800 */
[----:B------:R-:W-:Y:S01]  /*5ed90*/  STL [R1+0x74c], R28 ;  /* 0x00074c1c01007387 */ /* 0x000fe20000100800 */
[C---:B0-----:R-:W-:Y:S02]  /*5eda0*/  FMUL R27, R26.reuse, R19 ;  /* 0x000000131a1b7220 */ /* 0x041fe40000400000 */
[----:B--2---:R-:W-:-:S02]  /*5edb0*/  FMUL R19, R26, R3 ;  /* 0x000000031a137220 */ /* 0x004fc40000400000 */
[----:B------:R-:W2:Y:S04]  /*5edc0*/  LDL.LU R3, [R1+0x11a8] ;  /* 0x0011a80001037983 */ /* 0x000ea80000300800 */
[----:B------:R-:W-:Y:S04]  /*5edd0*/  STL [R1+0x738], R27 ;  /* 0x0007381b01007387 */ /* 0x000fe80000100800 */
[----:B------:R-:W-:Y:S01]  /*5ede0*/  STL [R1+0x73c], R19 ;  /* 0x00073c1301007387 */ /* 0x000fe20000100800 */
[----:B---3--:R-:W-:-:S05]  /*5edf0*/  FMUL R12, R26, R12 ;  /* 0x0000000c1a0c7220 */ /* 0x008fca0000400000 */
[----:B------:R0:W-:Y:S04]  /*5ee00*/  STL [R1+0x728], R12 ;  /* 0x0007280c01007387 */ /* 0x0001e80000100800 */
[----:B0-----:R-:W3:Y:S01]  /*5ee10*/  LDL.LU R12, [R1+0xa40] ;  /* 0x000a4000010c7983 */ /* 0x001ee20000300800 */
[----:B----4-:R-:W-:-:S03]  /*5ee20*/  FMUL R27, R26, R11 ;  /* 0x0000000b1a1b7220 */ /* 0x010fc60000400000 */
[----:B------:R-:W4:Y:S04]  /*5ee30*/  LDL.LU R11, [R1+0xa44] ;  /* 0x000a4400010b7983 */ /* 0x000f280000300800 */
[----:B------:R-:W-:Y:S01]  /*5ee40*/  STL [R1+0x72c], R27 ;  /* 0x00072c1b01007387 */ /* 0x000fe20000100800 */
[C---:B------:R-:W-:Y:S02]  /*5ee50*/  FMUL R25, R26.reuse, R25 ;  /* 0x000000191a197220 */ /* 0x040fe40000400000 */
[----:B------:R-:W-:-:S03]  /*5ee60*/  FMUL R24, R26, R24 ;  /* 0x000000181a187220 */ /* 0x000fc60000400000 */
[----:B------:R-:W-:Y:S01]  /*5ee70*/  STL [R1+0x718], R25 ;  /* 0x0007181901007387 */ /* 0x000fe20000100800 */
[----:B------:R-:W-:-:S03]  /*5ee80*/  FMUL R23, R26, R23 ;  /* 0x000000171a177220 */ /* 0x000fc60000400000 */
[----:B------:R0:W-:Y:S01]  /*5ee90*/  STL [R1+0x71c], R24 ;  /* 0x00071c1801007387 */ /* 0x0001e20000100800 */
[----:B------:R-:W-:-:S03]  /*5eea0*/  FMUL R22, R26, R22 ;  /* 0x000000161a167220 */ /* 0x000fc60000400000 */
[----:B------:R-:W-:Y:S01]  /*5eeb0*/  STL [R1+0x708], R23 ;  /* 0x0007081701007387 */ /* 0x000fe20000100800 */
[----:B------:R-:W-:-:S03]  /*5eec0*/  FFMA R13, R26, R13, R21 ;  /* 0x0000000d1a0d7223 */ /* 0x000fc60000000015 */
[----:B------:R1:W-:Y:S04]  /*5eed0*/  STL [R1+0x70c], R22 ;  /* 0x00070c1601007387 */ /* 0x0003e80000100800 */
[----:B0-----:R-:W4:Y:S01]  /*5eee0*/  LDL.LU R24, [R1+0xa30] ;  /* 0x000a300001187983 */ /* 0x001f220000300800 */
[----:B------:R-:W-:-:S03]  /*5eef0*/  IMAD.WIDE R16, R0, 0x2, R16 ;  /* 0x0000000200107825 */ /* 0x000fc600078e0210 */
[----:B------:R-:W-:Y:S01]  /*5ef00*/  STL [R1+0x11a4], R13 ;  /* 0x0011a40d01007387 */ /* 0x000fe20000100800 */
[----:B------:R-:W-:-:S03]  /*5ef10*/  IMAD.WIDE R8, R0, 0x2, R8 ;  /* 0x0000000200087825 */ /* 0x000fc600078e0208 */
[----:B-1----:R-:W4:Y:S04]  /*5ef20*/  LDL.LU R22, [R1+0xa34] ;  /* 0x000a340001167983 */ /* 0x002f280000300800 */
[----:B------:R0:W4:Y:S04]  /*5ef30*/  LDG.E.U16 R28, [R16.64] ;  /* 0x00000006101c7981 */ /* 0x000128000c1e1500 */
[----:B------:R1:W4:Y:S04]  /*5ef40*/  LDG.E.U16 R27, [R8.64] ;  /* 0x00000006081b7981 */ /* 0x000328000c1e1500 */
[----:B------:R-:W1:Y:S04]  /*5ef50*/  S2R R19, SR_TID.X ;  /* 0x0000000000137919 */ /* 0x000e680000002100 */
[----:B0-----:R-:W4:Y:S04]  /*5ef60*/  LDL.LU.64 R16, [R1+0x3ac8] ;  /* 0x003ac80001107983 */ /* 0x001f280000300a00 */
[----:B-1----:R-:W4:Y:S04]  /*5ef70*/  LDL.LU.64 R8, [R1+0x3ac0] ;  /* 0x003ac00001087983 */ /* 0x002f280000300a00 */
[----:B------:R-:W4:Y:S01]  /*5ef80*/  LDL.LU R21, [R1+0xa20] ;  /* 0x000a200001157983 */ /* 0x000f220000300800 */
[----:B------:R-:W-:-:S04]  /*5ef90*/  LOP3.LUT R19, R19, 0x1c, RZ, 0xc0, !PT ;  /* 0x0000001c13137812 */ /* 0x000fc800078ec0ff */
[----:B------:R-:W-:-:S05]  /*5efa0*/  LEA.HI R19, R19, 0x18, RZ, 0x1e ;  /* 0x0000001813137811 */ /* 0x000fca00078ff0ff */
[----:B------:R-:W-:-:S05]  /*5efb0*/  IMAD.SHL.U32 R19, R19, 0x20, RZ ;  /* 0x0000002013137824 */ /* 0x000fca00078e00ff */
[----:B------:R0:W1:Y:S04]  /*5efc0*/  LDS R26, [R19+0x40000] ;  /* 0x04000000131a7984 */ /* 0x0000680000000800 */
[----:B0-----:R-:W0:Y:S01]  /*5efd0*/  S2R R19, SR_TID.X ;  /* 0x0000000000137919 */ /* 0x001e220000002100 */
[----:B--2---:R-:W-:-:S05]  /*5efe0*/  FFMA R3, R14, R3, R29 ;  /* 0x000000030e037223 */ /* 0x004fca000000001d */
[----:B------:R2:W-:Y:S04]  /*5eff0*/  STL [R1+0x11a8], R3 ;  /* 0x0011a80301007387 */ /* 0x0005e80000100800 */
[----:B--2---:R-:W2:Y:S01]  /*5f000*/  LDL.LU R3, [R1+0xa24] ;  /* 0x000a240001037983 */ /* 0x004ea20000300800 */
[----:B---3--:R-:W-:-:S05]  /*5f010*/  FMUL R13, R14, R12 ;  /* 0x0000000c0e0d7220 */ /* 0x008fca0000400000 */
[----:B------:R3:W-:Y:S01]  /*5f020*/  STL [R1+0x6c0], R13 ;  /* 0x0006c00d01007387 */ /* 0x0007e20000100800 */
[----:B----4-:R-:W-:Y:S01]  /*5f030*/  FMUL R12, R14, R11 ;  /* 0x0000000b0e0c7220 */ /* 0x010fe20000400000 */
[----:B0-----:R-:W-:Y:S02]  /*5f040*/  LOP3.LUT R11, R19, 0x1c, RZ, 0xc0, !PT ;  /* 0x0000001c130b7812 */ /* 0x001fe400078ec0ff */
[----:B------:R-:W4:Y:S04]  /*5f050*/  LDL.LU R19, [R1+0x800] ;  /* 0x0008000001137983 */ /* 0x000f280000300800 */
[----:B------:R0:W-:Y:S01]  /*5f060*/  STL [R1+0x6c4], R12 ;  /* 0x0006c40c01007387 */ /* 0x0001e20000100800 */
[----:B------:R-:W-:-:S03]  /*5f070*/  LEA.HI R23, R11, 0x20, RZ, 0x1e ;  /* 0x000000200b177811 */ /* 0x000fc600078ff0ff */
[----:B---3--:R-:W3:Y:S04]  /*5f080*/  LDL.LU R13, [R1+0x804] ;  /* 0x00080400010d7983 */ /* 0x008ee80000300800 */
[----:B0-----:R-:W3:Y:S04]  /*5f090*/  LDL.LU R12, [R1+0x7f0] ;  /* 0x0007f000010c7983 */ /* 0x001ee80000300800 */
[----:B------:R-:W3:Y:S01]  /*5f0a0*/  LDL.LU R11, [R1+0x7f4] ;  /* 0x0007f400010b7983 */ /* 0x000ee20000300800 */
[----:B------:R-:W-:-:S05]  /*5f0b0*/  SHF.L.U32 R23, R23, 0x5, RZ ;  /* 0x0000000517177819 */ /* 0x000fca00000006ff */
[----:B------:R-:W0:Y:S01]  /*5f0c0*/  LDS R25, [R23+0x40000] ;  /* 0x0400000017197984 */ /* 0x000e220000000800 */
[----:B------:R-:W-:-:S05]  /*5f0d0*/  FMUL R24, R14, R24 ;  /* 0x000000180e187220 */ /* 0x000fca0000400000 */
[----:B------:R-:W-:Y:S01]  /*5f0e0*/  STL [R1+0x6b0], R24 ;  /* 0x0006b01801007387 */ /* 0x000fe20000100800 */
[----:B------:R-:W-:-:S03]  /*5f0f0*/  FMUL R22, R14, R22 ;  /* 0x000000160e167220 */ /* 0x000fc60000400000 */
[----:B------:R-:W3:Y:S04]  /*5f100*/  LDL.LU R29, [R1+0x7e0] ;  /* 0x0007e000011d7983 */ /* 0x000ee80000300800 */
[----:B------:R-:W-:Y:S04]  /*5f110*/  STL [R1+0x6b4], R22 ;  /* 0x0006b41601007387 */ /* 0x000fe80000100800 */
[----:B------:R0:W-:Y:S04]  /*5f120*/  STL [R1+0x9ec], R28 ;  /* 0x0009ec1c01007387 */ /* 0x0001e80000100800 */
[----:B0-----:R-:W3:Y:S04]  /*5f130*/  LDL.LU R28, [R1+0x7e4] ;  /* 0x0007e400011c7983 */ /* 0x001ee80000300800 */
[----:B------:R0:W-:Y:S04]  /*5f140*/  STL [R1+0x9e8], R27 ;  /* 0x0009e81b01007387 */ /* 0x0001e80000100800 */
[----:B0-----:R-:W3:Y:S04]  /*5f150*/  LDL.LU R27, [R1+0x7d0] ;  /* 0x0007d000011b7983 */ /* 0x001ee80000300800 */
[----:B------:R-:W3:Y:S04]  /*5f160*/  LDL.LU R24, [R1+0x7d4] ;  /* 0x0007d40001187983 */ /* 0x000ee80000300800 */
[----:B------:R-:W3:Y:S01]  /*5f170*/  LDL.LU R23, [R1+0x7b0] ;  /* 0x0007b00001177983 */ /* 0x000ee20000300800 */
[----:B------:R-:W-:-:S03]  /*5f180*/  FMUL R21, R14, R21 ;  /* 0x000000150e157220 */ /* 0x000fc60000400000 */
[----:B------:R-:W3:Y:S04]  /*5f190*/  LDL.LU R22, [R1+0x7b4] ;  /* 0x0007b40001167983 */ /* 0x000ee80000300800 */
[----:B------:R0:W-:Y:S04]  /*5f1a0*/  STL [R1+0x6a0], R21 ;  /* 0x0006a01501007387 */ /* 0x0001e80000100800 */
[----:B0-----:R-:W3:Y:S01]  /*5f1b0*/  LDL.LU R21, [R1+0xa48] ;  /* 0x000a480001157983 */ /* 0x001ee20000300800 */
[----:B--2---:R-:W-:-:S05]  /*5f1c0*/  FMUL R3, R14, R3 ;  /* 0x000000030e037220 */ /* 0x004fca0000400000 */
[----:B------:R0:W-:Y:S04]  /*5f1d0*/  STL [R1+0x6a4], R3 ;  /* 0x0006a40301007387 */ /* 0x0001e80000100800 */
[----:B0-----:R-:W2:Y:S01]  /*5f1e0*/  LDL.LU R3, [R1+0xa4c] ;  /* 0x000a4c0001037983 */ /* 0x001ea20000300800 */
[C---:B----4-:R-:W-:Y:S02]  /*5f1f0*/  FMUL R19, R14.reuse, R19 ;  /* 0x000000130e137220 */ /* 0x050fe40000400000 */
[----:B---3--:R-:W-:-:S03]  /*5f200*/  FMUL R13, R14, R13 ;  /* 0x0000000d0e0d7220 */ /* 0x008fc60000400000 */
[----:B------:R0:W-:Y:S01]  /*5f210*/  STL [R1+0x690], R19 ;  /* 0x0006901301007387 */ /* 0x0001e20000100800 */
[----:B------:R-:W-:-:S03]  /*5f220*/  FMUL R12, R14, R12 ;  /* 0x0000000c0e0c7220 */ /* 0x000fc60000400000 */
[----:B------:R3:W-:Y:S01]  /*5f230*/  STL [R1+0x694], R13 ;  /* 0x0006940d01007387 */ /* 0x0007e20000100800 */
[----:B------:R-:W-:-:S03]  /*5f240*/  FMUL R11, R14, R11 ;  /* 0x0000000b0e0b7220 */ /* 0x000fc60000400000 */
[----:B0-----:R-:W4:Y:S04]  /*5f250*/  LDL.LU R19, [R1+0xa38] ;  /* 0x000a380001137983 */ /* 0x001f280000300800 */
[----:B------:R0:W-:Y:S04]  /*5f260*/  STL [R1+0x680], R12 ;  /* 0x0006800c01007387 */ /* 0x0001e80000100800 */
[----:B---3--:R-:W3:Y:S04]  /*5f270*/  LDL.LU R13, [R1+0xa3c] ;  /* 0x000a3c00010d7983 */ /* 0x008ee80000300800 */
[----:B------:R1:W-:Y:S04]  /*5f280*/  STL [R1+0x684], R11 ;  /* 0x0006840b01007387 */ /* 0x0003e80000100800 */
[----:B0-----:R-:W3:Y:S04]  /*5f290*/  LDL.LU R12, [R1+0xa28] ;  /* 0x000a2800010c7983 */ /* 0x001ee80000300800 */
[----:B-1----:R-:W3:Y:S01]  /*5f2a0*/  LDL.LU R11, [R1+0xa2c] ;  /* 0x000a2c00010b7983 */ /* 0x002ee20000300800 */
[----:B------:R-:W-:-:S05]  /*5f2b0*/  FMUL R29, R14, R29 ;  /* 0x0000001d0e1d7220 */ /* 0x000fca0000400000 */
[----:B------:R0:W-:Y:S01]  /*5f2c0*/  STL [R1+0x6f0], R29 ;  /* 0x0006f01d01007387 */ /* 0x0001e20000100800 */
[----:B------:R-:W-:-:S05]  /*5f2d0*/  FMUL R28, R14, R28 ;  /* 0x0000001c0e1c7220 */ /* 0x000fca0000400000 */
[----:B------:R1:W-:Y:S01]  /*5f2e0*/  STL [R1+0x6f4], R28 ;  /* 0x0006f41c01007387 */ /* 0x0003e20000100800 */
[C---:B------:R-:W-:Y:S02]  /*5f2f0*/  FMUL R27, R14.reuse, R27 ;  /* 0x0000001b0e1b7220 */ /* 0x040fe40000400000 */
[----:B------:R-:W-:-:S03]  /*5f300*/  FMUL R24, R14, R24 ;  /* 0x000000180e187220 */ /* 0x000fc60000400000 */
[----:B------:R-:W-:Y:S01]  /*5f310*/  STL [R1+0x6e0], R27 ;  /* 0x0006e01b01007387 */ /* 0x000fe20000100800 */
[----:B------:R-:W-:-:S03]  /*5f320*/  FMUL R23, R14, R23 ;  /* 0x000000170e177220 */ /* 0x000fc60000400000 */
[----:B------:R1:W-:Y:S04]  /*5f330*/  STL [R1+0x6e4], R24 ;  /* 0x0006e41801007387 */ /* 0x0003e80000100800 */
[----:B0-----:R-:W3:Y:S04]  /*5f340*/  LDL.LU R29, [R1+0x808] ;  /* 0x00080800011d7983 */ /* 0x001ee80000300800 */
[----:B------:R-:W-:Y:S04]  /*5f350*/  STL [R1+0x6d0], R23 ;  /* 0x0006d01701007387 */ /* 0x000fe80000100800 */
[----:B-1----:R-:W3:Y:S01]  /*5f360*/  LDL.LU R28, [R1+0x80c] ;  /* 0x00080c00011c7983 */ /* 0x002ee20000300800 */
[----:B------:R-:W-:-:S05]  /*5f370*/  FMUL R14, R14, R22 ;  /* 0x000000160e0e7220 */ /* 0x000fca0000400000 */
[----:B------:R0:W-:Y:S04]  /*5f380*/  STL [R1+0x6d4], R14 ;  /* 0x0006d40e01007387 */ /* 0x0001e80000100800 */
[----:B------:R-:W3:Y:S01]  /*5f390*/  LDL.LU R24, [R1+0x7f8] ;  /* 0x0007f80001187983 */ /* 0x000ee20000300800 */
[----:B0-----:R-:W-:-:S05]  /*5f3a0*/  FMUL R14, R5, R21 ;  /* 0x00000015050e7220 */ /* 0x001fca0000400000 */
[----:B------:R-:W-:Y:S04]  /*5f3b0*/  STL [R1+0x6c8], R14 ;  /* 0x0006c80e01007387 */ /* 0x000fe80000100800 */
[----:B------:R-:W3:Y:S01]  /*5f3c0*/  LDL.LU R23, [R1+0x7fc] ;  /* 0x0007fc0001177983 */ /* 0x000ee20000300800 */
[----:B--2---:R-:W-:-:S05]  /*5f3d0*/  FMUL R3, R5, R3 ;  /* 0x0000000305037220 */ /* 0x004fca0000400000 */
[----:B------:R0:W-:Y:S04]  /*5f3e0*/  STL [R1+0x6cc], R3 ;  /* 0x0006cc0301007387 */ /* 0x0001e80000100800 */
[----:B------:R-:W2:Y:S04]  /*5f3f0*/  LDL.LU R22, [R1+0x7e8] ;  /* 0x0007e80001167983 */ /* 0x000ea80000300800 */
[----:B0-----:R-:W2:Y:S01]  /*5f400*/  LDL.LU R3, [R1+0x7ec] ;  /* 0x0007ec0001037983 */ /* 0x001ea20000300800 */
[C---:B----4-:R-:W-:Y:S02]  /*5f410*/  FMUL R19, R5.reuse, R19 ;  /* 0x0000001305137220 */ /* 0x050fe40000400000 */
[----:B---3--:R-:W-:-:S03]  /*5f420*/  FMUL R14, R5, R13 ;  /* 0x0000000d050e7220 */ /* 0x008fc60000400000 */
[----:B------:R0:W-:Y:S04]  /*5f430*/  STL [R1+0x6b8], R19 ;  /* 0x0006b81301007387 */ /* 0x0001e80000100800 */
[----:B------:R1:W-:Y:S01]  /*5f440*/  STL [R1+0x6bc], R14 ;  /* 0x0006bc0e01007387 */ /* 0x0003e20000100800 */
[----:B------:R-:W-:-:S03]  /*5f450*/  FMUL R13, R5, R12 ;  /* 0x0000000c050d7220 */ /* 0x000fc60000400000 */
[----:B0-----:R-:W3:Y:S01]  /*5f460*/  LDL.LU R19, [R1+0x7d8] ;  /* 0x0007d80001137983 */ /* 0x001ee20000300800 */
[----:B------:R-:W-:-:S03]  /*5f470*/  FMUL R12, R5, R11 ;  /* 0x0000000b050c7220 */ /* 0x000fc60000400000 */
[----:B------:R-:W-:Y:S04]  /*5f480*/  STL [R1+0x6a8], R13 ;  /* 0x0006a80d01007387 */ /* 0x000fe80000100800 */
[----:B------:R-:W4:Y:S04]  /*5f490*/  LDL.LU R11, [R1+0x7dc] ;  /* 0x0007dc00010b7983 */ /* 0x000f280000300800 */
[----:B------:R0:W-:Y:S04]  /*5f4a0*/  STL [R1+0x6ac], R12 ;  /* 0x0006ac0c01007387 */ /* 0x0001e80000100800 */
[----:B------:R-:W4:Y:S04]  /*5f4b0*/  LDL.LU R27, [R1+0x7b8] ;  /* 0x0007b800011b7983 */ /* 0x000f280000300800 */
[----:B------:R-:W4:Y:S04]  /*5f4c0*/  LDL.LU R21, [R1+0x7bc] ;  /* 0x0007bc0001157983 */ /* 0x000f280000300800 */
[----:B-1----:R-:W4:Y:S04]  /*5f4d0*/  LDL.LU R14, [R1+0x11ac] ;  /* 0x0011ac00010e7983 */ /* 0x002f280000300800 */
[----:B0-----:R-:W4:Y:S01]  /*5f4e0*/  LDL.64 R12, [R1+0x16a8] ;  /* 0x0016a800010c7983 */ /* 0x001f220000100a00 */
[----:B------:R-:W-:-:S05]  /*5f4f0*/  FMUL R29, R5, R29 ;  /* 0x0000001d051d7220 */ /* 0x000fca0000400000 */
[----:B------:R0:W-:Y:S02]  /*5f500*/  STL [R1+0x698], R29 ;  /* 0x0006981d01007387 */ /* 0x0001e40000100800 */
[----:B0-----:R-:W-:-:S05]  /*5f510*/  FMUL R29, R5, R28 ;  /* 0x0000001c051d7220 */ /* 0x001fca0000400000 */
[----:B------:R0:W-:Y:S04]  /*5f520*/  STL [R1+0x69c], R29 ;  /* 0x00069c1d01007387 */ /* 0x0001e80000100800 */
[----:B0-----:R-:W4:Y:S01]  /*5f530*/  LDL.64 R28, [R1+0x16a0] ;  /* 0x0016a000011c7983 */ /* 0x001f220000100a00 */
[C---:B------:R-:W-:Y:S02]  /*5f540*/  FMUL R24, R5.reuse, R24 ;  /* 0x0000001805187220 */ /* 0x040fe40000400000 */
[----:B------:R-:W-:-:S03]  /*5f550*/  FMUL R23, R5, R23 ;  /* 0x0000001705177220 */ /* 0x000fc60000400000 */
[----:B------:R0:W-:Y:S04]  /*5f560*/  STL [R1+0x688], R24 ;  /* 0x0006881801007387 */ /* 0x0001e80000100800 */
[----:B------:R-:W-:Y:S04]  /*5f570*/  STL [R1+0x68c], R23 ;  /* 0x00068c1701007387 */ /* 0x000fe80000100800 */
[----:B0-----:R-:W4:Y:S01]  /*5f580*/  LDL.LU R24, [R1+0x11b0] ;  /* 0x0011b00001187983 */ /* 0x001f220000300800 */
[C---:B--2---:R-:W-:Y:S02]  /*5f590*/  FMUL R22, R5.reuse, R22 ;  /* 0x0000001605167220 */ /* 0x044fe40000400000 */
[----:B------:R-:W-:-:S03]  /*5f5a0*/  FMUL R3, R5, R3 ;  /* 0x0000000305037220 */ /* 0x000fc60000400000 */
[----:B------:R0:W-:Y:S04]  /*5f5b0*/  STL [R1+0x6f8], R22 ;  /* 0x0006f81601007387 */ /* 0x0001e80000100800 */
[----:B0-----:R-:W2:Y:S04]  /*5f5c0*/  LDL.LU R22, [R1+0xa90] ;  /* 0x000a900001167983 */ /* 0x001ea80000300800 */
[----:B------:R0:W-:Y:S04]  /*5f5d0*/  STL [R1+0x6fc], R3 ;  /* 0x0006fc0301007387 */ /* 0x0001e80000100800 */
[----:B0-----:R-:W2:Y:S01]  /*5f5e0*/  LDL.LU R3, [R1+0xa94] ;  /* 0x000a940001037983 */ /* 0x001ea20000300800 */
[----:B---3--:R-:W-:-:S05]  /*5f5f0*/  FMUL R19, R5, R19 ;  /* 0x0000001305137220 */ /* 0x008fca0000400000 */
[----:B------:R0:W-:Y:S01]  /*5f600*/  STL [R1+0x6e8], R19 ;  /* 0x0006e81301007387 */ /* 0x0001e20000100800 */
[----:B----4-:R-:W-:-:S03]  /*5f610*/  FMUL R11, R5, R11 ;  /* 0x0000000b050b7220 */ /* 0x010fc60000400000 */
[----:B0-----:R-:W3:Y:S01]  /*5f620*/  LDL.LU R19, [R1+0x3abc] ;  /* 0x003abc0001137983 */ /* 0x001ee20000300800 */
[C---:B------:R-:W-:Y:S02]  /*5f630*/  FMUL R27, R5.reuse, R27 ;  /* 0x0000001b051b7220 */ /* 0x040fe40000400000 */
[C---:B------:R-:W-:Y:S01]  /*5f640*/  FMUL R21, R5.reuse, R21 ;  /* 0x0000001505157220 */ /* 0x040fe20000400000 */
[----:B------:R0:W-:Y:S01]  /*5f650*/  STL [R1+0x6ec], R11 ;  /* 0x0006ec0b01007387 */ /* 0x0001e20000100800 */
[----:B------:R-:W-:-:S03]  /*5f660*/  FFMA R14, R5, R14, R26 ;  /* 0x0000000e050e7223 */ /* 0x000fc6000000001a */
[----:B0-----:R-:W4:Y:S04]  /*5f670*/  LDL.LU R11, [R1+0x3ab8] ;  /* 0x003ab800010b7983 */ /* 0x001f280000300800 */
[----:B------:R-:W-:Y:S04]  /*5f680*/  STL [R1+0x6d8], R27 ;  /* 0x0006d81b01007387 */ /* 0x000fe80000100800 */
[----:B------:R0:W-:Y:S04]  /*5f690*/  STL [R1+0x6dc], R21 ;  /* 0x0006dc1501007387 */ /* 0x0001e80000100800 */
[----:B------:R-:W-:Y:S01]  /*5f6a0*/  STL [R1+0x11ac], R14 ;  /* 0x0011ac0e01007387 */ /* 0x000fe20000100800 */
[----:B------:R-:W-:-:S03]  /*5f6b0*/  IMAD.WIDE R12, R0, 0x2, R12 ;  /* 0x00000002000c7825 */ /* 0x000fc600078e020c */
[----:B0-----:R-:W3:Y:S04]  /*5f6c0*/  LDL.LU R21, [R1+0xa80] ;  /* 0x000a800001157983 */ /* 0x001ee80000300800 */
[----:B------:R-:W4:Y:S01]  /*5f6d0*/  LDL.LU R5, [R1+0xa84] ;  /* 0x000a840001057983 */ /* 0x000f220000300800 */
[----:B------:R-:W-:-:S03]  /*5f6e0*/  IMAD.WIDE R26, R0, 0x2, R28 ;  /* 0x00000002001a7825 */ /* 0x000fc600078e021c */
[----:B------:R0:W4:Y:S04]  /*5f6f0*/  LDG.E.U16 R28, [R12.64] ;  /* 0x000000060c1c7981 */ /* 0x000128000c1e1500 */
[----:B------:R3:W4:Y:S04]  /*5f700*/  LDG.E.U16 R27, [R26.64] ;  /* 0x000000061a1b7981 */ /* 0x000728000c1e1500 */
[----:B------:R-:W1:Y:S04]  /*5f710*/  S2R R23, SR_TID.X ;  /* 0x0000000000177919 */ /* 0x000e680000002100 */
[----:B0-----:R-:W4:Y:S04]  /*5f720*/  LDL.LU R13, [R1+0xa70] ;  /* 0x000a7000010d7983 */ /* 0x001f280000300800 */
[----:B------:R-:W4:Y:S01]  /*5f730*/  LDL.LU R12, [R1+0xa74] ;  /* 0x000a7400010c7983 */ /* 0x000f220000300800 */
[----:B-1----:R-:W-:-:S04]  /*5f740*/  LOP3.LUT R23, R23, 0x1c, RZ, 0xc0, !PT ;  /* 0x0000001c17177812 */ /* 0x002fc800078ec0ff */
[----:B------:R-:W-:-:S04]  /*5f750*/  LEA.HI R23, R23, 0x28, RZ, 0x1e ;  /* 0x0000002817177811 */ /* 0x000fc800078ff0ff */
[----:B------:R-:W-:-:S05]  /*5f760*/  SHF.L.U32 R23, R23, 0x5, RZ ;  /* 0x0000000517177819 */ /* 0x000fca00000006ff */
[----:B------:R0:W1:Y:S04]  /*5f770*/  LDS R14, [R23+0x40000] ;  /* 0x04000000170e7984 */ /* 0x0000680000000800 */
[----:B0-----:R-:W0:Y:S01]  /*5f780*/  S2R R23, SR_TID.X ;  /* 0x0000000000177919 */ /* 0x001e220000002100 */
[----:B------:R-:W-:-:S05]  /*5f790*/  FFMA R24, R15, R24, R25 ;  /* 0x000000180f187223 */ /* 0x000fca0000000019 */
[----:B------:R0:W-:Y:S02]  /*5f7a0*/  STL [R1+0x11b0], R24 ;  /* 0x0011b01801007387 */ /* 0x0001e40000100800 */
[----:B0-----:R-:W-:Y:S01]  /*5f7b0*/  LOP3.LUT R24, R23, 0x1c, RZ, 0xc0, !PT ;  /* 0x0000001c17187812 */ /* 0x001fe200078ec0ff */
[----:B--2---:R-:W-:-:S05]  /*5f7c0*/  FMUL R22, R15, R22 ;  /* 0x000000160f167220 */ /* 0x004fca0000400000 */
[----:B------:R0:W-:Y:S04]  /*5f7d0*/  STL [R1+0x670], R22 ;  /* 0x0006701601007387 */ /* 0x0001e80000100800 */
[----:B------:R-:W2:Y:S01]  /*5f7e0*/  LDL.LU R25, [R1+0xa60] ;  /* 0x000a600001197983 */ /* 0x000ea20000300800 */
[----:B------:R-:W-:-:S05]  /*5f7f0*/  FMUL R3, R15, R3 ;  /* 0x000000030f037220 */ /* 0x000fca0000400000 */
[----:B------:R1:W-:Y:S04]  /*5f800*/  STL [R1+0x674], R3 ;  /* 0x0006740301007387 */ /* 0x0003e80000100800 */
[----:B------:R-:W2:Y:S04]  /*5f810*/  LDL.LU R23, [R1+0xa64] ;  /* 0x000a640001177983 */ /* 0x000ea80000300800 */
[----:B0-----:R-:W2:Y:S04]  /*5f820*/  LDL.LU R22, [R1+0xa50] ;  /* 0x000a500001167983 */ /* 0x001ea80000300800 */
[----:B-1----:R-:W2:Y:S01]  /*5f830*/  LDL.LU R3, [R1+0xa54] ;  /* 0x000a540001037983 */ /* 0x002ea20000300800 */
[----:B---3--:R-:W-:-:S02]  /*5f840*/  FMUL R26, R15, R21 ;  /* 0x000000150f1a7220 */ /* 0x008fc40000400000 */
[----:B----4-:R-:W-:-:S03]  /*5f850*/  FMUL R21, R15, R5 ;  /* 0x000000050f157220 */ /* 0x010fc60000400000 */
[----:B------:R-:W-:Y:S04]  /*5f860*/  STL [R1+0x660], R26 ;  /* 0x0006601a01007387 */ /* 0x000fe80000100800 */
[----:B------:R-:W3:Y:S04]  /*5f870*/  LDL.LU R29, [R1+0x7a0] ;  /* 0x0007a000011d7983 */ /* 0x000ee80000300800 */
[----:B------:R-:W-:Y:S04]  /*5f880*/  STL [R1+0x664], R21 ;  /* 0x0006641501007387 */ /* 0x000fe80000100800 */
[----:B------:R0:W-:Y:S04]  /*5f890*/  STL [R1+0x9e4], R28 ;  /* 0x0009e41c01007387 */ /* 0x0001e80000100800 */
[----:B0-----:R-:W3:Y:S04]  /*5f8a0*/  LDL.LU R28, [R1+0x7a4] ;  /* 0x0007a400011c7983 */ /* 0x001ee80000300800 */
[----:B------:R0:W-:Y:S04]  /*5f8b0*/  STL [R1+0x9e0], R27 ;  /* 0x0009e01b01007387 */ /* 0x0001e80000100800 */
[----:B0-----:R-:W3:Y:S04]  /*5f8c0*/  LDL.LU R27, [R1+0x790] ;  /* 0x00079000011b7983 */ /* 0x001ee80000300800 */
[----:B------:R-:W3:Y:S01]  /*5f8d0*/  LDL.LU R26, [R1+0x794] ;  /* 0x00079400011a7983 */ /* 0x000ee20000300800 */
[----:B------:R-:W-:Y:S01]  /*5f8e0*/  LEA.HI R24, R24, 0x30, RZ, 0x1e ;  /* 0x0000003018187811 */ /* 0x000fe200078ff0ff */
[----:B------:R-:W-:-:S04]  /*5f8f0*/  FMUL R13, R15, R13 ;  /* 0x0000000d0f0d7220 */ /* 0x000fc80000400000 */
[----:B------:R-:W-:Y:S02]  /*5f900*/  IMAD.SHL.U32 R24, R24, 0x20, RZ ;  /* 0x0000002018187824 */ /* 0x000fe400078e00ff */
[----:B------:R-:W-:-:S03]  /*5f910*/  FMUL R12, R15, R12 ;  /* 0x0000000c0f0c7220 */ /* 0x000fc60000400000 */
[----:B------:R0:W1:Y:S04]  /*5f920*/  LDS R5, [R24+0x40000] ;  /* 0x0400000018057984 */ /* 0x0000680000000800 */
[----:B0-----:R-:W3:Y:S04]  /*5f930*/  LDL.LU R24, [R1+0x780] ;  /* 0x0007800001187983 */ /* 0x001ee80000300800 */
[----:B------:R0:W-:Y:S04]  /*5f940*/  STL [R1+0x650], R13 ;  /* 0x0006500d01007387 */ /* 0x0001e80000100800 */
[----:B------:R-:W3:Y:S04]  /*5f950*/  LDL.LU R21, [R1+0x784] ;  /* 0x0007840001157983 */ /* 0x000ee80000300800 */
[----:B------:R0:W-:Y:S04]  /*5f960*/  STL [R1+0x654], R12 ;  /* 0x0006540c01007387 */ /* 0x0001e80000100800 */
[----:B0-----:R-:W3:Y:S04]  /*5f970*/  LDL.LU R13, [R1+0xa98] ;  /* 0x000a9800010d7983 */ /* 0x001ee80000300800 */
[----:B------:R-:W3:Y:S01]  /*5f980*/  LDL.LU R12, [R1+0xa9c] ;  /* 0x000a9c00010c7983 */ /* 0x000ee20000300800 */
[----:B--2---:R-:W-:-:S05]  /*5f990*/  FMUL R25, R15, R25 ;  /* 0x000000190f197220 */ /* 0x004fca0000400000 */
[----:B------:R0:W-:Y:S01]  /*5f9a0*/  STL [R1+0x640], R25 ;  /* 0x0006401901007387 */ /* 0x0001e20000100800 */
[C---:B------:R-:W-:Y:S02]  /*5f9b0*/  FMUL R23, R15.reuse, R23 ;  /* 0x000000170f177220 */ /* 0x040fe40000400000 */
[----:B------:R-:W-:-:S03]  /*5f9c0*/  FMUL R22, R15, R22 ;  /* 0x000000160f167220 */ /* 0x000fc60000400000 */
[----:B------:R2:W-:Y:S01]  /*5f9d0*/  STL [R1+0x644], R23 ;  /* 0x0006441701007387 */ /* 0x0005e20000100800 */
[----:B------:R-:W-:-:S03]  /*5f9e0*/  FMUL R3, R15, R3 ;  /* 0x000000030f037220 */ /* 0x000fc60000400000 */
[----:B0-----:R-:W4:Y:S04]  /*5f9f0*/  LDL.LU R25, [R1+0xa88] ;  /* 0x000a880001197983 */ /* 0x001f280000300800 */
[----:B------:R0:W-:Y:S04]  /*5fa00*/  STL [R1+0x630], R22 ;  /* 0x0006301601007387 */ /* 0x0001e80000100800 */
[----:B--2---:R-:W2:Y:S04]  /*5fa10*/  LDL.LU R23, [R1+0xa8c] ;  /* 0x000a8c0001177983 */ /* 0x004ea80000300800 */
[----:B------:R1:W-:Y:S04]  /*5fa20*/  STL [R1+0x634], R3 ;  /* 0x0006340301007387 */ /* 0x0003e80000100800 */
[----:B0-----:R-:W2:Y:S04]  /*5fa30*/  LDL.LU R22, [R1+0xa78] ;  /* 0x000a780001167983 */ /* 0x001ea80000300800 */
[----:B-1----:R-:W2:Y:S01]  /*5fa40*/  LDL.LU R3, [R1+0xa7c] ;  /* 0x000a7c0001037983 */ /* 0x002ea20000300800 */
[----:B---3--:R-:W-:-:S05]  /*5fa50*/  FMUL R29, R15, R29 ;  /* 0x0000001d0f1d7220 */ /* 0x008fca0000400000 */
[----:B------:R0:W-:Y:S01]  /*5fa60*/  STL [R1+0x620], R29 ;  /* 0x0006201d01007387 */ /* 0x0001e20000100800 */
[----:B------:R-:W-:-:S05]  /*5fa70*/  FMUL R28, R15, R28 ;  /* 0x0000001c0f1c7220 */ /* 0x000fca0000400000 */
[----:B------:R1:W-:Y:S01]  /*5fa80*/  STL [R1+0x624], R28 ;  /* 0x0006241c01007387 */ /* 0x0003e20000100800 */
[----:B0-----:R-:W-:-:S03]  /*5fa90*/  FMUL R29, R15, R27 ;  /* 0x0000001b0f1d7220 */ /* 0x001fc60000400000 */
[----:B------:R-:W3:Y:S01]  /*5faa0*/  LDL.LU R27, [R1+0xa68] ;  /* 0x000a6800011b7983 */ /* 0x000ee20000300800 */
[----:B-1----:R-:W-:-:S03]  /*5fab0*/  FMUL R28, R15, R26 ;  /* 0x0000001a0f1c7220 */ /* 0x002fc60000400000 */
[----:B------:R-:W-:Y:S04]  /*5fac0*/  STL [R1+0x610], R29 ;  /* 0x0006101d01007387 */ /* 0x000fe80000100800 */
[----:B------:R-:W3:Y:S04]  /*5fad0*/  LDL.LU R26, [R1+0xa6c] ;  /* 0x000a6c00011a7983 */ /* 0x000ee80000300800 */
[----:B------:R-:W-:Y:S01]  /*5fae0*/  STL [R1+0x614], R28 ;  /* 0x0006141c01007387 */ /* 0x000fe20000100800 */
[C---:B------:R-:W-:Y:S02]  /*5faf0*/  FMUL R24, R15.reuse, R24 ;  /* 0x000000180f187220 */ /* 0x040fe40000400000 */
[----:B------:R-:W-:-:S03]  /*5fb00*/  FMUL R21, R15, R21 ;  /* 0x000000150f157220 */ /* 0x000fc60000400000 */
[----:B------:R0:W-:Y:S04]  /*5fb10*/  STL [R1+0x600], R24 ;  /* 0x0006001801007387 */ /* 0x0001e80000100800 */
[----:B------:R1:W-:Y:S01]  /*5fb20*/  STL [R1+0x604], R21 ;  /* 0x0006041501007387 */ /* 0x0003e20000100800 */
[----:B------:R-:W-:-:S03]  /*5fb30*/  FMUL R15, R6, R13 ;  /* 0x0000000d060f7220 */ /* 0x000fc60000400000 */
[----:B0-----:R-:W3:Y:S01]  /*5fb40*/  LDL.LU R24, [R1+0xa58] ;  /* 0x000a580001187983 */ /* 0x001ee20000300800 */
[----:B------:R-:W-:-:S03]  /*5fb50*/  FMUL R13, R6, R12 ;  /* 0x0000000c060d7220 */ /* 0x000fc60000400000 */
[----:B------:R-:W-:Y:S04]  /*5fb60*/  STL [R1+0x678], R15 ;  /* 0x0006780f01007387 */ /* 0x000fe80000100800 */
[----:B------:R-:W3:Y:S04]  /*5fb70*/  LDL.LU R12, [R1+0xa5c] ;  /* 0x000a5c00010c7983 */ /* 0x000ee80000300800 */
[----:B------:R0:W-:Y:S04]  /*5fb80*/  STL [R1+0x67c], R13 ;  /* 0x00067c0d01007387 */ /* 0x0001e80000100800 */
[----:B-1----:R-:W3:Y:S04]  /*5fb90*/  LDL.LU R21, [R1+0x7a8] ;  /* 0x0007a80001157983 */ /* 0x002ee80000300800 */
[----:B0-----:R-:W3:Y:S01]  /*5fba0*/  LDL.LU R13, [R1+0x7ac] ;  /* 0x0007ac00010d7983 */ /* 0x001ee20000300800 */
[----:B----4-:R-:W-:-:S02]  /*5fbb0*/  FMUL R25, R6, R25 ;  /* 0x0000001906197220 */ /* 0x010fc40000400000 */
[----:B--2---:R-:W-:-:S03]  /*5fbc0*/  FMUL R23, R6, R23 ;  /* 0x0000001706177220 */ /* 0x004fc60000400000 */
[----:B------:R-:W-:Y:S04]  /*5fbd0*/  STL [R1+0x668], R25 ;  /* 0x0006681901007387 */ /* 0x000fe80000100800 */
[----:B------:R0:W-:Y:S01]  /*5fbe0*/  STL [R1+0x66c], R23 ;  /* 0x00066c1701007387 */ /* 0x0001e20000100800 */
[----:B------:R-:W-:-:S03]  /*5fbf0*/  FMUL R15, R6, R22 ;  /* 0x00000016060f7220 */ /* 0x000fc60000400000 */
[----:B0-----:R-:W2:Y:S01]  /*5fc00*/  LDL.LU R23, [R1+0x798] ;  /* 0x0007980001177983 */ /* 0x001ea20000300800 */
[----:B------:R-:W-:-:S03]  /*5fc10*/  FMUL R3, R6, R3 ;  /* 0x0000000306037220 */ /* 0x000fc60000400000 */
[----:B------:R-:W-:Y:S04]  /*5fc20*/  STL [R1+0x658], R15 ;  /* 0x0006580f01007387 */ /* 0x000fe80000100800 */
[----:B------:R-:W4:Y:S04]  /*5fc30*/  LDL.LU R25, [R1+0x79c] ;  /* 0x00079c0001197983 */ /* 0x000f280000300800 */
[----:B------:R0:W-:Y:S04]  /*5fc40*/  STL [R1+0x65c], R3 ;  /* 0x00065c0301007387 */ /* 0x0001e80000100800 */
[----:B------:R-:W4:Y:S04]  /*5fc50*/  LDL.LU R22, [R1+0x788] ;  /* 0x0007880001167983 */ /* 0x000f280000300800 */
[----:B0-----:R-:W4:Y:S04]  /*5fc60*/  LDL.LU R3, [R1+0x78c] ;  /* 0x00078c0001037983 */ /* 0x001f280000300800 */
[----:B------:R-:W4:Y:S01]  /*5fc70*/  LDL.LU R15, [R1+0x11b4] ;  /* 0x0011b400010f7983 */ /* 0x000f220000300800 */
[----:B---3--:R-:W-:-:S05]  /*5fc80*/  FMUL R27, R6, R27 ;  /* 0x0000001b061b7220 */ /* 0x008fca0000400000 */
[----:B------:R0:W-:Y:S01]  /*5fc90*/  STL [R1+0x648], R27 ;  /* 0x0006481b01007387 */ /* 0x0001e20000100800 */
[----:B------:R-:W-:-:S03]  /*5fca0*/  FMUL R28, R6, R26 ;  /* 0x0000001a061c7220 */ /* 0x000fc60000400000 */
[----:B0-----:R-:W3:Y:S04]  /*5fcb0*/  LDL.64 R26, [R1+0x1698] ;  /* 0x00169800011a7983 */ /* 0x001ee80000100a00 */
[----:B------:R0:W-:Y:S04]  /*5fcc0*/  STL [R1+0x64c], R28 ;  /* 0x00064c1c01007387 */ /* 0x0001e80000100800 */
[----:B0-----:R-:W3:Y:S01]  /*5fcd0*/  LDL.64 R28, [R1+0x1690] ;  /* 0x00169000011c7983 */ /* 0x001ee20000100a00 */
[----:B------:R-:W-:-:S05]  /*5fce0*/  FMUL R24, R6, R24 ;  /* 0x0000001806187220 */ /* 0x000fca0000400000 */
[----:B------:R0:W-:Y:S02]  /*5fcf0*/  STL [R1+0x638], R24 ;  /* 0x0006381801007387 */ /* 0x0001e40000100800 */
[C---:B0-----:R-:W-:Y:S02]  /*5fd00*/  FMUL R24, R6.reuse, R12 ;  /* 0x0000000c06187220 */ /* 0x041fe40000400000 */
[----:B------:R-:W3:Y:S04]  /*5fd10*/  LDL.LU R12, [R1+0x11b8] ;  /* 0x0011b800010c7983 */ /* 0x000ee80000300800 */
[----:B------:R0:W-:Y:S02]  /*5fd20*/  STL [R1+0x63c], R24 ;  /* 0x00063c1801007387 */ /* 0x0001e40000100800 */
[----:B0-----:R-:W-:-:S02]  /*5fd30*/  FMUL R24, R6, R21 ;  /* 0x0000001506187220 */ /* 0x001fc40000400000 */
[----:B------:R-:W-:-:S03]  /*5fd40*/  FMUL R21, R6, R13 ;  /* 0x0000000d06157220 */ /* 0x000fc60000400000 */
[----:B------:R0:W-:Y:S04]  /*5fd50*/  STL [R1+0x628], R24 ;  /* 0x0006281801007387 */ /* 0x0001e80000100800 */
[----:B0-----:R-:W3:Y:S04]  /*5fd60*/  LDL.LU R24, [R1+0xb10] ;  /* 0x000b100001187983 */ /* 0x001ee80000300800 */
[----:B------:R-:W3:Y:S04]  /*5fd70*/  LDL.LU R13, [R1+0xb14] ;  /* 0x000b1400010d7983 */ /* 0x000ee80000300800 */
[----:B------:R-:W-:Y:S01]  /*5fd80*/  STL [R1+0x62c], R21 ;  /* 0x00062c1501007387 */ /* 0x000fe20000100800 */
[----:B--2---:R-:W-:-:S05]  /*5fd90*/  FMUL R23, R6, R23 ;  /* 0x0000001706177220 */ /* 0x004fca0000400000 */
[----:B------:R0:W-:Y:S01]  /*5fda0*/  STL [R1+0x618], R23 ;  /* 0x0006181701007387 */ /* 0x0001e20000100800 */
[----:B----4-:R-:W-:-:S03]  /*5fdb0*/  FMUL R25, R6, R25 ;  /* 0x0000001906197220 */ /* 0x010fc60000400000 */
[----:B0-----:R-:W2:Y:S01]  /*5fdc0*/  LDL.LU R23, [R1+0x3ab4] ;  /* 0x003ab40001177983 */ /* 0x001ea20000300800 */
[----:B------:R-:W-:-:S03]  /*5fdd0*/  FMUL R22, R6, R22 ;  /* 0x0000001606167220 */ /* 0x000fc60000400000 */
[----:B------:R0:W-:Y:S04]  /*5fde0*/  STL [R1+0x61c], R25 ;  /* 0x00061c1901007387 */ /* 0x0001e80000100800 */
[----:B0-----:R-:W4:Y:S04]  /*5fdf0*/  LDL.LU R25, [R1+0xb00] ;  /* 0x000b000001197983 */ /* 0x001f280000300800 */
[----:B------:R0:W-:Y:S02]  /*5fe00*/  STL [R1+0x608], R22 ;  /* 0x0006081601007387 */ /* 0x0001e40000100800 */
[----:B0-----:R-:W-:-:S02]  /*5fe10*/  FMUL R22, R6, R3 ;  /* 0x0000000306167220 */ /* 0x001fc40000400000 */
[----:B------:R-:W2:Y:S01]  /*5fe20*/  LDL.LU R3, [R1+0xb04] ;  /* 0x000b040001037983 */ /* 0x000ea20000300800 */
[----:B---3--:R-:W-:-:S06]  /*5fe30*/  IMAD.WIDE R26, R0, 0x2, R26 ;  /* 0x00000002001a7825 */ /* 0x008fcc00078e021a */
[----:B------:R0:W3:Y:S04]  /*5fe40*/  LDG.E.U16 R26, [R26.64] ;  /* 0x000000061a1a7981 */ /* 0x0000e8000c1e1500 */
[----:B------:R-:W1:Y:S01]  /*5fe50*/  S2R R21, SR_TID.X ;  /* 0x0000000000157919 */ /* 0x000e620000002100 */
[----:B------:R-:W-:-:S03]  /*5fe60*/  FFMA R15, R6, R15, R14 ;  /* 0x0000000f060f7223 */ /* 0x000fc6000000000e */
[----:B------:R0:W-:Y:S04]  /*5fe70*/  STL [R1+0x60c], R22 ;  /* 0x00060c1601007387 */ /* 0x0001e80000100800 */
[----:B------:R-:W-:Y:S04]  /*5fe80*/  STL [R1+0x11b4], R15 ;  /* 0x0011b40f01007387 */ /* 0x000fe80000100800 */
[----:B0-----:R-:W3:Y:S01]  /*5fe90*/  LDL.LU R22, [R1+0xaf0] ;  /* 0x000af00001167983 */ /* 0x001ee20000300800 */
[----:B------:R-:W-:-:S05]  /*5fea0*/  FFMA R12, R20, R12, R5 ;  /* 0x0000000c140c7223 */ /* 0x000fca0000000005 */
[----:B------:R0:W-:Y:S01]  /*5feb0*/  STL [R1+0x11b8], R12 ;  /* 0x0011b80c01007387 */ /* 0x0001e20000100800 */
[----:B-1----:R-:W-:-:S03]  /*5fec0*/  LOP3.LUT R21, R21, 0x1c, RZ, 0xc0, !PT ;  /* 0x0000001c15157812 */ /* 0x002fc600078ec0ff */
[----:B0-----:R-:W0:Y:S01]  /*5fed0*/  S2R R12, SR_TID.X ;  /* 0x00000000000c7919 */ /* 0x001e220000002100 */
[----:B------:R-:W-:Y:S01]  /*5fee0*/  LEA.HI R21, R21, 0x38, RZ, 0x1e ;  /* 0x0000003815157811 */ /* 0x000fe200078ff0ff */
[----:B------:R-:W-:-:S03]  /*5fef0*/  IMAD.WIDE R14, R0, 0x2, R28 ;  /* 0x00000002000e7825 */ /* 0x000fc600078e021c */
[----:B------:R-:W-:Y:S02]  /*5ff00*/  SHF.L.U32 R21, R21, 0x5, RZ ;  /* 0x0000000515157819 */ /* 0x000fe400000006ff */
[----:B------:R1:W3:Y:S04]  /*5ff10*/  LDG.E.U16 R29, [R14.64] ;  /* 0x000000060e1d7981 */ /* 0x0002e8000c1e1500 */
[----:B------:R1:W2:Y:S02]  /*5ff20*/  LDS R6, [R21+0x40000] ;  /* 0x0400000015067984 */ /* 0x0002a40000000800 */
[C---:B-1----:R-:W-:Y:S02]  /*5ff30*/  FMUL R14, R20.reuse, R24 ;  /* 0x00000018140e7220 */ /* 0x042fe40000400000 */
[----:B------:R-:W-:Y:S01]  /*5ff40*/  FMUL R5, R20, R13 ;  /* 0x0000000d14057220 */ /* 0x000fe20000400000 */
[----:B------:R-:W3:Y:S04]  /*5ff50*/  LDL.LU R21, [R1+0xaf4] ;  /* 0x000af40001157983 */ /* 0x000ee80000300800 */
[----:B------:R-:W-:Y:S01]  /*5ff60*/  STL [R1+0x580], R14 ;  /* 0x0005800e01007387 */ /* 0x000fe20000100800 */
[----:B0-----:R-:W-:-:S03]  /*5ff70*/  LOP3.LUT R13, R12, 0x1c, RZ, 0xc0, !PT ;  /* 0x0000001c0c0d7812 */ /* 0x001fc600078ec0ff */
[----:B------:R-:W3:Y:S04]  /*5ff80*/  LDL.LU R24, [R1+0xae0] ;  /* 0x000ae00001187983 */ /* 0x000ee80000300800 */
[----:B------:R4:W-:Y:S01]  /*5ff90*/  STL [R1+0x584], R5 ;  /* 0x0005840501007387 */ /* 0x0009e20000100800 */
[----:B------:R-:W-:-:S03]  /*5ffa0*/  LEA.HI R27, R13, 0x40, RZ, 0x1e ;  /* 0x000000400d1b7811 */ /* 0x000fc600078ff0ff */
[----:B------:R-:W3:Y:S01]  /*5ffb0*/  LDL.LU R12, [R1+0xae4] ;  /* 0x000ae400010c7983 */ /* 0x000ee20000300800 */
[----:B------:R-:W-:Y:S01]  /*5ffc0*/  SHF.L.U32 R27, R27, 0x5, RZ ;  /* 0x000000051b1b7819 */ /* 0x000fe200000006ff */
[----:B----4-:R-:W-:-:S05]  /*5ffd0*/  FMUL R5, R20, R25 ;  /* 0x0000001914057220 */ /* 0x010fca0000400000 */
[----:B------:R2:W-:Y:S04]  /*5ffe0*/  STL [R1+0x570], R5 ;  /* 0x0005700501007387 */ /* 0x0005e80000100800 */
[----:B------:R-:W4:Y:S01]  /*5fff0*/  LDL.LU R13, [R1+0xad0] ;  /* 0x000ad000010d7983 */ /* 0x000f220000300800 */
[----:B--2---:R-:W-:-:S03]  /*60000*/  FMUL R5, R20, R3 ;  /* 0x0000000314057220 */ /* 0x004fc60000400000 */
[----:B------:R-:W2:Y:S04]  /*60010*/  LDL.LU R3, [R1+0xad4] ;  /* 0x000ad40001037983 */ /* 0x000ea80000300800 */
[----:B------:R-:W-:Y:S04]  /*60020*/  STL [R1+0x574], R5 ;  /* 0x0005740501007387 */ /* 0x000fe80000100800 */
[----:B------:R0:W1:Y:S04]  /*60030*/  LDS R5, [R27+0x40000] ;  /* 0x040000001b057984 */ /* 0x0000680000000800 */
[----:B------:R-:W2:Y:S04]  /*60040*/  LDL.LU R28, [R1+0xac0] ;  /* 0x000ac000011c7983 */ /* 0x000ea80000300800 */
[----:B0-----:R-:W2:Y:S04]  /*60050*/  LDL.LU R27, [R1+0xac4] ;  /* 0x000ac400011b7983 */ /* 0x001ea80000300800 */
[----:B---3--:R0:W-:Y:S04]  /*60060*/  STL [R1+0x9dc], R26 ;  /* 0x0009dc1a01007387 */ /* 0x0081e80000100800 */
[----:B0-----:R-:W3:Y:S04]  /*60070*/  LDL.LU R26, [R1+0xab0] ;  /* 0x000ab000011a7983 */ /* 0x001ee80000300800 */
[----:B------:R-:W3:Y:S04]  /*60080*/  LDL.LU R25, [R1+0xab4] ;  /* 0x000ab40001197983 */ /* 0x000ee80000300800 */
[----:B------:R-:W3:Y:S04]  /*60090*/  LDL.LU R15, [R1+0xaa0] ;  /* 0x000aa000010f7983 */ /* 0x000ee80000300800 */
[----:B------:R-:W3:Y:S01]  /*600a0*/  LDL.LU R14, [R1+0xaa4] ;  /* 0x000aa400010e7983 */ /* 0x000ee20000300800 */
[----:B------:R-:W-:-:S03]  /*600b0*/  FMUL R22, R20, R22 ;  /* 0x0000001614167220 */ /* 0x000fc60000400000 */
[----:B------:R0:W-:Y:S04]  /*600c0*/  STL [R1+0x9d8], R29 ;  /* 0x0009d81d01007387 */ /* 0x0001e80000100800 */
[----:B------:R1:W-:Y:S01]  /*600d0*/  STL [R1+0x560], R22 ;  /* 0x0005601601007387 */ /* 0x0003e20000100800 */
[----:B0-----:R-:W-:-:S03]  /*600e0*/  FMUL R29, R20, R21 ;  /* 0x00000015141d7220 */ /* 0x001fc60000400000 */
[----:B-1----:R-:W3:Y:S04]  /*600f0*/  LDL.LU R22, [R1+0xb18] ;  /* 0x000b180001167983 */ /* 0x002ee80000300800 */
[----:B------:R-:W3:Y:S01]  /*60100*/  LDL.LU R21, [R1+0xb1c] ;  /* 0x000b1c0001157983 */ /* 0x000ee20000300800 */
[----:B------:R-:W-:-:S03]  /*60110*/  FMUL R24, R20, R24 ;  /* 0x0000001814187220 */ /* 0x000fc60000400000 */
[----:B------:R0:W-:Y:S04]  /*60120*/  STL [R1+0x564], R29 ;  /* 0x0005641d01007387 */ /* 0x0001e80000100800 */
[----:B------:R1:W-:Y:S01]  /*60130*/  STL [R1+0x550], R24 ;  /* 0x0005501801007387 */ /* 0x0003e20000100800 */
[----:B0-----:R-:W-:-:S03]  /*60140*/  FMUL R29, R20, R12 ;  /* 0x0000000c141d7220 */ /* 0x001fc60000400000 */
[----:B-1----:R-:W3:Y:S04]  /*60150*/  LDL.LU R24, [R1+0xb08] ;  /* 0x000b080001187983 */ /* 0x002ee80000300800 */
[----:B------:R-:W3:Y:S04]  /*60160*/  LDL.LU R12, [R1+0xb0c] ;  /* 0x000b0c00010c7983 */ /* 0x000ee80000300800 */
[----:B------:R2:W-:Y:S01]  /*60170*/  STL [R1+0x554], R29 ;  /* 0x0005541d01007387 */ /* 0x0005e20000100800 */
[----:B----4-:R-:W-:-:S05]  /*60180*/  FMUL R13, R20, R13 ;  /* 0x0000000d140d7220 */ /* 0x010fca0000400000 */
[----:B------:R0:W-:Y:S01]  /*60190*/  STL [R1+0x5a0], R13 ;  /* 0x0005a00d01007387 */ /* 0x0001e20000100800 */
[----:B--2---:R-:W-:-:S03]  /*601a0*/  FMUL R29, R20, R3 ;  /* 0x00000003141d7220 */ /* 0x004fc60000400000 */
[----:B0-----:R-:W2:Y:S04]  /*601b0*/  LDL.LU R13, [R1+0xaf8] ;  /* 0x000af800010d7983 */ /* 0x001ea80000300800 */
[----:B------:R-:W4:Y:S04]  /*601c0*/  LDL.LU R3, [R1+0xafc] ;  /* 0x000afc0001037983 */ /* 0x000f280000300800 */
[----:B------:R0:W-:Y:S02]  /*601d0*/  STL [R1+0x5a4], R29 ;  /* 0x0005a41d01007387 */ /* 0x0001e40000100800 */
[----:B0-----:R-:W-:-:S02]  /*601e0*/  FMUL R29, R20, R28 ;  /* 0x0000001c141d7220 */ /* 0x001fc40000400000 */
[----:B------:R-:W-:-:S03]  /*601f0*/  FMUL R28, R20, R27 ;  /* 0x0000001b141c7220 */ /* 0x000fc60000400000 */
[----:B------:R-:W-:Y:S04]  /*60200*/  STL [R1+0x5f0], R29 ;  /* 0x0005f01d01007387 */ /* 0x000fe80000100800 */
[----:B------:R-:W-:Y:S01]  /*60210*/  STL [R1+0x5f4], R28 ;  /* 0x0005f41c01007387 */ /* 0x000fe20000100800 */
[C---:B---3--:R-:W-:Y:S02]  /*60220*/  FMUL R27, R20.reuse, R26 ;  /* 0x0000001a141b7220 */ /* 0x048fe40000400000 */
[----:B------:R-:W-:-:S03]  /*60230*/  FMUL R26, R20, R25 ;  /* 0x00000019141a7220 */ /* 0x000fc60000400000 */
[----:B------:R-:W-:Y:S01]  /*60240*/  STL [R1+0x5e0], R27 ;  /* 0x0005e01b01007387 */ /* 0x000fe20000100800 */
[----:B------:R-:W-:-:S03]  /*60250*/  FMUL R25, R20, R15 ;  /* 0x0000000f14197220 */ /* 0x000fc60000400000 */
[----:B------:R-:W-:Y:S01]  /*60260*/  STL [R1+0x5e4], R26 ;  /* 0x0005e41a01007387 */ /* 0x000fe20000100800 */
[----:B------:R-:W-:-:S03]  /*60270*/  FMUL R20, R20, R14 ;  /* 0x0000000e14147220 */ /* 0x000fc60000400000 */
[----:B------:R-:W3:Y:S04]  /*60280*/  LDL.LU R15, [R1+0xae8] ;  /* 0x000ae800010f7983 */ /* 0x000ee80000300800 */
[----:B------:R0:W-:Y:S04]  /*60290*/  STL [R1+0x5d0], R25 ;  /* 0x0005d01901007387 */ /* 0x0001e80000100800 */
[----:B------:R-:W3:Y:S04]  /*602a0*/  LDL.LU R14, [R1+0xaec] ;  /* 0x000aec00010e7983 */ /* 0x000ee80000300800 */
[----:B------:R1:W-:Y:S01]  /*602b0*/  STL [R1+0x5d4], R20 ;  /* 0x0005d41401007387 */ /* 0x0003e20000100800 */
[----:B0-----:R-:W-:-:S03]  /*602c0*/  FMUL R25, R7, R22 ;  /* 0x0000001607197220 */ /* 0x001fc60000400000 */
[----:B------:R-:W3:Y:S01]  /*602d0*/  LDL.LU R22, [R1+0xad8] ;  /* 0x000ad80001167983 */ /* 0x000ee20000300800 */
[----:B-1----:R-:W-:-:S03]  /*602e0*/  FMUL R20, R7, R21 ;  /* 0x0000001507147220 */ /* 0x002fc60000400000 */
[----:B------:R-:W-:Y:S04]  /*602f0*/  STL [R1+0x588], R25 ;  /* 0x0005881901007387 */ /* 0x000fe80000100800 */
[----:B------:R-:W3:Y:S04]  /*60300*/  LDL.LU R21, [R1+0xadc] ;  /* 0x000adc0001157983 */ /* 0x000ee80000300800 */
[----:B------:R0:W-:Y:S01]  /*60310*/  STL [R1+0x58c], R20 ;  /* 0x00058c1401007387 */ /* 0x0001e20000100800 */
[C---:B------:R-:W-:Y:S02]  /*60320*/  FMUL R24, R7.reuse, R24 ;  /* 0x0000001807187220 */ /* 0x040fe40000400000 */
[----:B0-----:R-:W-:-:S02]  /*60330*/  FMUL R20, R7, R12 ;  /* 0x0000000c07147220 */ /* 0x001fc40000400000 */
[----:B------:R-:W3:Y:S04]  /*60340*/  LDL.LU R12, [R1+0xac8] ;  /* 0x000ac800010c7983 */ /* 0x000ee80000300800 */
[----:B------:R-:W-:Y:S04]  /*60350*/  STL [R1+0x578], R24 ;  /* 0x0005781801007387 */ /* 0x000fe80000100800 */
[----:B------:R-:W3:Y:S04]  /*60360*/  LDL.LU R27, [R1+0xacc] ;  /* 0x000acc00011b7983 */ /* 0x000ee80000300800 */
[----:B------:R0:W-:Y:S04]  /*60370*/  STL [R1+0x57c], R20 ;  /* 0x00057c1401007387 */ /* 0x0001e80000100800 */
[----:B------:R-:W3:Y:S01]  /*60380*/  LDL.LU R26, [R1+0xab8] ;  /* 0x000ab800011a7983 */ /* 0x000ee20000300800 */
[----:B--2---:R-:W-:-:S02]  /*60390*/  FMUL R13, R7, R13 ;  /* 0x0000000d070d7220 */ /* 0x004fc40000400000 */
[----:B----4-:R-:W-:-:S03]  /*603a0*/  FMUL R3, R7, R3 ;  /* 0x0000000307037220 */ /* 0x010fc60000400000 */
[----:B------:R1:W-:Y:S04]  /*603b0*/  STL [R1+0x568], R13 ;  /* 0x0005680d01007387 */ /* 0x0003e80000100800 */
[----:B------:R-:W2:Y:S04]  /*603c0*/  LDL.LU R25, [R1+0xabc] ;  /* 0x000abc0001197983 */ /* 0x000ea80000300800 */
[----:B------:R4:W-:Y:S04]  /*603d0*/  STL [R1+0x56c], R3 ;  /* 0x00056c0301007387 */ /* 0x0009e80000100800 */
[----:B0-----:R-:W2:Y:S04]  /*603e0*/  LDL.LU R20, [R1+0xaa8] ;  /* 0x000aa80001147983 */ /* 0x001ea80000300800 */
[----:B-1----:R-:W2:Y:S04]  /*603f0*/  LDL.LU R13, [R1+0xaac] ;  /* 0x000aac00010d7983 */ /* 0x002ea80000300800 */
[----:B----4-:R-:W4:Y:S01]  /*60400*/  LDL.LU R3, [R1+0x11bc] ;  /* 0x0011bc0001037983 */ /* 0x010f220000300800 */
[----:B---3--:R-:W-:-:S02]  /*60410*/  FMUL R28, R7, R15 ;  /* 0x0000000f071c7220 */ /* 0x008fc40000400000 */
[C---:B------:R-:W-:Y:S02]  /*60420*/  FMUL R24, R7.reuse, R14 ;  /* 0x0000000e07187220 */ /* 0x040fe40000400000 */
[----:B------:R-:W3:Y:S04]  /*60430*/  LDL.64 R14, [R1+0x1688] ;  /* 0x00168800010e7983 */ /* 0x000ee80000100a00 */
[----:B------:R0:W-:Y:S04]  /*60440*/  STL [R1+0x558], R28 ;  /* 0x0005581c01007387 */ /* 0x0001e80000100800 */
[----:B0-----:R-:W3:Y:S04]  /*60450*/  LDL.64 R28, [R1+0x1680] ;  /* 0x00168000011c7983 */ /* 0x001ee80000100a00 */
[----:B------:R0:W-:Y:S04]  /*60460*/  STL [R1+0x55c], R24 ;  /* 0x00055c1801007387 */ /* 0x0001e80000100800 */
[----:B0-----:R-:W3:Y:S01]  /*60470*/  LDL.LU R24, [R1+0x11c0] ;  /* 0x0011c00001187983 */ /* 0x001ee20000300800 */
[----:B------:R-:W-:-:S05]  /*60480*/  FMUL R22, R7, R22 ;  /* 0x0000001607167220 */ /* 0x000fca0000400000 */
[----:B------:R0:W-:Y:S01]  /*60490*/  STL [R1+0x5a8], R22 ;  /* 0x0005a81601007387 */ /* 0x0001e20000100800 */
[----:B------:R-:W-:-:S03]  /*604a0*/  FMUL R21, R7, R21 ;  /* 0x0000001507157220 */ /* 0x000fc60000400000 */
[----:B0-----:R-:W3:Y:S04]  /*604b0*/  LDL.LU R22, [R1+0xb90] ;  /* 0x000b900001167983 */ /* 0x001ee80000300800 */
[----:B------:R0:W-:Y:S01]  /*604c0*/  STL [R1+0x5ac], R21 ;  /* 0x0005ac1501007387 */ /* 0x0001e20000100800 */
[----:B------:R-:W-:-:S03]  /*604d0*/  FMUL R12, R7, R12 ;  /* 0x0000000c070c7220 */ /* 0x000fc60000400000 */
[----:B0-----:R-:W3:Y:S01]  /*604e0*/  LDL.LU R21, [R1+0xb94] ;  /* 0x000b940001157983 */ /* 0x001ee20000300800 */
[----:B------:R-:W-:-:S03]  /*604f0*/  FMUL R27, R7, R27 ;  /* 0x0000001b071b7220 */ /* 0x000fc60000400000 */
[----:B------:R0:W-:Y:S01]  /*60500*/  STL [R1+0x5f8], R12 ;  /* 0x0005f80c01007387 */ /* 0x0001e20000100800 */
[----:B------:R-:W-:-:S03]  /*60510*/  FMUL R26, R7, R26 ;  /* 0x0000001a071a7220 */ /* 0x000fc60000400000 */
[----:B0-----:R-:W3:Y:S04]  /*60520*/  LDL.LU R12, [R1+0x3ab0] ;  /* 0x003ab000010c7983 */ /* 0x001ee80000300800 */
[----:B------:R-:W-:Y:S04]  /*60530*/  STL [R1+0x5fc], R27 ;  /* 0x0005fc1b01007387 */ /* 0x000fe80000100800 */
[----:B------:R2:W-:Y:S02]  /*60540*/  STL [R1+0x5e8], R26 ;  /* 0x0005e81a01007387 */ /* 0x0005e40000100800 */
[----:B--2---:R-:W-:-:S02]  /*60550*/  FMUL R26, R7, R25 ;  /* 0x00000019071a7220 */ /* 0x004fc40000400000 */
[----:B------:R-:W-:-:S03]  /*60560*/  FMUL R25, R7, R20 ;  /* 0x0000001407197220 */ /* 0x000fc60000400000 */
[----:B------:R-:W-:Y:S01]  /*60570*/  STL [R1+0x5ec], R26 ;  /* 0x0005ec1a01007387 */ /* 0x000fe20000100800 */
[----:B------:R-:W-:-:S03]  /*60580*/  FMUL R20, R7, R13 ;  /* 0x0000000d07147220 */ /* 0x000fc60000400000 */
[----:B------:R-:W-:Y:S01]  /*60590*/  STL [R1+0x5d8], R25 ;  /* 0x0005d81901007387 */ /* 0x000fe20000100800 */
[----:B----4-:R-:W-:-:S03]  /*605a0*/  FFMA R3, R7, R3, R6 ;  /* 0x0000000307037223 */ /* 0x010fc60000000006 */
[----:B------:R-:W2:Y:S04]  /*605b0*/  LDL.LU R13, [R1+0xb80] ;  /* 0x000b8000010d7983 */ /* 0x000ea80000300800 */
[----:B------:R-:W-:Y:S04]  /*605c0*/  STL [R1+0x5dc], R20 ;  /* 0x0005dc1401007387 */ /* 0x000fe80000100800 */
[----:B------:R0:W-:Y:S04]  /*605d0*/  STL [R1+0x11bc], R3 ;  /* 0x0011bc0301007387 */ /* 0x0001e80000100800 */
[----:B0-----:R-:W4:Y:S01]  /*605e0*/  LDL.LU R3, [R1+0xb84] ;  /* 0x000b840001037983 */ /* 0x001f220000300800 */
[----:B---3--:R-:W-:-:S05]  /*605f0*/  IMAD.WIDE R14, R0, 0x2, R14 ;  /* 0x00000002000e7825 */ /* 0x008fca00078e020e */
[----:B------:R0:W3:Y:S01]  /*60600*/  LDG.E.U16 R25, [R14.64] ;  /* 0x000000060e197981 */ /* 0x0000e2000c1e1500 */
[----:B------:R-:W-:-:S03]  /*60610*/  IMAD.WIDE R6, R0, 0x2, R28 ;  /* 0x0000000200067825 */ /* 0x000fc600078e021c */
[----:B------:R-:W1:Y:S04]  /*60620*/  S2R R27, SR_TID.X ;  /* 0x00000000001b7919 */ /* 0x000e680000002100 */
[----:B------:R-:W3:Y:S04]  /*60630*/  LDL.LU R29, [R1+0xb70] ;  /* 0x000b7000011d7983 */ /* 0x000ee80000300800 */
[----:B------:R0:W3:Y:S01]  /*60640*/  LDG.E.U16 R7, [R6.64] ;  /* 0x0000000606077981 */ /* 0x0000e2000c1e1500 */
[----:B------:R-:W-:-:S05]  /*60650*/  FFMA R24, R16, R24, R5 ;  /* 0x0000001810187223 */ /* 0x000fca0000000005 */
[----:B------:R0:W-:Y:S01]  /*60660*/  STL [R1+0x11c0], R24 ;  /* 0x0011c01801007387 */ /* 0x0001e20000100800 */
[----:B-1----:R-:W-:-:S03]  /*60670*/  LOP3.LUT R27, R27, 0x1c, RZ, 0xc0, !PT ;  /* 0x0000001c1b1b7812 */ /* 0x002fc600078ec0ff */
[----:B0-----:R-:W0:Y:S01]  /*60680*/  S2R R24, SR_TID.X ;  /* 0x0000000000187919 */ /* 0x001e220000002100 */
[----:B------:R-:W-:-:S05]  /*60690*/  LEA.HI R27, R27, 0x48, RZ, 0x1e ;  /* 0x000000481b1b7811 */ /* 0x000fca00078ff0ff */
[----:B------:R-:W-:-:S05]  /*606a0*/  IMAD.SHL.U32 R27, R27, 0x20, RZ ;  /* 0x000000201b1b7824 */ /* 0x000fca00078e00ff */
[----:B------:R1:W0:Y:S01]  /*606b0*/  LDS R20, [R27+0x40000] ;  /* 0x040000001b147984 */ /* 0x0002220000000800 */
[----:B------:R-:W-:-:S05]  /*606c0*/  FMUL R6, R16, R22 ;  /* 0x0000001610067220 */ /* 0x000fca0000400000 */
[----:B------:R-:W-:Y:S04]  /*606d0*/  STL [R1+0x540], R6 ;  /* 0x0005400601007387 */ /* 0x000fe80000100800 */
[----:B------:R-:W3:Y:S01]  /*606e0*/  LDL.LU R28, [R1+0xb74] ;  /* 0x000b7400011c7983 */ /* 0x000ee20000300800 */
[----:B------:R-:W-:-:S05]  /*606f0*/  FMUL R5, R16, R21 ;  /* 0x0000001510057220 */ /* 0x000fca0000400000 */
[----:B------:R2:W-:Y:S04]  /*60700*/  STL [R1+0x544], R5 ;  /* 0x0005440501007387 */ /* 0x0005e80000100800 */
[----:B-1----:R-:W3:Y:S04]  /*60710*/  LDL.LU R27, [R1+0xb60] ;  /* 0x000b6000011b7983 */ /* 0x002ee80000300800 */
[----:B------:R-:W3:Y:S04]  /*60720*/  LDL.LU R26, [R1+0xb64] ;  /* 0x000b6400011a7983 */ /* 0x000ee80000300800 */
[----:B------:R-:W3:Y:S04]  /*60730*/  LDL.LU R15, [R1+0xb50] ;  /* 0x000b5000010f7983 */ /* 0x000ee80000300800 */
[----:B------:R-:W3:Y:S01]  /*60740*/  LDL.LU R14, [R1+0xb54] ;  /* 0x000b5400010e7983 */ /* 0x000ee20000300800 */
[----:B--2---:R-:W-:Y:S01]  /*60750*/  FMUL R5, R16, R13 ;  /* 0x0000000d10057220 */ /* 0x004fe20000400000 */
[----:B0-----:R-:W-:-:S04]  /*60760*/  LOP3.LUT R13, R24, 0x1c, RZ, 0xc0, !PT ;  /* 0x0000001c180d7812 */ /* 0x001fc800078ec0ff */
[----:B------:R-:W-:Y:S01]  /*60770*/  STL [R1+0x530], R5 ;  /* 0x0005300501007387 */ /* 0x000fe20000100800 */
[----:B----4-:R-:W-:-:S03]  /*60780*/  FMUL R3, R16, R3 ;  /* 0x0000000310037220 */ /* 0x010fc60000400000 */
[----:B---3--:R0:W-:Y:S04]  /*60790*/  STL [R1+0x9c4], R25 ;  /* 0x0009c41901007387 */ /* 0x0081e80000100800 */
[----:B0-----:R-:W2:Y:S04]  /*607a0*/  LDL.LU R25, [R1+0xb40] ;  /* 0x000b400001197983 */ /* 0x001ea80000300800 */
[----:B------:R-:W-:Y:S04]  /*607b0*/  STL [R1+0x534], R3 ;  /* 0x0005340301007387 */ /* 0x000fe80000100800 */
[----:B------:R-:W3:Y:S04]  /*607c0*/  LDL.LU R24, [R1+0xb44] ;  /* 0x000b440001187983 */ /* 0x000ee80000300800 */
[----:B------:R-:W4:Y:S04]  /*607d0*/  LDL.LU R22, [R1+0xb30] ;  /* 0x000b300001167983 */ /* 0x000f280000300800 */
[----:B------:R-:W4:Y:S04]  /*607e0*/  LDL.LU R21, [R1+0xb34] ;  /* 0x000b340001157983 */ /* 0x000f280000300800 */
[----:B------:R0:W-:Y:S04]  /*607f0*/  STL [R1+0x9b4], R7 ;  /* 0x0009b40701007387 */ /* 0x0001e80000100800 */
[----:B0-----:R-:W4:Y:S04]  /*60800*/  LDL.LU R7, [R1+0xb20] ;  /* 0x000b200001077983 */ /* 0x001f280000300800 */
[----:B------:R-:W4:Y:S01]  /*60810*/  LDL.LU R6, [R1+0xb24] ;  /* 0x000b240001067983 */ /* 0x000f220000300800 */
[----:B------:R-:W-:-:S04]  /*60820*/  LEA.HI R13, R13, 0x50, RZ, 0x1e ;  /* 0x000000500d0d7811 */ /* 0x000fc800078ff0ff */
[----:B------:R-:W-:-:S05]  /*60830*/  SHF.L.U32 R13, R13, 0x5, RZ ;  /* 0x000000050d0d7819 */ /* 0x000fca00000006ff */
[----:B------:R0:W1:Y:S04]  /*60840*/  LDS R5, [R13+0x40000] ;  /* 0x040000000d057984 */ /* 0x0000680000000800 */
[----:B0-----:R-:W4:Y:S04]  /*60850*/  LDL.LU R13, [R1+0xb98] ;  /* 0x000b9800010d7983 */ /* 0x001f280000300800 */
[----:B------:R-:W4:Y:S01]  /*60860*/  LDL.LU R3, [R1+0xb9c] ;  /* 0x000b9c0001037983 */ /* 0x000f220000300800 */
[C---:B------:R-:W-:Y:S02]  /*60870*/  FMUL R29, R16.reuse, R29 ;  /* 0x0000001d101d7220 */ /* 0x040fe40000400000 */
[----:B------:R-:W-:-:S03]  /*60880*/  FMUL R28, R16, R28 ;  /* 0x0000001c101c7220 */ /* 0x000fc60000400000 */
[----:B------:R0:W-:Y:S04]  /*60890*/  STL [R1+0x520], R29 ;  /* 0x0005201d01007387 */ /* 0x0001e80000100800 */
[----:B------:R0:W-:Y:S02]  /*608a0*/  STL [R1+0x524], R28 ;  /* 0x0005241c01007387 */ /* 0x0001e40000100800 */
[C---:B0-----:R-:W-:Y:S02]  /*608b0*/  FMUL R29, R16.reuse, R27 ;  /* 0x0000001b101d7220 */ /* 0x041fe40000400000 */
[C---:B------:R-:W-:Y:S02]  /*608c0*/  FMUL R27, R16.reuse, R15 ;  /* 0x0000000f101b7220 */ /* 0x040fe40000400000 */
[C---:B------:R-:W-:Y:S01]  /*608d0*/  FMUL R28, R16.reuse, R26 ;  /* 0x0000001a101c7220 */ /* 0x040fe20000400000 */
[----:B------:R-:W-:Y:S01]  /*608e0*/  STL [R1+0x510], R29 ;  /* 0x0005101d01007387 */ /* 0x000fe20000100800 */
[----:B------:R-:W-:-:S03]  /*608f0*/  FMUL R26, R16, R14 ;  /* 0x0000000e101a7220 */ /* 0x000fc60000400000 */
[----:B------:R-:W-:Y:S04]  /*60900*/  STL [R1+0x514], R28 ;  /* 0x0005141c01007387 */ /* 0x000fe80000100800 */
[----:B------:R-:W4:Y:S04]  /*60910*/  LDL.LU R15, [R1+0xb88] ;  /* 0x000b8800010f7983 */ /* 0x000f280000300800 */
[----:B------:R-:W-:Y:S04]  /*60920*/  STL [R1+0x500], R27 ;  /* 0x0005001b01007387 */ /* 0x000fe80000100800 */
[----:B------:R-:W4:Y:S04]  /*60930*/  LDL.LU R14, [R1+0xb8c] ;  /* 0x000b8c00010e7983 */ /* 0x000f280000300800 */
[----:B------:R2:W-:Y:S02]  /*60940*/  STL [R1+0x504], R26 ;  /* 0x0005041a01007387 */ /* 0x0005e40000100800 */
[----:B--2---:R-:W-:-:S02]  /*60950*/  FMUL R26, R16, R25 ;  /* 0x00000019101a7220 */ /* 0x004fc40000400000 */
[----:B---3--:R-:W-:-:S03]  /*60960*/  FMUL R25, R16, R24 ;  /* 0x0000001810197220 */ /* 0x008fc60000400000 */
[----:B------:R-:W-:Y:S01]  /*60970*/  STL [R1+0x590], R26 ;  /* 0x0005901a01007387 */ /* 0x000fe20000100800 */
[----:B----4-:R-:W-:-:S03]  /*60980*/  FMUL R24, R16, R22 ;  /* 0x0000001610187220 */ /* 0x010fc60000400000 */
[----:B------:R-:W-:Y:S01]  /*60990*/  STL [R1+0x594], R25 ;  /* 0x0005941901007387 */ /* 0x000fe20000100800 */
[----:B------:R-:W-:-:S03]  /*609a0*/  FMUL R22, R16, R21 ;  /* 0x0000001510167220 */ /* 0x000fc60000400000 */
[----:B------:R0:W-:Y:S04]  /*609b0*/  STL [R1+0x5c0], R24 ;  /* 0x0005c01801007387 */ /* 0x0001e80000100800 */
[----:B------:R-:W-:Y:S01]  /*609c0*/  STL [R1+0x5c4], R22 ;  /* 0x0005c41601007387 */ /* 0x000fe20000100800 */
[----:B------:R-:W-:-:S03]  /*609d0*/  FMUL R21, R16, R7 ;  /* 0x0000000710157220 */ /* 0x000fc60000400000 */
[----:B------:R-:W2:Y:S01]  /*609e0*/  LDL.LU R7, [R1+0xb78] ;  /* 0x000b780001077983 */ /* 0x000ea20000300800 */
[----:B------:R-:W-:-:S03]  /*609f0*/  FMUL R16, R16, R6 ;  /* 0x0000000610107220 */ /* 0x000fc60000400000 */
[----:B------:R-:W-:Y:S04]  /*60a00*/  STL [R1+0x5b0], R21 ;  /* 0x0005b01501007387 */ /* 0x000fe80000100800 */
[----:B------:R-:W3:Y:S04]  /*60a10*/  LDL.LU R6, [R1+0xb7c] ;  /* 0x000b7c0001067983 */ /* 0x000ee80000300800 */
[----:B------:R-:W-:Y:S04]  /*60a20*/  STL [R1+0x5b4], R16 ;  /* 0x0005b41001007387 */ /* 0x000fe80000100800 */
[----:B0-----:R-:W4:Y:S01]  /*60a30*/  LDL.LU R24, [R1+0xb68] ;  /* 0x000b680001187983 */ /* 0x001f220000300800 */
[----:B------:R-:W-:-:S02]  /*60a40*/  FMUL R13, R8, R13 ;  /* 0x0000000d080d7220 */ /* 0x000fc40000400000 */
[----:B------:R-:W-:-:S03]  /*60a50*/  FMUL R3, R8, R3 ;  /* 0x0000000308037220 */ /* 0x000fc60000400000 */
[----:B------:R0:W-:Y:S04]  /*60a60*/  STL [R1+0x548], R13 ;  /* 0x0005480d01007387 */ /* 0x0001e80000100800 */
[----:B0-----:R-:W4:Y:S04]  /*60a70*/  LDL.LU R13, [R1+0xb6c] ;  /* 0x000b6c00010d7983 */ /* 0x001f280000300800 */
[----:B------:R0:W-:Y:S04]  /*60a80*/  STL [R1+0x54c], R3 ;  /* 0x00054c0301007387 */ /* 0x0001e80000100800 */
[----:B------:R-:W4:Y:S04]  /*60a90*/  LDL.LU R21, [R1+0xb58] ;  /* 0x000b580001157983 */ /* 0x000f280000300800 */
[----:B------:R-:W4:Y:S04]  /*60aa0*/  LDL.LU R27, [R1+0xb5c] ;  /* 0x000b5c00011b7983 */ /* 0x000f280000300800 */
[----:B------:R-:W4:Y:S04]  /*60ab0*/  LDL.LU R25, [R1+0xb48] ;  /* 0x000b480001197983 */ /* 0x000f280000300800 */
[----:B0-----:R-:W4:Y:S01]  /*60ac0*/  LDL.LU R3, [R1+0xb4c] ;  /* 0x000b4c0001037983 */ /* 0x001f220000300800 */
[----:B------:R-:W-:-:S03]  /*60ad0*/  FMUL R15, R8, R15 ;  /* 0x0000000f080f7220 */ /* 0x000fc60000400000 */
[----:B------:R-:W4:Y:S01]  /*60ae0*/  LDL.LU R22, [R1+0xb38] ;  /* 0x000b380001167983 */ /* 0x000f220000300800 */
[----:B------:R-:W-:-:S03]  /*60af0*/  FMUL R14, R8, R14 ;  /* 0x0000000e080e7220 */ /* 0x000fc60000400000 */
[----:B------:R2:W-:Y:S04]  /*60b00*/  STL [R1+0x538], R15 ;  /* 0x0005380f01007387 */ /* 0x0005e80000100800 */
[----:B------:R-:W4:Y:S04]  /*60b10*/  LDL.LU R16, [R1+0xb3c] ;  /* 0x000b3c0001107983 */ /* 0x000f280000300800 */
[----:B------:R-:W-:Y:S04]  /*60b20*/  STL [R1+0x53c], R14 ;  /* 0x00053c0e01007387 */ /* 0x000fe80000100800 */
[----:B------:R-:W4:Y:S04]  /*60b30*/  LDL.LU R28, [R1+0xb28] ;  /* 0x000b2800011c7983 */ /* 0x000f280000300800 */
[----:B------:R-:W4:Y:S04]  /*60b40*/  LDL.LU R29, [R1+0xb2c] ;  /* 0x000b2c00011d7983 */ /* 0x000f280000300800 */
[----:B------:R-:W4:Y:S01]  /*60b50*/  LDL.LU R26, [R1+0x11c4] ;  /* 0x0011c400011a7983 */ /* 0x000f220000300800 */
[----:B--2---:R-:W-:-:S05]  /*60b60*/  FMUL R15, R8, R7 ;  /* 0x00000007080f7220 */ /* 0x004fca0000400000 */
[----:B------:R0:W-:Y:S01]  /*60b70*/  STL [R1+0x528], R15 ;  /* 0x0005280f01007387 */ /* 0x0001e20000100800 */
[----:B---3--:R-:W-:-:S03]  /*60b80*/  FMUL R7, R8, R6 ;  /* 0x0000000608077220 */ /* 0x008fc60000400000 */
[----:B0-----:R-:W2:Y:S04]  /*60b90*/  LDL.64 R14, [R1+0x1678] ;  /* 0x00167800010e7983 */ /* 0x001ea80000100a00 */
[----:B------:R0:W-:Y:S04]  /*60ba0*/  STL [R1+0x52c], R7 ;  /* 0x00052c0701007387 */ /* 0x0001e80000100800 */
[----:B0-----:R-:W3:Y:S01]  /*60bb0*/  LDL.64 R6, [R1+0x1670] ;  /* 0x0016700001067983 */ /* 0x001ee20000100a00 */
[C---:B----4-:R-:W-:Y:S02]  /*60bc0*/  FMUL R24, R8.reuse, R24 ;  /* 0x0000001808187220 */ /* 0x050fe40000400000 */
[----:B------:R-:W-:-:S03]  /*60bd0*/  FMUL R13, R8, R13 ;  /* 0x0000000d080d7220 */ /* 0x000fc60000400000 */
[----:B------:R0:W-:Y:S01]  /*60be0*/  STL [R1+0x518], R24 ;  /* 0x0005181801007387 */ /* 0x0001e20000100800 */
[----:B------:R-:W-:-:S03]  /*60bf0*/  FMUL R21, R8, R21 ;  /* 0x0000001508157220 */ /* 0x000fc60000400000 */
[----:B0-----:R-:W4:Y:S01]  /*60c00*/  LDL.LU R24, [R1+0x3aac] ;  /* 0x003aac0001187983 */ /* 0x001f220000300800 */
[----:B------:R-:W-:-:S03]  /*60c10*/  FMUL R27, R8, R27 ;  /* 0x0000001b081b7220 */ /* 0x000fc60000400000 */
[----:B------:R0:W-:Y:S01]  /*60c20*/  STL [R1+0x51c], R13 ;  /* 0x00051c0d01007387 */ /* 0x0001e20000100800 */
[C---:B------:R-:W-:Y:S02]  /*60c30*/  FMUL R25, R8.reuse, R25 ;  /* 0x0000001908197220 */ /* 0x040fe40000400000 */
[C---:B------:R-:W-:Y:S01]  /*60c40*/  FMUL R3, R8.reuse, R3 ;  /* 0x0000000308037220 */ /* 0x040fe20000400000 */
[----:B0-----:R-:W4:Y:S04]  /*60c50*/  LDL.LU R13, [R1+0x3aa8] ;  /* 0x003aa800010d7983 */ /* 0x001f280000300800 */
[----:B------:R0:W-:Y:S04]  /*60c60*/  STL [R1+0x508], R21 ;  /* 0x0005081501007387 */ /* 0x0001e80000100800 */
[----:B0-----:R-:W4:Y:S04]  /*60c70*/  LDL.LU R21, [R1+0x3aa4] ;  /* 0x003aa40001157983 */ /* 0x001f280000300800 */
[----:B------:R0:W-:Y:S04]  /*60c80*/  STL [R1+0x50c], R27 ;  /* 0x00050c1b01007387 */ /* 0x0001e80000100800 */
[----:B0-----:R-:W4:Y:S04]  /*60c90*/  LDL.LU R27, [R1+0x3aa0] ;  /* 0x003aa000011b7983 */ /* 0x001f280000300800 */
[----:B------:R0:W-:Y:S04]  /*60ca0*/  STL [R1+0x598], R25 ;  /* 0x0005981901007387 */ /* 0x0001e80000100800 */
[----:B0-----:R-:W1:Y:S04]  /*60cb0*/  LDL.LU R25, [R1+0x11c8] ;  /* 0x0011c80001197983 */ /* 0x001e680000300800 */
[----:B------:R0:W-:Y:S04]  /*60cc0*/  STL [R1+0x59c], R3 ;  /* 0x00059c0301007387 */ /* 0x0001e80000100800 */
[----:B0-----:R-:W0:Y:S01]  /*60cd0*/  S2R R3, SR_TID.X ;  /* 0x0000000000037919 */ /* 0x001e220000002100 */
[----:B------:R-:W-:-:S02]  /*60ce0*/  FMUL R22, R8, R22 ;  /* 0x0000001608167220 */ /* 0x000fc40000400000 */
[C---:B------:R-:W-:Y:S02]  /*60cf0*/  FMUL R16, R8.reuse, R16 ;  /* 0x0000001008107220 */ /* 0x040fe40000400000 */
[C---:B------:R-:W-:Y:S01]  /*60d00*/  FMUL R28, R8.reuse, R28 ;  /* 0x0000001c081c7220 */ /* 0x040fe20000400000 */
[----:B------:R0:W-:Y:S01]  /*60d10*/  STL [R1+0x5c8], R22 ;  /* 0x0005c81601007387 */ /* 0x0001e20000100800 */
[C---:B------:R-:W-:Y:S02]  /*60d20*/  FMUL R29, R8.reuse, R29 ;  /* 0x0000001d081d7220 */ /* 0x040fe40000400000 */
[----:B------:R-:W-:Y:S01]  /*60d30*/  FFMA R26, R8, R26, R20 ;  /* 0x0000001a081a7223 */ /* 0x000fe20000000014 */
[----:B0-----:R-:W4:Y:S04]  /*60d40*/  LDL.LU R22, [R1+0x3a9c] ;  /* 0x003a9c0001167983 */ /* 0x001f280000300800 */
[----:B------:R0:W-:Y:S01]  /*60d50*/  STL [R1+0x5cc], R16 ;  /* 0x0005cc1001007387 */ /* 0x0001e20000100800 */
[----:B------:R-:W-:-:S03]  /*60d60*/  LOP3.LUT R3, R3, 0x1c, RZ, 0xc0, !PT ;  /* 0x0000001c03037812 */ /* 0x000fc600078ec0ff */
[----:B0-----:R-:W4:Y:S04]  /*60d70*/  LDL.LU R16, [R1+0xc14] ;  /* 0x000c140001107983 */ /* 0x001f280000300800 */
[----:B------:R0:W-:Y:S04]  /*60d80*/  STL [R1+0x5b8], R28 ;  /* 0x0005b81c01007387 */ /* 0x0001e80000100800 */
[----:B0-----:R-:W4:Y:S04]  /*60d90*/  LDL.LU R28, [R1+0x3a98] ;  /* 0x003a9800011c7983 */ /* 0x001f280000300800 */
[----:B------:R0:W-:Y:S04]  /*60da0*/  STL [R1+0x5bc], R29 ;  /* 0x0005bc1d01007387 */ /* 0x0001e80000100800 */
[----:B------:R-:W-:Y:S01]  /*60db0*/  STL [R1+0x11c4], R26 ;  /* 0x0011c41a01007387 */ /* 0x000fe20000100800 */
[----:B0-----:R-:W-:-:S03]  /*60dc0*/  LEA.HI R29, R3, 0x58, RZ, 0x1e ;  /* 0x00000058031d7811 */ /* 0x001fc600078ff0ff */
[----:B------:R-:W4:Y:S01]  /*60dd0*/  LDL.LU R3, [R1+0xc04] ;  /* 0x000c040001037983 */ /* 0x000f220000300800 */
[----:B------:R-:W-:-:S05]  /*60de0*/  SHF.L.U32 R29, R29, 0x5, RZ ;  /* 0x000000051d1d7819 */ /* 0x000fca00000006ff */
[----:B------:R0:W0:Y:S01]  /*60df0*/  LDS R8, [R29+0x40000] ;  /* 0x040000001d087984 */ /* 0x0000220000000800 */
[----:B--2---:R-:W-:-:S05]  /*60e00*/  IMAD.WIDE R14, R0, 0x2, R14 ;  /* 0x00000002000e7825 */ /* 0x004fca00078e020e */
[----:B------:R2:W4:Y:S01]  /*60e10*/  LDG.E.U16 R20, [R14.64] ;  /* 0x000000060e147981 */ /* 0x000522000c1e1500 */
[----:B---3--:R-:W-:-:S03]  /*60e20*/  IMAD.WIDE R6, R0, 0x2, R6 ;  /* 0x0000000200067825 */ /* 0x008fc600078e0206 */
[----:B--2---:R-:W2:Y:S04]  /*60e30*/  LDL.LU R14, [R1+0xc10] ;  /* 0x000c1000010e7983 */ /* 0x004ea80000300800 */
[----:B------:R-:W3:Y:S04]  /*60e40*/  LDL.LU R15, [R1+0xbf0] ;  /* 0x000bf000010f7983 */ /* 0x000ee80000300800 */
[----:B------:R0:W2:Y:S04]  /*60e50*/  LDG.E.U16 R6, [R6.64] ;  /* 0x0000000606067981 */ /* 0x0000a8000c1e1500 */
[----:B0-----:R-:W3:Y:S04]  /*60e60*/  LDL.LU R29, [R1+0xbf4] ;  /* 0x000bf400011d7983 */ /* 0x001ee80000300800 */
[----:B------:R-:W3:Y:S04]  /*60e70*/  LDL.LU R7, [R1+0xc00] ;  /* 0x000c000001077983 */ /* 0x000ee80000300800 */
[----:B------:R-:W0:Y:S01]  /*60e80*/  S2R R26, SR_TID.X ;  /* 0x00000000001a7919 */ /* 0x000e220000002100 */
[----:B-1----:R-:W-:-:S05]  /*60e90*/  FFMA R25, R17, R25, R5 ;  /* 0x0000001911197223 */ /* 0x002fca0000000005 */
[----:B------:R1:W-:Y:S04]  /*60ea0*/  STL [R1+0x11c8], R25 ;  /* 0x0011c81901007387 */ /* 0x0003e80000100800 */
[----:B-1----:R-:W3:Y:S01]  /*60eb0*/  LDL.LU R25, [R1+0xbe0] ;  /* 0x000be00001197983 */ /* 0x002ee20000300800 */
[----:B----4-:R-:W-:-:S03]  /*60ec0*/  FMUL R5, R17, R16 ;  /* 0x0000001011057220 */ /* 0x010fc60000400000 */
[----:B------:R1:W-:Y:S04]  /*60ed0*/  STL [R1+0x9a4], R20 ;  /* 0x0009a41401007387 */ /* 0x0003e80000100800 */
[----:B-1----:R-:W4:Y:S04]  /*60ee0*/  LDL.LU R20, [R1+0xbe4] ;  /* 0x000be40001147983 */ /* 0x002f280000300800 */
[----:B--2---:R1:W-:Y:S02]  /*60ef0*/  STL [R1+0x99c], R6 ;  /* 0x00099c0601007387 */ /* 0x0043e40000100800 */
[----:B-1----:R-:W-:Y:S01]  /*60f00*/  FMUL R6, R17, R14 ;  /* 0x0000000e11067220 */ /* 0x002fe20000400000 */
[----:B0-----:R-:W-:-:S04]  /*60f10*/  LOP3.LUT R14, R26, 0x1c, RZ, 0xc0, !PT ;  /* 0x0000001c1a0e7812 */ /* 0x001fc800078ec0ff */
[----:B------:R-:W-:Y:S04]  /*60f20*/  STL [R1+0x4f0], R6 ;  /* 0x0004f00601007387 */ /* 0x000fe80000100800 */
[----:B------:R-:W2:Y:S04]  /*60f30*/  LDL.LU R26, [R1+0xbd0] ;  /* 0x000bd000011a7983 */ /* 0x000ea80000300800 */
[----:B------:R3:W-:Y:S04]  /*60f40*/  STL [R1+0x4f4], R5 ;  /* 0x0004f40501007387 */ /* 0x0007e80000100800 */
[----:B------:R-:W2:Y:S01]  /*60f50*/  LDL.LU R16, [R1+0xbd4] ;  /* 0x000bd40001107983 */ /* 0x000ea20000300800 */
[----:B---3--:R-:W-:Y:S01]  /*60f60*/  FMUL R5, R17, R7 ;  /* 0x0000000711057220 */ /* 0x008fe20000400000 */
[----:B------:R-:W-:-:S04]  /*60f70*/  LEA.HI R7, R14, 0x60, RZ, 0x1e ;  /* 0x000000600e077811 */ /* 0x000fc800078ff0ff */
[----:B------:R0:W-:Y:S01]  /*60f80*/  STL [R1+0x4e0], R5 ;  /* 0x0004e00501007387 */ /* 0x0001e20000100800 */
[----:B------:R-:W-:-:S03]  /*60f90*/  IMAD.SHL.U32 R7, R7, 0x20, RZ ;  /* 0x0000002007077824 */ /* 0x000fc600078e00ff */
[----:B------:R-:W3:Y:S01]  /*60fa0*/  LDL.LU R14, [R1+0xbc0] ;  /* 0x000bc000010e7983 */ /* 0x000ee20000300800 */
[----:B0-----:R-:W-:-:S03]  /*60fb0*/  FMUL R5, R17, R3 ;  /* 0x0000000311057220 */ /* 0x001fc60000400000 */
[----:B------:R-:W3:Y:S04]  /*60fc0*/  LDL.LU R3, [R1+0xbc4] ;  /* 0x000bc40001037983 */ /* 0x000ee80000300800 */
[----:B------:R-:W-:Y:S04]  /*60fd0*/  STL [R1+0x4e4], R5 ;  /* 0x0004e40501007387 */ /* 0x000fe80000100800 */
[----:B------:R0:W1:Y:S04]  /*60fe0*/  LDS R5, [R7+0x40000] ;  /* 0x0400000007057984 */ /* 0x0000680000000800 */
[----:B0-----:R-:W3:Y:S01]  /*60ff0*/  LDL.LU R7, [R1+0xbb0] ;  /* 0x000bb00001077983 */ /* 0x001ee20000300800 */
[----:B------:R-:W-:-:S03]  /*61000*/  FMUL R15, R17, R15 ;  /* 0x0000000f110f7220 */ /* 0x000fc60000400000 */
[----:B------:R-:W3:Y:S04]  /*61010*/  LDL.LU R6, [R1+0xbb4] ;  /* 0x000bb40001067983 */ /* 0x000ee80000300800 */
[----:B------:R0:W-:Y:S01]  /*61020*/  STL [R1+0x4d0], R15 ;  /* 0x0004d00f01007387 */ /* 0x0001e20000100800 */
[C---:B------:R-:W-:Y:S02]  /*61030*/  FMUL R25, R17.reuse, R25 ;  /* 0x0000001911197220 */ /* 0x040fe40000400000 */
[C---:B0-----:R-:W-:Y:S02]  /*61040*/  FMUL R15, R17.reuse, R29 ;  /* 0x0000001d110f7220 */ /* 0x041fe40000400000 */
[----:B------:R-:W3:Y:S04]  /*61050*/  LDL.LU R29, [R1+0xba0] ;  /* 0x000ba000011d7983 */ /* 0x000ee80000300800 */
[----:B------:R0:W-:Y:S04]  /*61060*/  STL [R1+0x4d4], R15 ;  /* 0x0004d40f01007387 */ /* 0x0001e80000100800 */
[----:B0-----:R-:W3:Y:S04]  /*61070*/  LDL.LU R15, [R1+0xba4] ;  /* 0x000ba400010f7983 */ /* 0x001ee80000300800 */
[----:B------:R0:W-:Y:S04]  /*61080*/  STL [R1+0x4c0], R25 ;  /* 0x0004c01901007387 */ /* 0x0001e80000100800 */
[----:B0-----:R-:W3:Y:S01]  /*61090*/  LDL.LU R25, [R1+0xc18] ;  /* 0x000c180001197983 */ /* 0x001ee20000300800 */
[----:B----4-:R-:W-:-:S05]  /*610a0*/  FMUL R20, R17, R20 ;  /* 0x0000001411147220 */ /* 0x010fca0000400000 */
[----:B------:R0:W-:Y:S04]  /*610b0*/  STL [R1+0x4c4], R20 ;  /* 0x0004c41401007387 */ /* 0x0001e80000100800 */
[----:B0-----:R-:W4:Y:S01]  /*610c0*/  LDL.LU R20, [R1+0xc1c] ;  /* 0x000c1c0001147983 */ /* 0x001f220000300800 */
[----:B--2---:R-:W-:-:S05]  /*610d0*/  FMUL R26, R17, R26 ;  /* 0x0000001a111a7220 */ /* 0x004fca0000400000 */
[----:B------:R0:W-:Y:S01]  /*610e0*/  STL [R1+0x4b0], R26 ;  /* 0x0004b01a01007387 */ /* 0x0001e20000100800 */
[----:B------:R-:W-:-:S03]  /*610f0*/  FMUL R16, R17, R16 ;  /* 0x0000001011107220 */ /* 0x000fc60000400000 */
[----:B0-----:R-:W2:Y:S04]  /*61100*/  LDL.LU R26, [R1+0xc08] ;  /* 0x000c0800011a7983 */ /* 0x001ea80000300800 */
[----:B------:R0:W-:Y:S01]  /*61110*/  STL [R1+0x4b4], R16 ;  /* 0x0004b41001007387 */ /* 0x0001e20000100800 */
[----:B---3--:R-:W-:-:S03]  /*61120*/  FMUL R14, R17, R14 ;  /* 0x0000000e110e7220 */ /* 0x008fc60000400000 */
[----:B0-----:R-:W3:Y:S01]  /*61130*/  LDL.LU R16, [R1+0xc0c] ;  /* 0x000c0c0001107983 */ /* 0x001ee20000300800 */
[----:B------:R-:W-:-:S03]  /*61140*/  FMUL R3, R17, R3 ;  /* 0x0000000311037220 */ /* 0x000fc60000400000 */
[----:B------:R0:W-:Y:S04]  /*61150*/  STL [R1+0x4a0], R14 ;  /* 0x0004a00e01007387 */ /* 0x0001e80000100800 */
[----:B0-----:R-:W3:Y:S04]  /*61160*/  LDL.LU R14, [R1+0xbf8] ;  /* 0x000bf800010e7983 */ /* 0x001ee80000300800 */
[----:B------:R0:W-:Y:S01]  /*61170*/  STL [R1+0x4a4], R3 ;  /* 0x0004a40301007387 */ /* 0x0001e20000100800 */
[----:B------:R-:W-:-:S03]  /*61180*/  FMUL R7, R17, R7 ;  /* 0x0000000711077220 */ /* 0x000fc60000400000 */
[----:B0-----:R-:W3:Y:S04]  /*61190*/  LDL.LU R3, [R1+0xbfc] ;  /* 0x000bfc0001037983 */ /* 0x001ee80000300800 */
[----:B------:R0:W-:Y:S04]  /*611a0*/  STL [R1+0x490], R7 ;  /* 0x0004900701007387 */ /* 0x0001e80000100800 */
[----:B0-----:R-:W3:Y:S01]  /*611b0*/  LDL.LU R7, [R1+0xbe8] ;  /* 0x000be80001077983 */ /* 0x001ee20000300800 */
[C---:B------:R-:W-:Y:S02]  /*611c0*/  FMUL R6, R17.reuse, R6 ;  /* 0x0000000611067220 */ /* 0x040fe40000400000 */
[----:B------:R-:W-:-:S03]  /*611d0*/  FMUL R29, R17, R29 ;  /* 0x0000001d111d7220 */ /* 0x000fc60000400000 */
[----:B------:R0:W-:Y:S01]  /*611e0*/  STL [R1+0x494], R6 ;  /* 0x0004940601007387 */ /* 0x0001e20000100800 */
[----:B------:R-:W-:-:S03]  /*611f0*/  FMUL R17, R17, R15 ;  /* 0x0000000f11117220 */ /* 0x000fc60000400000 */
[----:B0-----:R-:W3:Y:S04]  /*61200*/  LDL.LU R6, [R1+0xbec] ;  /* 0x000bec0001067983 */ /* 0x001ee80000300800 */
[----:B------:R0:W-:Y:S01]  /*61210*/  STL [R1+0x480], R29 ;  /* 0x0004801d01007387 */ /* 0x0001e20000100800 */
[----:B------:R-:W-:-:S03]  /*61220*/  FMUL R25, R9, R25 ;  /* 0x0000001909197220 */ /* 0x000fc60000400000 */
[----:B0-----:R-:W3:Y:S04]  /*61230*/  LDL.LU R29, [R1+0xbd8] ;  /* 0x000bd800011d7983 */ /* 0x001ee80000300800 */
[----:B------:R-:W3:Y:S04]  /*61240*/  LDL.LU R15, [R1+0xbdc] ;  /* 0x000bdc00010f7983 */ /* 0x000ee80000300800 */
[----:B------:R-:W-:Y:S04]  /*61250*/  STL [R1+0x484], R17 ;  /* 0x0004841101007387 */ /* 0x000fe80000100800 */
[----:B------:R0:W-:Y:S04]  /*61260*/  STL [R1+0x4f8], R25 ;  /* 0x0004f81901007387 */ /* 0x0001e80000100800 */
[----:B0-----:R-:W3:Y:S01]  /*61270*/  LDL.LU R25, [R1+0xbc8] ;  /* 0x000bc80001197983 */ /* 0x001ee20000300800 */
[----:B----4-:R-:W-:-:S03]  /*61280*/  FMUL R17, R9, R20 ;  /* 0x0000001409117220 */ /* 0x010fc60000400000 */
[----:B------:R-:W4:Y:S04]  /*61290*/  LDL.LU R20, [R1+0xbcc] ;  /* 0x000bcc0001147983 */ /* 0x000f280000300800 */
[----:B------:R2:W-:Y:S02]  /*612a0*/  STL [R1+0x4fc], R17 ;  /* 0x0004fc1101007387 */ /* 0x0005e40000100800 */
[C---:B--2---:R-:W-:Y:S02]  /*612b0*/  FMUL R17, R9.reuse, R26 ;  /* 0x0000001a09117220 */ /* 0x044fe40000400000 */
[----:B------:R-:W2:Y:S04]  /*612c0*/  LDL.LU R26, [R1+0xbb8] ;  /* 0x000bb800011a7983 */ /* 0x000ea80000300800 */
[----:B------:R0:W-:Y:S01]  /*612d0*/  STL [R1+0x4e8], R17 ;  /* 0x0004e81101007387 */ /* 0x0001e20000100800 */
[----:B---3--:R-:W-:-:S03]  /*612e0*/  FMUL R16, R9, R16 ;  /* 0x0000001009107220 */ /* 0x008fc60000400000 */
[----:B0-----:R-:W3:Y:S04]  /*612f0*/  LDL.LU R17, [R1+0xbbc] ;  /* 0x000bbc0001117983 */ /* 0x001ee80000300800 */
[----:B------:R0:W-:Y:S02]  /*61300*/  STL [R1+0x4ec], R16 ;  /* 0x0004ec1001007387 */ /* 0x0001e40000100800 */
[----:B0-----:R-:W-:-:S05]  /*61310*/  FMUL R16, R9, R14 ;  /* 0x0000000e09107220 */ /* 0x001fca0000400000 */
[----:B------:R0:W-:Y:S01]  /*61320*/  STL [R1+0x4d8], R16 ;  /* 0x0004d81001007387 */ /* 0x0001e20000100800 */
[----:B------:R-:W-:-:S03]  /*61330*/  FMUL R14, R9, R3 ;  /* 0x00000003090e7220 */ /* 0x000fc60000400000 */
[----:B0-----:R-:W3:Y:S04]  /*61340*/  LDL.LU R16, [R1+0xba8] ;  /* 0x000ba80001107983 */ /* 0x001ee80000300800 */
[----:B------:R-:W3:Y:S04]  /*61350*/  LDL.LU R3, [R1+0xbac] ;  /* 0x000bac0001037983 */ /* 0x000ee80000300800 */
[----:B------:R0:W-:Y:S02]  /*61360*/  STL [R1+0x4dc], R14 ;  /* 0x0004dc0e01007387 */ /* 0x0001e40000100800 */
[----:B0-----:R-:W-:-:S05]  /*61370*/  FMUL R14, R9, R7 ;  /* 0x00000007090e7220 */ /* 0x001fca0000400000 */
[----:B------:R0:W-:Y:S04]  /*61380*/  STL [R1+0x4c8], R14 ;  /* 0x0004c80e01007387 */ /* 0x0001e80000100800 */
[----:B0-----:R-:W3:Y:S01]  /*61390*/  LDL.LU R14, [R1+0x11cc] ;  /* 0x0011cc00010e7983 */ /* 0x001ee20000300800 */
[C---:B------:R-:W-:Y:S02]  /*613a0*/  FMUL R7, R9.reuse, R6 ;  /* 0x0000000609077220 */ /* 0x040fe40000400000 */
[----:B------:R-:W-:-:S03]  /*613b0*/  FMUL R29, R9, R29 ;  /* 0x0000001d091d7220 */ /* 0x000fc60000400000 */
[----:B------:R0:W-:Y:S04]  /*613c0*/  STL [R1+0x4cc], R7 ;  /* 0x0004cc0701007387 */ /* 0x0001e80000100800 */
[----:B0-----:R-:W3:Y:S04]  /*613d0*/  LDL.64 R6, [R1+0x1660] ;  /* 0x0016600001067983 */ /* 0x001ee80000100a00 */
[----:B------:R0:W-:Y:S01]  /*613e0*/  STL [R1+0x4b8], R29 ;  /* 0x0004b81d01007387 */ /* 0x0001e20000100800 */
[C---:B------:R-:W-:Y:S02]  /*613f0*/  FMUL R25, R9.reuse, R25 ;  /* 0x0000001909197220 */ /* 0x040fe40000400000 */
[----:B0-----:R-:W-:-:S02]  /*61400*/  FMUL R29, R9, R15 ;  /* 0x0000000f091d7220 */ /* 0x001fc40000400000 */
[----:B------:R-:W1:Y:S04]  /*61410*/  LDL.LU R15, [R1+0x11d0] ;  /* 0x0011d000010f7983 */ /* 0x000e680000300800 */
[----:B------:R-:W-:Y:S04]  /*61420*/  STL [R1+0x4bc], R29 ;  /* 0x0004bc1d01007387 */ /* 0x000fe80000100800 */
[----:B------:R0:W-:Y:S04]  /*61430*/  STL [R1+0x4a8], R25 ;  /* 0x0004a81901007387 */ /* 0x0001e80000100800 */
[----:B0-----:R-:W3:Y:S01]  /*61440*/  LDL.LU R25, [R1+0xcc0] ;  /* 0x000cc00001197983 */ /* 0x001ee20000300800 */
[----:B----4-:R-:W-:-:S03]  /*61450*/  FMUL R29, R9, R20 ;  /* 0x00000014091d7220 */ /* 0x010fc60000400000 */
[----:B------:R-:W4:Y:S04]  /*61460*/  LDL.LU R20, [R1+0xcc4] ;  /* 0x000cc40001147983 */ /* 0x000f280000300800 */
[----:B------:R-:W-:Y:S01]  /*61470*/  STL [R1+0x4ac], R29 ;  /* 0x0004ac1d01007387 */ /* 0x000fe20000100800 */
[----:B--2---:R-:W-:-:S05]  /*61480*/  FMUL R26, R9, R26 ;  /* 0x0000001a091a7220 */ /* 0x004fca0000400000 */
[----:B------:R3:W-:Y:S02]  /*61490*/  STL [R1+0x498], R26 ;  /* 0x0004981a01007387 */ /* 0x0007e40000100800 */
[C---:B---3--:R-:W-:Y:S02]  /*614a0*/  FMUL R26, R9.reuse, R17 ;  /* 0x00000011091a7220 */ /* 0x048fe40000400000 */
[----:B------:R-:W2:Y:S04]  /*614b0*/  LDL.LU R17, [R1+0xcb0] ;  /* 0x000cb00001117983 */ /* 0x000ea80000300800 */
[----:B------:R0:W-:Y:S02]  /*614c0*/  STL [R1+0x49c], R26 ;  /* 0x00049c1a01007387 */ /* 0x0001e40000100800 */
[----:B0-----:R-:W-:-:S02]  /*614d0*/  FMUL R26, R9, R16 ;  /* 0x00000010091a7220 */ /* 0x001fc40000400000 */
[C---:B------:R-:W-:Y:S02]  /*614e0*/  FMUL R16, R9.reuse, R3 ;  /* 0x0000000309107220 */ /* 0x040fe40000400000 */
[----:B------:R-:W2:Y:S04]  /*614f0*/  LDL.LU R3, [R1+0xcb4] ;  /* 0x000cb40001037983 */ /* 0x000ea80000300800 */
[----:B------:R-:W-:Y:S04]  /*61500*/  STL [R1+0x488], R26 ;  /* 0x0004881a01007387 */ /* 0x000fe80000100800 */
[----:B------:R0:W-:Y:S01]  /*61510*/  STL [R1+0x48c], R16 ;  /* 0x00048c1001007387 */ /* 0x0001e20000100800 */
[----:B------:R-:W-:-:S03]  /*61520*/  FFMA R14, R9, R14, R8 ;  /* 0x0000000e090e7223 */ /* 0x000fc60000000008 */
[----:B------:R-:W2:Y:S01]  /*61530*/  LDL.64 R8, [R1+0x1668] ;  /* 0x0016680001087983 */ /* 0x000ea20000100a00 */
[----:B------:R-:W-:-:S06]  /*61540*/  IMAD.WIDE R6, R0, 0x2, R6 ;  /* 0x0000000200067825 */ /* 0x000fcc00078e0206 */
[----:B------:R1:W2:Y:S04]  /*61550*/  LDG.E.U16 R7, [R6.64] ;  /* 0x0000000606077981 */ /* 0x0002a8000c1e1500 */
[----:B------:R-:W-:Y:S04]  /*61560*/  STL [R1+0x11cc], R14 ;  /* 0x0011cc0e01007387 */ /* 0x000fe80000100800 */
[----:B0-----:R-:W2:Y:S04]  /*61570*/  LDL.LU R16, [R1+0xc70] ;  /* 0x000c700001107983 */ /* 0x001ea80000300800 */
[----:B------:R-:W0:Y:S01]  /*61580*/  S2R R29, SR_TID.X ;  /* 0x00000000001d7919 */ /* 0x000e220000002100 */
[----:B--2---:R-:W-:-:S05]  /*61590*/  IMAD.WIDE R8, R0, 0x2, R8 ;  /* 0x0000000200087825 */ /* 0x004fca00078e0208 */
[----:B------:R2:W3:Y:S01]  /*615a0*/  LDG.E.U16 R26, [R8.64] ;  /* 0x00000006081a7981 */ /* 0x0004e2000c1e1500 */
[----:B0-----:R-:W-:Y:S01]  /*615b0*/  LOP3.LUT R29, R29, 0x1c, RZ, 0xc0, !PT ;  /* 0x0000001c1d1d7812 */ /* 0x001fe200078ec0ff */
[C---:B-1----:R-:W-:Y:S02]  /*615c0*/  FFMA R15, R18.reuse, R15, R5 ;  /* 0x0000000f120f7223 */ /* 0x042fe40000000005 */
[C---:B------:R-:W-:Y:S01]  /*615d0*/  FMUL R6, R18.reuse, R25 ;  /* 0x0000001912067220 */ /* 0x040fe20000400000 */
[----:B------:R-:W-:Y:S01]  /*615e0*/  LEA.HI R29, R29, 0x68, RZ, 0x1e ;  /* 0x000000681d1d7811 */ /* 0x000fe200078ff0ff */
[----:B----4-:R-:W-:Y:S01]  /*615f0*/  FMUL R5, R18, R20 ;  /* 0x0000001412057220 */ /* 0x010fe20000400000 */
[----:B------:R0:W-:Y:S02]  /*61600*/  STL [R1+0x11d0], R15 ;  /* 0x0011d00f01007387 */ /* 0x0001e40000100800 */
[----:B------:R-:W-:-:S05]  /*61610*/  SHF.L.U32 R29, R29, 0x5, RZ ;  /* 0x000000051d1d7819 */ /* 0x000fca00000006ff */
[----:B------:R1:W4:Y:S04]  /*61620*/  LDS R14, [R29+0x40000] ;  /* 0x040000001d0e7984 */ /* 0x0003280000000800 */
[----:B0-----:R-:W4:Y:S04]  /*61630*/  LDL.LU R15, [R1+0xc74] ;  /* 0x000c7400010f7983 */ /* 0x001f280000300800 */
[----:B------:R-:W-:Y:S04]  /*61640*/  STL [R1+0x440], R6 ;  /* 0x0004400601007387 */ /* 0x000fe80000100800 */
[----:B--2---:R-:W2:Y:S04]  /*61650*/  LDL.LU R9, [R1+0xc60] ;  /* 0x000c600001097983 */ /* 0x004ea80000300800 */
[----:B------:R0:W-:Y:S01]  /*61660*/  STL [R1+0x444], R5 ;  /* 0x0004440501007387 */ /* 0x0001e20000100800 */
[----:B-1----:R-:W-:-:S03]  /*61670*/  LOP3.LUT R29, R4, 0x1c, RZ, 0xc0, !PT ;  /* 0x0000001c041d7812 */ /* 0x002fc600078ec0ff */
[----:B------:R-:W2:Y:S01]  /*61680*/  LDL.LU R4, [R1+0xc64] ;  /* 0x000c640001047983 */ /* 0x000ea20000300800 */
[----:B0-----:R-:W-:-:S05]  /*61690*/  FMUL R5, R18, R17 ;  /* 0x0000001112057220 */ /* 0x001fca0000400000 */
[----:B------:R0:W-:Y:S04]  /*616a0*/  STL [R1+0x430], R5 ;  /* 0x0004300501007387 */ /* 0x0001e80000100800 */
[----:B------:R-:W2:Y:S01]  /*616b0*/  LDL.LU R8, [R1+0xc50] ;  /* 0x000c500001087983 */ /* 0x000ea20000300800 */
[----:B0-----:R-:W-:-:S03]  /*616c0*/  FMUL R5, R18, R3 ;  /* 0x0000000312057220 */ /* 0x001fc60000400000 */
[----:B------:R-:W2:Y:S04]  /*616d0*/  LDL.LU R3, [R1+0xc54] ;  /* 0x000c540001037983 */ /* 0x000ea80000300800 */
[----:B------:R-:W-:Y:S01]  /*616e0*/  STL [R1+0x434], R5 ;  /* 0x0004340501007387 */ /* 0x000fe20000100800 */
[----:B------:R-:W-:-:S03]  /*616f0*/  FMUL R16, R18, R16 ;  /* 0x0000001012107220 */ /* 0x000fc60000400000 */
[----:B---3--:R0:W-:Y:S04]  /*61700*/  STL [R1+0x984], R26 ;  /* 0x0009841a01007387 */ /* 0x0081e80000100800 */
[----:B0-----:R-:W3:Y:S04]  /*61710*/  LDL.LU R26, [R1+0xc40] ;  /* 0x000c4000011a7983 */ /* 0x001ee80000300800 */
[----:B------:R-:W3:Y:S04]  /*61720*/  LDL.LU R25, [R1+0xc44] ;  /* 0x000c440001197983 */ /* 0x000ee80000300800 */
[----:B------:R-:W3:Y:S04]  /*61730*/  LDL.LU R20, [R1+0xc30] ;  /* 0x000c300001147983 */ /* 0x000ee80000300800 */
[----:B------:R-:W3:Y:S04]  /*61740*/  LDL.LU R17, [R1+0xc34] ;  /* 0x000c340001117983 */ /* 0x000ee80000300800 */
[----:B------:R0:W-:Y:S04]  /*61750*/  STL [R1+0x97c], R7 ;  /* 0x00097c0701007387 */ /* 0x0001e80000100800 */
[----:B0-----:R-:W3:Y:S04]  /*61760*/  LDL.LU R7, [R1+0xc20] ;  /* 0x000c200001077983 */ /* 0x001ee80000300800 */
[----:B------:R-:W3:Y:S04]  /*61770*/  LDL.LU R6, [R1+0xc24] ;  /* 0x000c240001067983 */ /* 0x000ee80000300800 */
[----:B------:R0:W-:Y:S04]  /*61780*/  STL [R1+0x420], R16 ;  /* 0x0004201001007387 */ /* 0x0001e80000100800 */
[----:B0-----:R-:W3:Y:S01]  /*61790*/  LDL.LU R16, [R1+0xcc8] ;  /* 0x000cc80001107983 */ /* 0x001ee20000300800 */
[----:B------:R-:W-:-:S04]  /*617a0*/  LEA.HI R29, R29, 0x70, RZ, 0x1e ;  /* 0x000000701d1d7811 */ /* 0x000fc800078ff0ff */
[----:B------:R-:W-:Y:S01]  /*617b0*/  SHF.L.U32 R29, R29, 0x5, RZ ;  /* 0x000000051d1d7819 */ /* 0x000fe200000006ff */
[----:B--2---:R-:W-:-:S04]  /*617c0*/  FMUL R9, R18, R9 ;  /* 0x0000000912097220 */ /* 0x004fc80000400000 */
[----:B------:R4:W0:Y:S02]  /*617d0*/  LDS R5, [R29+0x40000] ;  /* 0x040000001d057984 */ /* 0x0008240000000800 */
[C---:B----4-:R-:W-:Y:S02]  /*617e0*/  FMUL R29, R18.reuse, R15 ;  /* 0x0000000f121d7220 */ /* 0x050fe40000400000 */
[----:B------:R-:W2:Y:S04]  /*617f0*/  LDL.LU R15, [R1+0xccc] ;  /* 0x000ccc00010f7983 */ /* 0x000ea80000300800 */
[----:B------:R1:W-:Y:S01]  /*61800*/  STL [R1+0x424], R29 ;  /* 0x0004241d01007387 */ /* 0x0003e20000100800 */
[----:B------:R-:W-:-:S03]  /*61810*/  FMUL R8, R18, R8 ;  /* 0x0000000812087220 */ /* 0x000fc60000400000 */
[----:B------:R4:W-:Y:S01]  /*61820*/  STL [R1+0x410], R9 ;  /* 0x0004100901007387 */ /* 0x0009e20000100800 */
[----:B-1----:R-:W-:-:S03]  /*61830*/  FMUL R29, R18, R4 ;  /* 0x00000004121d7220 */ /* 0x002fc60000400000 */
[----:B----4-:R-:W4:Y:S04]  /*61840*/  LDL.LU R9, [R1+0xcb8] ;  /* 0x000cb80001097983 */ /* 0x010f280000300800 */
[----:B------:R-:W4:Y:S04]  /*61850*/  LDL.LU R4, [R1+0xcbc] ;  /* 0x000cbc0001047983 */ /* 0x000f280000300800 */
[----:B------:R1:W-:Y:S04]  /*61860*/  STL [R1+0x414], R29 ;  /* 0x0004141d01007387 */ /* 0x0003e80000100800 */
[----:B------:R0:W-:Y:S01]  /*61870*/  STL [R1+0x400], R8 ;  /* 0x0004000801007387 */ /* 0x0001e20000100800 */
[----:B-1----:R-:W-:-:S03]  /*61880*/  FMUL R29, R18, R3 ;  /* 0x00000003121d7220 */ /* 0x002fc60000400000 */
[----:B0-----:R-:W4:Y:S04]  /*61890*/  LDL.LU R8, [R1+0xc78] ;  /* 0x000c780001087983 */ /* 0x001f280000300800 */
[----:B------:R-:W4:Y:S04]  /*618a0*/  LDL.LU R3, [R1+0xc7c] ;  /* 0x000c7c0001037983 */ /* 0x000f280000300800 */
[----:B------:R0:W-:Y:S01]  /*618b0*/  STL [R1+0x404], R29 ;  /* 0x0004041d01007387 */ /* 0x0001e20000100800 */
[C---:B---3--:R-:W-:Y:S02]  /*618c0*/  FMUL R26, R18.reuse, R26 ;  /* 0x0000001a121a7220 */ /* 0x048fe40000400000 */
[----:B0-----:R-:W-:-:S03]  /*618d0*/  FMUL R29, R18, R25 ;  /* 0x00000019121d7220 */ /* 0x001fc60000400000 */
[----:B------:R0:W-:Y:S04]  /*618e0*/  STL [R1+0x470], R26 ;  /* 0x0004701a01007387 */ /* 0x0001e80000100800 */
[----:B------:R-:W-:Y:S01]  /*618f0*/  STL [R1+0x474], R29 ;  /* 0x0004741d01007387 */ /* 0x000fe20000100800 */
[C---:B------:R-:W-:Y:S02]  /*61900*/  FMUL R25, R18.reuse, R17 ;  /* 0x0000001112197220 */ /* 0x040fe40000400000 */
[----:B0-----:R-:W-:-:S05]  /*61910*/  FMUL R26, R18, R20 ;  /* 0x00000014121a7220 */ /* 0x001fca0000400000 */
[----:B------:R-:W-:Y:S04]  /*61920*/  STL [R1+0x460], R26 ;  /* 0x0004601a01007387 */ /* 0x000fe80000100800 */
[----:B------:R-:W-:Y:S01]  /*61930*/  STL [R1+0x464], R25 ;  /* 0x0004641901007387 */ /* 0x000fe20000100800 */
[----:B------:R-:W-:-:S03]  /*61940*/  FMUL R20, R18, R7 ;  /* 0x0000000712147220 */ /* 0x000fc60000400000 */
[----:B------:R-:W3:Y:S01]  /*61950*/  LDL.LU R7, [R1+0xc68] ;  /* 0x000c680001077983 */ /* 0x000ee20000300800 */
[----:B------:R-:W-:-:S03]  /*61960*/  FMUL R17, R18, R6 ;  /* 0x0000000612117220 */ /* 0x000fc60000400000 */
[----:B------:R-:W-:Y:S04]  /*61970*/  STL [R1+0x450], R20 ;  /* 0x0004501401007387 */ /* 0x000fe80000100800 */
[----:B------:R-:W3:Y:S04]  /*61980*/  LDL.LU R6, [R1+0xc6c] ;  /* 0x000c6c0001067983 */ /* 0x000ee80000300800 */
[----:B------:R0:W-:Y:S01]  /*61990*/  STL [R1+0x454], R17 ;  /* 0x0004541101007387 */ /* 0x0001e20000100800 */
[----:B------:R-:W-:-:S03]  /*619a0*/  FMUL R16, R10, R16 ;  /* 0x000000100a107220 */ /* 0x000fc60000400000 */
[----:B0-----:R-:W3:Y:S04]  /*619b0*/  LDL.LU R17, [R1+0xc58] ;  /* 0x000c580001117983 */ /* 0x001ee80000300800 */
[----:B------:R0:W-:Y:S04]  /*619c0*/  STL [R1+0x448], R16 ;  /* 0x0004481001007387 */ /* 0x0001e80000100800 */
[----:B0-----:R-:W3:Y:S01]  /*619d0*/  LDL.LU R16, [R1+0xc5c] ;  /* 0x000c5c0001107983 */ /* 0x001ee20000300800 */
[----:B--2---:R-:W-:-:S05]  /*619e0*/  FMUL R15, R10, R15 ;  /* 0x0000000f0a0f7220 */ /* 0x004fca0000400000 */
[----:B------:R4:W-:Y:S02]  /*619f0*/  STL [R1+0x44c], R15 ;  /* 0x00044c0f01007387 */ /* 0x0009e40000100800 */
[C---:B----4-:R-:W-:Y:S02]  /*61a00*/  FMUL R15, R10.reuse, R9 ;  /* 0x000000090a0f7220 */ /* 0x050fe40000400000 */
[C---:B------:R-:W-:Y:S02]  /*61a10*/  FMUL R9, R10.reuse, R4 ;  /* 0x000000040a097220 */ /* 0x040fe40000400000 */
[----:B------:R-:W2:Y:S04]  /*61a20*/  LDL.LU R4, [R1+0xc48] ;  /* 0x000c480001047983 */ /* 0x000ea80000300800 */
[----:B------:R-:W-:Y:S04]  /*61a30*/  STL [R1+0x438], R15 ;  /* 0x0004380f01007387 */ /* 0x000fe80000100800 */
[----:B------:R-:W4:Y:S04]  /*61a40*/  LDL.LU R29, [R1+0xc4c] ;  /* 0x000c4c00011d7983 */ /* 0x000f280000300800 */
[----:B------:R0:W-:Y:S02]  /*61a50*/  STL [R1+0x43c], R9 ;  /* 0x00043c0901007387 */ /* 0x0001e40000100800 */
[----:B0-----:R-:W-:-:S02]  /*61a60*/  FMUL R9, R10, R8 ;  /* 0x000000080a097220 */ /* 0x001fc40000400000 */
[C---:B------:R-:W-:Y:S02]  /*61a70*/  FMUL R8, R10.reuse, R3 ;  /* 0x000000030a087220 */ /* 0x040fe40000400000 */
[----:B------:R-:W4:Y:S04]  /*61a80*/  LDL.LU R3, [R1+0xc38] ;  /* 0x000c380001037983 */ /* 0x000f280000300800 */
[----:B------:R-:W-:Y:S04]  /*61a90*/  STL [R1+0x428], R9 ;  /* 0x0004280901007387 */ /* 0x000fe80000100800 */
[----:B------:R-:W4:Y:S04]  /*61aa0*/  LDL.LU R26, [R1+0xc3c] ;  /* 0x000c3c00011a7983 */ /* 0x000f280000300800 */
[----:B------:R0:W-:Y:S04]  /*61ab0*/  STL [R1+0x42c], R8 ;  /* 0x00042c0801007387 */ /* 0x0001e80000100800 */
[----:B------:R-:W4:Y:S04]  /*61ac0*/  LDL.LU R25, [R1+0xc28] ;  /* 0x000c280001197983 */ /* 0x000f280000300800 */
[----:B------:R-:W4:Y:S04]  /*61ad0*/  LDL.LU R20, [R1+0xc2c] ;  /* 0x000c2c0001147983 */ /* 0x000f280000300800 */
[----:B------:R-:W4:Y:S04]  /*61ae0*/  LDL.LU R15, [R1+0x11d4] ;  /* 0x0011d400010f7983 */ /* 0x000f280000300800 */
[----:B0-----:R-:W4:Y:S01]  /*61af0*/  LDL.64 R8, [R1+0x1658] ;  /* 0x0016580001087983 */ /* 0x001f220000100a00 */
[----:B---3--:R-:W-:-:S05]  /*61b00*/  FMUL R7, R10, R7 ;  /* 0x000000070a077220 */ /* 0x008fca0000400000 */
[----:B------:R0:W-:Y:S01]  /*61b10*/  STL [R1+0x418], R7 ;  /* 0x0004180701007387 */ /* 0x0001e20000100800 */
[----:B------:R-:W-:-:S03]  /*61b20*/  FMUL R18, R10, R6 ;  /* 0x000000060a127220 */ /* 0x000fc60000400000 */
[----:B0-----:R-:W3:Y:S04]  /*61b30*/  LDL.64 R6, [R1+0x1650] ;  /* 0x0016500001067983 */ /* 0x001ee80000100a00 */
[----:B------:R0:W-:Y:S01]  /*61b40*/  STL [R1+0x41c], R18 ;  /* 0x00041c1201007387 */ /* 0x0001e20000100800 */
[----:B------:R-:W-:-:S03]  /*61b50*/  FMUL R17, R10, R17 ;  /* 0x000000110a117220 */ /* 0x000fc60000400000 */
[----:B0-----:R-:W3:Y:S04]  /*61b60*/  LDL.LU R18, [R1+0x11d8] ;  /* 0x0011d80001127983 */ /* 0x001ee80000300800 */
[----:B------:R0:W-:Y:S01]  /*61b70*/  STL [R1+0x408], R17 ;  /* 0x0004081101007387 */ /* 0x0001e20000100800 */
[----:B------:R-:W-:-:S03]  /*61b80*/  FMUL R16, R10, R16 ;  /* 0x000000100a107220 */ /* 0x000fc60000400000 */
[----:B0-----:R-:W3:Y:S04]  /*61b90*/  LDL.LU R17, [R1+0xd30] ;  /* 0x000d300001117983 */ /* 0x001ee80000300800 */
[----:B------:R0:W-:Y:S04]  /*61ba0*/  STL [R1+0x40c], R16 ;  /* 0x00040c1001007387 */ /* 0x0001e80000100800 */
[----:B0-----:R-:W3:Y:S01]  /*61bb0*/  LDL.LU R16, [R1+0xd34] ;  /* 0x000d340001107983 */ /* 0x001ee20000300800 */
[----:B--2---:R-:W-:-:S05]  /*61bc0*/  FMUL R4, R10, R4 ;  /* 0x000000040a047220 */ /* 0x004fca0000400000 */
[----:B------:R0:W-:Y:S01]  /*61bd0*/  STL [R1+0x478], R4 ;  /* 0x0004780401007387 */ /* 0x0001e20000100800 */
[----:B----4-:R-:W-:-:S03]  /*61be0*/  FMUL R29, R10, R29 ;  /* 0x0000001d0a1d7220 */ /* 0x010fc60000400000 */
[----:B0-----:R-:W2:Y:S04]  /*61bf0*/  LDL.LU R4, [R1+0x3a94] ;  /* 0x003a940001047983 */ /* 0x001ea80000300800 */
[----:B------:R0:W-:Y:S01]  /*61c00*/  STL [R1+0x47c], R29 ;  /* 0x00047c1d01007387 */ /* 0x0001e20000100800 */
[----:B------:R-:W-:-:S03]  /*61c10*/  FMUL R3, R10, R3 ;  /* 0x000000030a037220 */ /* 0x000fc60000400000 */
[----:B0-----:R-:W0:Y:S01]  /*61c20*/  S2R R29, SR_TID.X ;  /* 0x00000000001d7919 */ /* 0x001e220000002100 */
[----:B------:R-:W-:-:S03]  /*61c30*/  FMUL R26, R10, R26 ;  /* 0x0000001a0a1a7220 */ /* 0x000fc60000400000 */
[----:B------:R1:W-:Y:S01]  /*61c40*/  STL [R1+0x468], R3 ;  /* 0x0004680301007387 */ /* 0x0003e20000100800 */
[----:B------:R-:W-:-:S03]  /*61c50*/  FMUL R25, R10, R25 ;  /* 0x000000190a197220 */ /* 0x000fc60000400000 */
[----:B-1----:R-:W4:Y:S01]  /*61c60*/  LDL.LU R3, [R1+0x3a90] ;  /* 0x003a900001037983 */ /* 0x002f220000300800 */
[C---:B------:R-:W-:Y:S02]  /*61c70*/  FMUL R20, R10.reuse, R20 ;  /* 0x000000140a147220 */ /* 0x040fe40000400000 */
[----:B------:R-:W-:Y:S01]  /*61c80*/  FFMA R15, R10, R15, R14 ;  /* 0x0000000f0a0f7223 */ /* 0x000fe2000000000e */
[----:B------:R-:W-:Y:S04]  /*61c90*/  STL [R1+0x46c], R26 ;  /* 0x00046c1a01007387 */ /* 0x000fe80000100800 */
[----:B------:R1:W-:Y:S01]  /*61ca0*/  STL [R1+0x458], R25 ;  /* 0x0004581901007387 */ /* 0x0003e20000100800 */
[----:B------:R-:W-:-:S03]  /*61cb0*/  IMAD.WIDE R8, R0, 0x2, R8 ;  /* 0x0000000200087825 */ /* 0x000fc600078e0208 */
[----:B------:R-:W-:Y:S04]  /*61cc0*/  STL [R1+0x45c], R20 ;  /* 0x00045c1401007387 */ /* 0x000fe80000100800 */
[----:B------:R0:W-:Y:S04]  /*61cd0*/  STL [R1+0x11d4], R15 ;  /* 0x0011d40f01007387 */ /* 0x0001e80000100800 */
[----:B-1----:R1:W2:Y:S04]  /*61ce0*/  LDG.E.U16 R25, [R8.64] ;  /* 0x0000000608197981 */ /* 0x0022a8000c1e1500 */
[----:B0-----:R-:W2:Y:S04]  /*61cf0*/  LDL.LU R15, [R1+0xd20] ;  /* 0x000d2000010f7983 */ /* 0x001ea80000300800 */
[----:B------:R-:W4:Y:S01]  /*61d00*/  LDL.LU R14, [R1+0xd24] ;  /* 0x000d2400010e7983 */ /* 0x000f220000300800 */
[----:B------:R-:W-:-:S04]  /*61d10*/  LOP3.LUT R29, R29, 0x1c, RZ, 0xc0, !PT ;  /* 0x0000001c1d1d7812 */ /* 0x000fc800078ec0ff */
[----:B------:R-:W-:-:S05]  /*61d20*/  LEA.HI R29, R29, 0x78, RZ, 0x1e ;  /* 0x000000781d1d7811 */ /* 0x000fca00078ff0ff */
[----:B------:R-:W-:-:S05]  /*61d30*/  IMAD.SHL.U32 R29, R29, 0x20, RZ ;  /* 0x000000201d1d7824 */ /* 0x000fca00078e00ff */
[----:B------:R0:W1:Y:S04]  /*61d40*/  LDS R10, [R29+0x40000] ;  /* 0x040000001d0a7984 */ /* 0x0000680000000800 */
[----:B0-----:R-:W4:Y:S01]  /*61d50*/  LDL.LU R29, [R1+0xd10] ;  /* 0x000d1000011d7983 */ /* 0x001f220000300800 */
[----:B---3--:R-:W-:-:S05]  /*61d60*/  IMAD.WIDE R6, R0, 0x2, R6 ;  /* 0x0000000200067825 */ /* 0x008fca00078e0206 */
[----:B------:R0:W3:Y:S01]  /*61d70*/  LDG.E.U16 R20, [R6.64] ;  /* 0x0000000606147981 */ /* 0x0000e2000c1e1500 */
[----:B------:R-:W-:-:S05]  /*61d80*/  FFMA R18, R19, R18, R5 ;  /* 0x0000001213127223 */ /* 0x000fca0000000005 */
[----:B------:R-:W-:Y:S01]  /*61d90*/  STL [R1+0x11d8], R18 ;  /* 0x0011d81201007387 */ /* 0x000fe20000100800 */
[----:B0-----:R-:W-:-:S05]  /*61da0*/  FMUL R6, R19, R17 ;  /* 0x0000001113067220 */ /* 0x001fca0000400000 */
[----:B------:R0:W-:Y:S04]  /*61db0*/  STL [R1+0x3f0], R6 ;  /* 0x0003f00601007387 */ /* 0x0001e80000100800 */
[----:B------:R-:W3:Y:S01]  /*61dc0*/  LDL.LU R26, [R1+0xd14] ;  /* 0x000d1400011a7983 */ /* 0x000ee20000300800 */
[----:B------:R-:W-:-:S05]  /*61dd0*/  FMUL R5, R19, R16 ;  /* 0x0000001013057220 */ /* 0x000fca0000400000 */
[----:B------:R-:W-:Y:S04]  /*61de0*/  STL [R1+0x3f4], R5 ;  /* 0x0003f40501007387 */ /* 0x000fe80000100800 */
[----:B-1----:R-:W3:Y:S04]  /*61df0*/  LDL.LU R9, [R1+0xd00] ;  /* 0x000d000001097983 */ /* 0x002ee80000300800 */
[----:B------:R-:W3:Y:S04]  /*61e00*/  LDL.LU R8, [R1+0xd04] ;  /* 0x000d040001087983 */ /* 0x000ee80000300800 */
[----:B------:R-:W3:Y:S04]  /*61e10*/  LDL.LU R7, [R1+0xcf0] ;  /* 0x000cf00001077983 */ /* 0x000ee80000300800 */
[----:B0-----:R-:W3:Y:S01]  /*61e20*/  LDL.LU R6, [R1+0xcf4] ;  /* 0x000cf40001067983 */ /* 0x001ee20000300800 */
[----:B------:R-:W-:-:S04]  /*61e30*/  LEA.HI R2, R2, 0x80, RZ, 0x1e ;  /* 0x0000008002027811 */ /* 0x000fc800078ff0ff */
[----:B------:R-:W-:-:S05]  /*61e40*/  SHF.L.U32 R2, R2, 0x5, RZ ;  /* 0x0000000502027819 */ /* 0x000fca00000006ff */
[----:B------:R-:W0:Y:S01]  /*61e50*/  LDS R5, [R2+0x40000] ;  /* 0x0400000002057984 */ /* 0x000e220000000800 */
[C---:B--2---:R-:W-:Y:S02]  /*61e60*/  FMUL R15, R19.reuse, R15 ;  /* 0x0000000f130f7220 */ /* 0x044fe40000400000 */
[----:B----4-:R-:W-:-:S03]  /*61e70*/  FMUL R14, R19, R14 ;  /* 0x0000000e130e7220 */ /* 0x010fc60000400000 */
[----:B------:R-:W-:Y:S04]  /*61e80*/  STL [R1+0x3e0], R15 ;  /* 0x0003e00f01007387 */ /* 0x000fe80000100800 */
[----:B------:R1:W-:Y:S04]  /*61e90*/  STL [R1+0x96c], R25 ;  /* 0x00096c1901007387 */ /* 0x0003e80000100800 */
[----:B-1----:R-:W2:Y:S04]  /*61ea0*/  LDL.LU R25, [R1+0xce0] ;  /* 0x000ce00001197983 */ /* 0x002ea80000300800 */
[----:B------:R-:W-:Y:S01]  /*61eb0*/  STL [R1+0x3e4], R14 ;  /* 0x0003e40e01007387 */ /* 0x000fe20000100800 */
[----:B------:R-:W-:-:S03]  /*61ec0*/  FMUL R29, R19, R29 ;  /* 0x0000001d131d7220 */ /* 0x000fc60000400000 */
[----:B---3--:R1:W-:Y:S04]  /*61ed0*/  STL [R1+0x95c], R20 ;  /* 0x00095c1401007387 */ /* 0x0083e80000100800 */
[----:B-1----:R-:W3:Y:S04]  /*61ee0*/  LDL.LU R20, [R1+0xce4] ;  /* 0x000ce40001147983 */ /* 0x002ee80000300800 */
[----:B------:R-:W4:Y:S04]  /*61ef0*/  LDL.LU R18, [R1+0xcd0] ;  /* 0x000cd00001127983 */ /* 0x000f280000300800 */
[----:B------:R-:W4:Y:S04]  /*61f00*/  LDL.LU R17, [R1+0xcd4] ;  /* 0x000cd40001117983 */ /* 0x000f280000300800 */
[----:B------:R-:W4:Y:S04]  /*61f10*/  LDL.LU R16, [R1+0x360] ;  /* 0x0003600001107983 */ /* 0x000f280000300800 */
[----:B------:R-:W4:Y:S04]  /*61f20*/  LDL.LU R15, [R1+0x364] ;  /* 0x00036400010f7983 */ /* 0x000f280000300800 */
[----:B------:R-:W4:Y:S04]  /*61f30*/  LDL.LU R14, [R1+0xd38] ;  /* 0x000d3800010e7983 */ /* 0x000f280000300800 */
[----:B------:R-:W4:Y:S01]  /*61f40*/  LDL.LU R2, [R1+0xd3c] ;  /* 0x000d3c0001027983 */ /* 0x000f220000300800 */
[----:B------:R-:W-:-:S03]  /*61f50*/  FMUL R26, R19, R26 ;  /* 0x0000001a131a7220 */ /* 0x000fc60000400000 */
[----:B------:R-:W-:Y:S04]  /*61f60*/  STL [R1+0x3d0], R29 ;  /* 0x0003d01d01007387 */ /* 0x000fe80000100800 */
[----:B------:R-:W-:Y:S01]  /*61f70*/  STL [R1+0x3d4], R26 ;  /* 0x0003d41a01007387 */ /* 0x000fe20000100800 */
[C---:B------:R-:W-:Y:S02]  /*61f80*/  FMUL R9, R19.reuse, R9 ;  /* 0x0000000913097220 */ /* 0x040fe40000400000 */
[----:B------:R-:W-:-:S03]  /*61f90*/  FMUL R8, R19, R8 ;  /* 0x0000000813087220 */ /* 0x000fc60000400000 */
[----:B------:R1:W-:Y:S01]  /*61fa0*/  STL [R1+0x3c0], R9 ;  /* 0x0003c00901007387 */ /* 0x0003e20000100800 */
[----:B------:R-:W-:-:S03]  /*61fb0*/  FMUL R7, R19, R7 ;  /* 0x0000000713077220 */ /* 0x000fc60000400000 */
[----:B------:R0:W-:Y:S01]  /*61fc0*/  STL [R1+0x3c4], R8 ;  /* 0x0003c40801007387 */ /* 0x0001e20000100800 */
[----:B------:R-:W-:-:S03]  /*61fd0*/  FMUL R6, R19, R6 ;  /* 0x0000000613067220 */ /* 0x000fc60000400000 */
[----:B-1----:R-:W4:Y:S04]  /*61fe0*/  LDL.LU R9, [R1+0xd28] ;  /* 0x000d280001097983 */ /* 0x002f280000300800 */
[----:B------:R1:W-:Y:S04]  /*61ff0*/  STL [R1+0x3b0], R7 ;  /* 0x0003b00701007387 */ /* 0x0003e80000100800 */
[----:B0-----:R-:W4:Y:S04]  /*62000*/  LDL.LU R8, [R1+0xd2c] ;  /* 0x000d2c0001087983 */ /* 0x001f280000300800 */
[----:B------:R0:W-:Y:S04]  /*62010*/  STL [R1+0x3b4], R6 ;  /* 0x0003b40601007387 */ /* 0x0001e80000100800 */
[----:B-1----:R-:W4:Y:S04]  /*62020*/  LDL.LU R7, [R1+0xd18] ;  /* 0x000d180001077983 */ /* 0x002f280000300800 */
[----:B0-----:R-:W4:Y:S01]  /*62030*/  LDL.LU R6, [R1+0xd1c] ;  /* 0x000d1c0001067983 */ /* 0x001f220000300800 */
[----:B--2---:R-:W-:-:S05]  /*62040*/  FMUL R26, R19, R25 ;  /* 0x00000019131a7220 */ /* 0x004fca0000400000 */
[----:B------:R0:W-:Y:S01]  /*62050*/  STL [R1+0x3a0], R26 ;  /* 0x0003a01a01007387 */ /* 0x0001e20000100800 */
[C---:B---3--:R-:W-:Y:S02]  /*62060*/  FMUL R25, R19.reuse, R20 ;  /* 0x0000001413197220 */ /* 0x048fe40000400000 */
[----:B----4-:R-:W-:-:S03]  /*62070*/  FMUL R20, R19, R18 ;  /* 0x0000001213147220 */ /* 0x010fc60000400000 */
[----:B------:R-:W-:Y:S01]  /*62080*/  STL [R1+0x3a4], R25 ;  /* 0x0003a41901007387 */ /* 0x000fe20000100800 */
[----:B------:R-:W-:-:S03]  /*62090*/  FMUL R18, R19, R17 ;  /* 0x0000001113127220 */ /* 0x000fc60000400000 */
[----:B------:R-:W-:Y:S01]  /*620a0*/  STL [R1+0x380], R20 ;  /* 0x0003801401007387 */ /* 0x000fe20000100800 */
[----:B------:R-:W-:-:S03]  /*620b0*/  FMUL R17, R19, R16 ;  /* 0x0000001013117220 */ /* 0x000fc60000400000 */
[----:B------:R-:W-:Y:S01]  /*620c0*/  STL [R1+0x384], R18 ;  /* 0x0003841201007387 */ /* 0x000fe20000100800 */
[----:B------:R-:W-:-:S03]  /*620d0*/  FMUL R16, R19, R15 ;  /* 0x0000000f13107220 */ /* 0x000fc60000400000 */
[----:B------:R-:W-:Y:S01]  /*620e0*/  STL [R1+0x370], R17 ;  /* 0x0003701101007387 */ /* 0x000fe20000100800 */
[----:B------:R-:W-:-:S03]  /*620f0*/  FMUL R15, R11, R14 ;  /* 0x0000000e0b0f7220 */ /* 0x000fc60000400000 */
[----:B------:R1:W-:Y:S01]  /*62100*/  STL [R1+0x374], R16 ;  /* 0x0003741001007387 */ /* 0x0003e20000100800 */
[----:B------:R-:W-:-:S03]  /*62110*/  FMUL R14, R11, R2 ;  /* 0x000000020b0e7220 */ /* 0x000fc60000400000 */
[----:B------:R-:W2:Y:S04]  /*62120*/  LDL.LU R2, [R1+0xd08] ;  /* 0x000d080001027983 */ /* 0x000ea80000300800 */
[----:B------:R3:W-:Y:S04]  /*62130*/  STL [R1+0x3f8], R15 ;  /* 0x0003f80f01007387 */ /* 0x0007e80000100800 */
[----:B------:R-:W4:Y:S04]  /*62140*/  LDL.LU R29, [R1+0xd0c] ;  /* 0x000d0c00011d7983 */ /* 0x000f280000300800 */
[----:B------:R3:W-:Y:S04]  /*62150*/  STL [R1+0x3fc], R14 ;  /* 0x0003fc0e01007387 */ /* 0x0007e80000100800 */
[----:B0-----:R-:W4:Y:S04]  /*62160*/  LDL.LU R26, [R1+0xcf8] ;  /* 0x000cf800011a7983 */ /* 0x001f280000300800 */
[----:B-1----:R-:W4:Y:S04]  /*62170*/  LDL.LU R16, [R1+0xcfc] ;  /* 0x000cfc0001107983 */ /* 0x002f280000300800 */
[----:B---3--:R-:W3:Y:S01]  /*62180*/  LDL.LU R15, [R1+0xce8] ;  /* 0x000ce800010f7983 */ /* 0x008ee20000300800 */
[----:B------:R-:W-:-:S03]  /*62190*/  FMUL R9, R11, R9 ;  /* 0x000000090b097220 */ /* 0x000fc60000400000 */
[----:B------:R-:W3:Y:S01]  /*621a0*/  LDL.LU R14, [R1+0xcec] ;  /* 0x000cec00010e7983 */ /* 0x000ee20000300800 */
[----:B------:R-:W-:-:S03]  /*621b0*/  FMUL R8, R11, R8 ;  /* 0x000000080b087220 */ /* 0x000fc60000400000 */
[----:B------:R-:W-:Y:S04]  /*621c0*/  STL [R1+0x3e8], R9 ;  /* 0x0003e80901007387 */ /* 0x000fe80000100800 */
[----:B------:R0:W-:Y:S01]  /*621d0*/  STL [R1+0x3ec], R8 ;  /* 0x0003ec0801007387 */ /* 0x0001e20000100800 */
[----:B------:R-:W-:-:S03]  /*621e0*/  FMUL R7, R11, R7 ;  /* 0x000000070b077220 */ /* 0x000fc60000400000 */
[----:B------:R-:W3:Y:S01]  /*621f0*/  LDL.LU R25, [R1+0xcd8] ;  /* 0x000cd80001197983 */ /* 0x000ee20000300800 */
[----:B------:R-:W-:-:S03]  /*62200*/  FMUL R6, R11, R6 ;  /* 0x000000060b067220 */ /* 0x000fc60000400000 */
[----:B------:R-:W-:Y:S04]  /*62210*/  STL [R1+0x3d8], R7 ;  /* 0x0003d80701007387 */ /* 0x000fe80000100800 */
[----:B------:R-:W3:Y:S04]  /*62220*/  LDL.LU R20, [R1+0xcdc] ;  /* 0x000cdc0001147983 */ /* 0x000ee80000300800 */
[----:B------:R1:W-:Y:S04]  /*62230*/  STL [R1+0x3dc], R6 ;  /* 0x0003dc0601007387 */ /* 0x0003e80000100800 */
[----:B------:R-:W3:Y:S04]  /*62240*/  LDL.LU R19, [R1+0x368] ;  /* 0x0003680001137983 */ /* 0x000ee80000300800 */
[----:B------:R-:W3:Y:S04]  /*62250*/  LDL.LU R18, [R1+0x36c] ;  /* 0x00036c0001127983 */ /* 0x000ee80000300800 */
[----:B------:R-:W3:Y:S04]  /*62260*/  LDL.LU R17, [R1+0x11dc] ;  /* 0x0011dc0001117983 */ /* 0x000ee80000300800 */
[----:B0-----:R-:W3:Y:S04]  /*62270*/  LDL.64 R8, [R1+0x1648] ;  /* 0x0016480001087983 */ /* 0x001ee80000100a00 */
[----:B-1----:R-:W3:Y:S01]  /*62280*/  LDL.64 R6, [R1+0x1640] ;  /* 0x0016400001067983 */ /* 0x002ee20000100a00 */
[----:B--2---:R-:W-:-:S05]  /*62290*/  FMUL R2, R11, R2 ;  /* 0x000000020b027220 */ /* 0x004fca0000400000 */
[----:B------:R0:W-:Y:S01]  /*622a0*/  STL [R1+0x3c8], R2 ;  /* 0x0003c80201007387 */ /* 0x0001e20000100800 */
[----:B----4-:R-:W-:-:S03]  /*622b0*/  FMUL R29, R11, R29 ;  /* 0x0000001d0b1d7220 */ /* 0x010fc60000400000 */
[----:B0-----:R-:W2:Y:S04]  /*622c0*/  LDL.LU R2, [R1+0x3a8c] ;  /* 0x003a8c0001027983 */ /* 0x001ea80000300800 */
[----:B------:R0:W-:Y:S02]  /*622d0*/  STL [R1+0x3cc], R29 ;  /* 0x0003cc1d01007387 */ /* 0x0001e40000100800 */
[C---:B0-----:R-:W-:Y:S02]  /*622e0*/  FMUL R29, R11.reuse, R16 ;  /* 0x000000100b1d7220 */ /* 0x041fe40000400000 */
[----:B------:R-:W4:Y:S01]  /*622f0*/  LDL.LU R16, [R1+0x11e0] ;  /* 0x0011e00001107983 */ /* 0x000f220000300800 */
[C---:B------:R-:W-:Y:S02]  /*62300*/  FMUL R26, R11.reuse, R26 ;  /* 0x0000001a0b1a7220 */ /* 0x040fe40000400000 */
[----:B---3--:R-:W-:-:S03]  /*62310*/  FMUL R14, R11, R14 ;  /* 0x0000000e0b0e7220 */ /* 0x008fc60000400000 */
[----:B------:R0:W-:Y:S04]  /*62320*/  STL [R1+0x3b8], R26 ;  /* 0x0003b81a01007387 */ /* 0x0001e80000100800 */
[----:B------:R-:W-:Y:S01]  /*62330*/  STL [R1+0x3bc], R29 ;  /* 0x0003bc1d01007387 */ /* 0x000fe20000100800 */
[----:B0-----:R-:W-:-:S03]  /*62340*/  FMUL R26, R11, R15 ;  /* 0x0000000f0b1a7220 */ /* 0x001fc60000400000 */
[----:B------:R-:W3:Y:S01]  /*62350*/  LDL.LU R15, [R1+0xd40] ;  /* 0x000d4000010f7983 */ /* 0x000ee20000300800 */
[----:B------:R-:W-:-:S03]  /*62360*/  FMUL R25, R11, R25 ;  /* 0x000000190b197220 */ /* 0x000fc60000400000 */
[----:B------:R-:W-:Y:S01]  /*62370*/  STL [R1+0x3a8], R26 ;  /* 0x0003a81a01007387 */ /* 0x000fe20000100800 */
[----:B------:R-:W-:-:S03]  /*62380*/  FMUL R20, R11, R20 ;  /* 0x000000140b147220 */ /* 0x000fc60000400000 */
[----:B------:R0:W-:Y:S01]  /*62390*/  STL [R1+0x3ac], R14 ;  /* 0x0003ac0e01007387 */ /* 0x0001e20000100800 */
[----:B------:R-:W-:-:S03]  /*623a0*/  FMUL R19, R11, R19 ;  /* 0x000000130b137220 */ /* 0x000fc60000400000 */
[----:B0-----:R-:W2:Y:S01]  /*623b0*/  LDL.LU R14, [R1+0xd44] ;  /* 0x000d4400010e7983 */ /* 0x001ea20000300800 */
[C---:B------:R-:W-:Y:S02]  /*623c0*/  FMUL R18, R11.reuse, R18 ;  /* 0x000000120b127220 */ /* 0x040fe40000400000 */
[----:B------:R-:W-:Y:S01]  /*623d0*/  FFMA R17, R11, R17, R10 ;  /* 0x000000110b117223 */ /* 0x000fe2000000000a */
[----:B------:R0:W-:Y:S04]  /*623e0*/  STL [R1+0x388], R25 ;  /* 0x0003881901007387 */ /* 0x0001e80000100800 */
[----:B------:R-:W-:Y:S04]  /*623f0*/  STL [R1+0x38c], R20 ;  /* 0x00038c1401007387 */ /* 0x000fe80000100800 */
[----:B------:R-:W-:Y:S04]  /*62400*/  STL [R1+0x378], R19 ;  /* 0x0003781301007387 */ /* 0x000fe80000100800 */
[----:B------:R-:W-:Y:S04]  /*62410*/  STL [R1+0x37c], R18 ;  /* 0x00037c1201007387 */ /* 0x000fe80000100800 */
[----:B------:R-:W-:Y:S04]  /*62420*/  STL [R1+0x11dc], R17 ;  /* 0x0011dc1101007387 */ /* 0x000fe80000100800 */
[----:B------:R-:W2:Y:S01]  /*62430*/  LDL.LU R26, [R1+0x350] ;  /* 0x00035000011a7983 */ /* 0x000ea20000300800 */
[----:B------:R-:W-:-:S03]  /*62440*/  IMAD.WIDE R8, R0, 0x2, R8 ;  /* 0x0000000200087825 */ /* 0x000fc600078e0208 */
[----:B0-----:R-:W2:Y:S01]  /*62450*/  LDL.LU R25, [R1+0x354] ;  /* 0x0003540001197983 */ /* 0x001ea20000300800 */
[----:B------:R-:W-:-:S03]  /*62460*/  IMAD.WIDE R6, R0, 0x2, R6 ;  /* 0x0000000200067825 */ /* 0x000fc600078e0206 */
[----:B------:R0:W2:Y:S04]  /*62470*/  LDG.E.U16 R8, [R8.64] ;  /* 0x0000000608087981 */ /* 0x0000a8000c1e1500 */
[----:B------:R3:W2:Y:S01]  /*62480*/  LDG.E.U16 R7, [R6.64] ;  /* 0x0000000606077981 */ /* 0x0006a2000c1e1500 */
[----:B----4-:R-:W-:-:S05]  /*62490*/  FFMA R16, R23, R16, R5 ;  /* 0x0000001017107223 */ /* 0x010fca0000000005 */
[----:B------:R1:W-:Y:S04]  /*624a0*/  STL [R1+0x11e0], R16 ;  /* 0x0011e01001007387 */ /* 0x0003e80000100800 */
[----:B-1----:R-:W4:Y:S04]  /*624b0*/  LDL.LU R16, [R1+0x340] ;  /* 0x0003400001107983 */ /* 0x002f280000300800 */
[----:B------:R-:W4:Y:S01]  /*624c0*/  LDL.LU R11, [R1+0x344] ;  /* 0x00034400010b7983 */ /* 0x000f220000300800 */
[----:B---3--:R-:W-:-:S03]  /*624d0*/  FMUL R6, R23, R15 ;  /* 0x0000000f17067220 */ /* 0x008fc60000400000 */
[----:B------:R-:W3:Y:S04]  /*624e0*/  LDL.LU R20, [R1+0x330] ;  /* 0x0003300001147983 */ /* 0x000ee80000300800 */
[----:B------:R-:W-:Y:S01]  /*624f0*/  STL [R1+0x2f0], R6 ;  /* 0x0002f00601007387 */ /* 0x000fe20000100800 */
[----:B--2---:R-:W-:-:S05]  /*62500*/  FMUL R5, R23, R14 ;  /* 0x0000000e17057220 */ /* 0x004fca0000400000 */
[----:B------:R1:W-:Y:S04]  /*62510*/  STL [R1+0x2f4], R5 ;  /* 0x0002f40501007387 */ /* 0x0003e80000100800 */
[----:B------:R-:W2:Y:S04]  /*62520*/  LDL.LU R19, [R1+0x334] ;  /* 0x0003340001137983 */ /* 0x000ea80000300800 */
[----:B------:R-:W2:Y:S04]  /*62530*/  LDL.LU R18, [R1+0x310] ;  /* 0x0003100001127983 */ /* 0x000ea80000300800 */
[----:B------:R-:W2:Y:S04]  /*62540*/  LDL.LU R17, [R1+0x314] ;  /* 0x0003140001117983 */ /* 0x000ea80000300800 */
[----:B------:R-:W2:Y:S01]  /*62550*/  LDL.LU R15, [R1+0x320] ;  /* 0x00032000010f7983 */ /* 0x000ea20000300800 */
[----:B-1----:R-:W-:-:S03]  /*62560*/  FMUL R5, R23, R26 ;  /* 0x0000001a17057220 */ /* 0x002fc60000400000 */
[----:B------:R-:W2:Y:S04]  /*62570*/  LDL.LU R14, [R1+0x324] ;  /* 0x00032400010e7983 */ /* 0x000ea80000300800 */
[----:B------:R1:W-:Y:S04]  /*62580*/  STL [R1+0x2e0], R5 ;  /* 0x0002e00501007387 */ /* 0x0003e80000100800 */
[----:B0-----:R-:W2:Y:S04]  /*62590*/  LDL.LU R9, [R1+0x300] ;  /* 0x0003000001097983 */ /* 0x001ea80000300800 */
[----:B------:R0:W-:Y:S01]  /*625a0*/  STL [R1+0x954], R8 ;  /* 0x0009540801007387 */ /* 0x0001e20000100800 */
[----:B-1----:R-:W-:-:S03]  /*625b0*/  FMUL R5, R23, R25 ;  /* 0x0000001917057220 */ /* 0x002fc60000400000 */
[----:B0-----:R-:W2:Y:S04]  /*625c0*/  LDL.LU R8, [R1+0x304] ;  /* 0x0003040001087983 */ /* 0x001ea80000300800 */
[----:B------:R-:W-:Y:S04]  /*625d0*/  STL [R1+0x2e4], R5 ;  /* 0x0002e40501007387 */ /* 0x000fe80000100800 */
[----:B------:R0:W-:Y:S04]  /*625e0*/  STL [R1+0x94c], R7 ;  /* 0x00094c0701007387 */ /* 0x0001e80000100800 */
[----:B0-----:R-:W2:Y:S04]  /*625f0*/  LDL.LU R7, [R1+0x250] ;  /* 0x0002500001077983 */ /* 0x001ea80000300800 */
[----:B------:R-:W2:Y:S01]  /*62600*/  LDL.LU R6, [R1+0x254] ;  /* 0x0002540001067983 */ /* 0x000ea20000300800 */
[----:B----4-:R-:W-:-:S03]  /*62610*/  FMUL R26, R23, R16 ;  /* 0x00000010171a7220 */ /* 0x010fc60000400000 */
[----:B------:R-:W4:Y:S01]  /*62620*/  LDL.LU R16, [R1+0xd48] ;  /* 0x000d480001107983 */ /* 0x000f220000300800 */
[----:B------:R-:W-:-:S03]  /*62630*/  FMUL R25, R23, R11 ;  /* 0x0000000b17197220 */ /* 0x000fc60000400000 */
[----:B------:R3:W-:Y:S04]  /*62640*/  STL [R1+0x2d0], R26 ;  /* 0x0002d01a01007387 */ /* 0x0007e80000100800 */
[----:B------:R-:W4:Y:S04]  /*62650*/  LDL.LU R11, [R1+0xd4c] ;  /* 0x000d4c00010b7983 */ /* 0x000f280000300800 */
[----:B------:R2:W-:Y:S01]  /*62660*/  STL [R1+0x2d4], R25 ;  /* 0x0002d41901007387 */ /* 0x0005e20000100800 */
[----:B---3--:R-:W-:-:S05]  /*62670*/  FMUL R26, R23, R20 ;  /* 0x00000014171a7220 */ /* 0x008fca0000400000 */
[----:B------:R-:W-:Y:S01]  /*62680*/  STL [R1+0x2c0], R26 ;  /* 0x0002c01a01007387 */ /* 0x000fe20000100800 */
[C---:B--2---:R-:W-:Y:S02]  /*62690*/  FMUL R25, R23.reuse, R19 ;  /* 0x0000001317197220 */ /* 0x044fe40000400000 */
[----:B------:R-:W-:-:S03]  /*626a0*/  FMUL R20, R23, R18 ;  /* 0x0000001217147220 */ /* 0x000fc60000400000 */
[----:B------:R-:W-:Y:S01]  /*626b0*/  STL [R1+0x2c4], R25 ;  /* 0x0002c41901007387 */ /* 0x000fe20000100800 */
[----:B------:R-:W-:-:S03]  /*626c0*/  FMUL R19, R23, R17 ;  /* 0x0000001117137220 */ /* 0x000fc60000400000 */
[----:B------:R-:W-:Y:S01]  /*626d0*/  STL [R1+0x310], R20 ;  /* 0x0003101401007387 */ /* 0x000fe20000100800 */
[----:B------:R-:W-:-:S03]  /*626e0*/  FMUL R18, R23, R15 ;  /* 0x0000000f17127220 */ /* 0x000fc60000400000 */
[----:B------:R-:W-:Y:S01]  /*626f0*/  STL [R1+0x314], R19 ;  /* 0x0003141301007387 */ /* 0x000fe20000100800 */
[----:B------:R-:W-:-:S03]  /*62700*/  FMUL R17, R23, R14 ;  /* 0x0000000e17117220 */ /* 0x000fc60000400000 */
[----:B------:R-:W2:Y:S04]  /*62710*/  LDL.LU R15, [R1+0x358] ;  /* 0x00035800010f7983 */ /* 0x000ea80000300800 */
[----:B------:R0:W-:Y:S04]  /*62720*/  STL [R1+0x360], R18 ;  /* 0x0003601201007387 */ /* 0x0001e80000100800 */
[----:B------:R-:W3:Y:S04]  /*62730*/  LDL.LU R14, [R1+0x35c] ;  /* 0x00035c00010e7983 */ /* 0x000ee80000300800 */
[----:B------:R1:W-:Y:S01]  /*62740*/  STL [R1+0x364], R17 ;  /* 0x0003641101007387 */ /* 0x0003e20000100800 */
[----:B0-----:R-:W-:-:S03]  /*62750*/  FMUL R18, R23, R9 ;  /* 0x0000000917127220 */ /* 0x001fc60000400000 */
[----:B------:R-:W3:Y:S01]  /*62760*/  LDL.LU R9, [R1+0x348] ;  /* 0x0003480001097983 */ /* 0x000ee20000300800 */
[----:B-1----:R-:W-:-:S03]  /*62770*/  FMUL R17, R23, R8 ;  /* 0x0000000817117220 */ /* 0x002fc60000400000 */
        /* <DEDUP_REMOVED lines=8> */
[----:B------:R1:W-:Y:S04]  /*62800*/  STL [R1+0x344], R17 ;  /* 0x0003441101007387 */ /* 0x0003e80000100800 */
[----:B------:R-:W3:Y:S01]  /*62810*/  LDL.LU R23, [R1+0x318] ;  /* 0x0003180001177983 */ /* 0x000ee20000300800 */
[----:B----4-:R-:W-:-:S05]  /*62820*/  FMUL R16, R12, R16 ;  /* 0x000000100c107220 */ /* 0x010fca0000400000 */
[----:B------:R-:W-:Y:S01]  /*62830*/  STL [R1+0x2f8], R16 ;  /* 0x0002f81001007387 */ /* 0x000fe20000100800 */
[----:B------:R-:W-:-:S03]  /*62840*/  FMUL R11, R12, R11 ;  /* 0x0000000b0c0b7220 */ /* 0x000fc60000400000 */
[----:B------:R-:W4:Y:S04]  /*62850*/  LDL.LU R20, [R1+0x31c] ;  /* 0x00031c0001147983 */ /* 0x000f280000300800 */
[----:B------:R1:W-:Y:S04]  /*62860*/  STL [R1+0x2fc], R11 ;  /* 0x0002fc0b01007387 */ /* 0x0003e80000100800 */
[----:B------:R-:W4:Y:S04]  /*62870*/  LDL.LU R19, [R1+0x328] ;  /* 0x0003280001137983 */ /* 0x000f280000300800 */
[----:B0-----:R-:W4:Y:S04]  /*62880*/  LDL.LU R18, [R1+0x32c] ;  /* 0x00032c0001127983 */ /* 0x001f280000300800 */
[----:B-1----:R-:W4:Y:S04]  /*62890*/  LDL.LU R17, [R1+0x308] ;  /* 0x0003080001117983 */ /* 0x002f280000300800 */
[----:B------:R-:W4:Y:S04]  /*628a0*/  LDL.LU R11, [R1+0x30c] ;  /* 0x00030c00010b7983 */ /* 0x000f280000300800 */
[----:B------:R-:W4:Y:S01]  /*628b0*/  LDL.LU R16, [R1+0x258] ;  /* 0x0002580001107983 */ /* 0x000f220000300800 */
[----:B--2---:R-:W-:-:S02]  /*628c0*/  FMUL R15, R12, R15 ;  /* 0x0000000f0c0f7220 */ /* 0x004fc40000400000 */
[----:B---3--:R-:W-:-:S03]  /*628d0*/  FMUL R14, R12, R14 ;  /* 0x0000000e0c0e7220 */ /* 0x008fc60000400000 */
[----:B------:R0:W-:Y:S04]  /*628e0*/  STL [R1+0x2e8], R15 ;  /* 0x0002e80f01007387 */ /* 0x0001e80000100800 */
[----:B------:R1:W-:Y:S01]  /*628f0*/  STL [R1+0x2ec], R14 ;  /* 0x0002ec0e01007387 */ /* 0x0003e20000100800 */
[----:B------:R-:W-:-:S03]  /*62900*/  FMUL R9, R12, R9 ;  /* 0x000000090c097220 */ /* 0x000fc60000400000 */
[----:B0-----:R-:W2:Y:S04]  /*62910*/  LDL.LU R15, [R1+0x25c] ;  /* 0x00025c00010f7983 */ /* 0x001ea80000300800 */
[----:B------:R-:W-:Y:S04]  /*62920*/  STL [R1+0x2d8], R9 ;  /* 0x0002d80901007387 */ /* 0x000fe80000100800 */
[----:B-1----:R-:W3:Y:S04]  /*62930*/  LDL.LU R14, [R1+0x11e4] ;  /* 0x0011e400010e7983 */ /* 0x002ee80000300800 */
[----:B------:R-:W0:Y:S01]  /*62940*/  S2R R29, SR_TID.X ;  /* 0x00000000001d7919 */ /* 0x000e220000002100 */
[----:B------:R-:W-:Y:S01]  /*62950*/  FMUL R8, R12, R8 ;  /* 0x000000080c087220 */ /* 0x000fe20000400000 */
[----:B0-----:R-:W-:-:S04]  /*62960*/  LOP3.LUT R29, R29, 0x1c, RZ, 0xc0, !PT ;  /* 0x0000001c1d1d7812 */ /* 0x001fc800078ec0ff */
[----:B------:R-:W-:-:S04]  /*62970*/  LEA.HI R29, R29, 0x88, RZ, 0x1e ;  /* 0x000000881d1d7811 */ /* 0x000fc800078ff0ff */
[----:B------:R-:W-:-:S05]  /*62980*/  SHF.L.U32 R29, R29, 0x5, RZ ;  /* 0x000000051d1d7819 */ /* 0x000fca00000006ff */
[----:B------:R-:W3:Y:S01]  /*62990*/  LDS R10, [R29+0x40000] ;  /* 0x040000001d0a7984 */ /* 0x000ee20000000800 */
[C---:B------:R-:W-:Y:S02]  /*629a0*/  FMUL R26, R12.reuse, R7 ;  /* 0x000000070c1a7220 */ /* 0x040fe40000400000 */
[C---:B------:R-:W-:Y:S01]  /*629b0*/  FMUL R25, R12.reuse, R6 ;  /* 0x000000060c197220 */ /* 0x040fe20000400000 */
[----:B------:R0:W-:Y:S01]  /*629c0*/  STL [R1+0x2dc], R8 ;  /* 0x0002dc0801007387 */ /* 0x0001e20000100800 */
[----:B------:R-:W-:-:S03]  /*629d0*/  FMUL R23, R12, R23 ;  /* 0x000000170c177220 */ /* 0x000fc60000400000 */
[----:B------:R-:W3:Y:S04]  /*629e0*/  LDL.64 R6, [R1+0x1630] ;  /* 0x0016300001067983 */ /* 0x000ee80000100a00 */
[----:B0-----:R-:W3:Y:S04]  /*629f0*/  LDL.64 R8, [R1+0x1638] ;  /* 0x0016380001087983 */ /* 0x001ee80000100a00 */
[----:B------:R-:W-:Y:S04]  /*62a00*/  STL [R1+0x2c8], R26 ;  /* 0x0002c81a01007387 */ /* 0x000fe80000100800 */
[----:B------:R-:W-:Y:S04]  /*62a10*/  STL [R1+0x2cc], R25 ;  /* 0x0002cc1901007387 */ /* 0x000fe80000100800 */
[----:B------:R-:W-:Y:S01]  /*62a20*/  STL [R1+0x318], R23 ;  /* 0x0003181701007387 */ /* 0x000fe20000100800 */
[----:B----4-:R-:W-:-:S02]  /*62a30*/  FMUL R20, R12, R20 ;  /* 0x000000140c147220 */ /* 0x010fc40000400000 */
[----:B------:R-:W-:-:S03]  /*62a40*/  FMUL R19, R12, R19 ;  /* 0x000000130c137220 */ /* 0x000fc60000400000 */
[----:B------:R0:W-:Y:S01]  /*62a50*/  STL [R1+0x31c], R20 ;  /* 0x00031c1401007387 */ /* 0x0001e20000100800 */
[----:B------:R-:W-:-:S03]  /*62a60*/  FMUL R18, R12, R18 ;  /* 0x000000120c127220 */ /* 0x000fc60000400000 */
[----:B------:R1:W-:Y:S01]  /*62a70*/  STL [R1+0x368], R19 ;  /* 0x0003681301007387 */ /* 0x0003e20000100800 */
[----:B------:R-:W-:-:S03]  /*62a80*/  FMUL R17, R12, R17 ;  /* 0x000000110c117220 */ /* 0x000fc60000400000 */
[----:B------:R-:W-:Y:S01]  /*62a90*/  STL [R1+0x36c], R18 ;  /* 0x00036c1201007387 */ /* 0x000fe20000100800 */
[----:B------:R-:W-:-:S03]  /*62aa0*/  FMUL R11, R12, R11 ;  /* 0x0000000b0c0b7220 */ /* 0x000fc60000400000 */
[----:B0-----:R-:W4:Y:S04]  /*62ab0*/  LDL.LU R20, [R1+0x11e8] ;  /* 0x0011e80001147983 */ /* 0x001f280000300800 */
[----:B------:R-:W-:Y:S04]  /*62ac0*/  STL [R1+0x358], R17 ;  /* 0x0003581101007387 */ /* 0x000fe80000100800 */
[----:B-1----:R-:W4:Y:S04]  /*62ad0*/  LDL.LU R19, [R1+0xd50] ;  /* 0x000d500001137983 */ /* 0x002f280000300800 */
[----:B------:R0:W-:Y:S04]  /*62ae0*/  STL [R1+0x35c], R11 ;  /* 0x00035c0b01007387 */ /* 0x0001e80000100800 */
[----:B0-----:R-:W4:Y:S01]  /*62af0*/  LDL.LU R11, [R1+0xd54] ;  /* 0x000d5400010b7983 */ /* 0x001f220000300800 */
[----:B------:R-:W-:-:S05]  /*62b00*/  FMUL R16, R12, R16 ;  /* 0x000000100c107220 */ /* 0x000fca0000400000 */
[----:B------:R0:W-:Y:S01]  /*62b10*/  STL [R1+0x348], R16 ;  /* 0x0003481001007387 */ /* 0x0001e20000100800 */
[----:B--2---:R-:W-:-:S05]  /*62b20*/  FMUL R15, R12, R15 ;  /* 0x0000000f0c0f7220 */ /* 0x004fca0000400000 */
[----:B------:R1:W-:Y:S01]  /*62b30*/  STL [R1+0x34c], R15 ;  /* 0x00034c0f01007387 */ /* 0x0003e20000100800 */
[----:B---3--:R-:W-:-:S03]  /*62b40*/  FFMA R14, R12, R14, R10 ;  /* 0x0000000e0c0e7223 */ /* 0x008fc6000000000a */
[----:B------:R-:W2:Y:S04]  /*62b50*/  LDL.LU R18, [R1+0x240] ;  /* 0x0002400001127983 */ /* 0x000ea80000300800 */
[----:B------:R3:W-:Y:S04]  /*62b60*/  STL [R1+0x11e4], R14 ;  /* 0x0011e40e01007387 */ /* 0x0007e80000100800 */
[----:B------:R-:W2:Y:S04]  /*62b70*/  LDL.LU R17, [R1+0x244] ;  /* 0x0002440001117983 */ /* 0x000ea80000300800 */
[----:B0-----:R-:W2:Y:S04]  /*62b80*/  LDL.LU R16, [R1+0x230] ;  /* 0x0002300001107983 */ /* 0x001ea80000300800 */
[----:B-1----:R-:W2:Y:S04]  /*62b90*/  LDL.LU R15, [R1+0x234] ;  /* 0x00023400010f7983 */ /* 0x002ea80000300800 */
[----:B---3--:R-:W3:Y:S04]  /*62ba0*/  LDL.LU R14, [R1+0x220] ;  /* 0x00022000010e7983 */ /* 0x008ee80000300800 */
[----:B------:R-:W3:Y:S04]  /*62bb0*/  LDL.LU R12, [R1+0x224] ;  /* 0x00022400010c7983 */ /* 0x000ee80000300800 */
[----:B------:R-:W0:Y:S02]  /*62bc0*/  S2R R29, SR_TID.X ;  /* 0x00000000001d7919 */ /* 0x000e240000002100 */
[----:B0-----:R-:W-:-:S04]  /*62bd0*/  LOP3.LUT R29, R29, 0x1c, RZ, 0xc0, !PT ;  /* 0x0000001c1d1d7812 */ /* 0x001fc800078ec0ff */
[----:B------:R-:W-:-:S05]  /*62be0*/  LEA.HI R29, R29, 0x90, RZ, 0x1e ;  /* 0x000000901d1d7811 */ /* 0x000fca00078ff0ff */
[----:B------:R-:W-:-:S05]  /*62bf0*/  IMAD.SHL.U32 R29, R29, 0x20, RZ ;  /* 0x000000201d1d7824 */ /* 0x000fca00078e00ff */
[----:B------:R-:W4:Y:S01]  /*62c00*/  LDS R5, [R29+0x40000] ;  /* 0x040000001d057984 */ /* 0x000f220000000800 */
[----:B------:R-:W-:-:S04]  /*62c10*/  IMAD.WIDE R6, R0, 0x2, R6 ;  /* 0x0000000200067825 */ /* 0x000fc800078e0206 */
[----:B------:R-:W-:Y:S01]  /*62c20*/  IMAD.WIDE R8, R0, 0x2, R8 ;  /* 0x0000000200087825 */ /* 0x000fe200078e0208 */
[----:B------:R0:W3:Y:S04]  /*62c30*/  LDG.E.U16 R23, [R6.64] ;  /* 0x0000000606177981 */ /* 0x0000e8000c1e1500 */
[----:B------:R1:W3:Y:S01]  /*62c40*/  LDG.E.U16 R25, [R8.64] ;  /* 0x0000000608197981 */ /* 0x0002e2000c1e1500 */
[C---:B----4-:R-:W-:Y:S02]  /*62c50*/  FFMA R20, R24.reuse, R20, R5 ;  /* 0x0000001418147223 */ /* 0x050fe40000000005 */
[C---:B0-----:R-:W-:Y:S02]  /*62c60*/  FMUL R6, R24.reuse, R19 ;  /* 0x0000001318067220 */ /* 0x041fe40000400000 */
[----:B------:R-:W-:-:S02]  /*62c70*/  FMUL R5, R24, R11 ;  /* 0x0000000b18057220 */ /* 0x000fc40000400000 */
[----:B------:R-:W4:Y:S04]  /*62c80*/  LDL.LU R11, [R1+0x210] ;  /* 0x00021000010b7983 */ /* 0x000f280000300800 */
[----:B------:R-:W-:Y:S04]  /*62c90*/  STL [R1+0x11e8], R20 ;  /* 0x0011e81401007387 */ /* 0x000fe80000100800 */
[----:B------:R2:W-:Y:S04]  /*62ca0*/  STL [R1+0x2b0], R6 ;  /* 0x0002b00601007387 */ /* 0x0005e80000100800 */
[----:B-1----:R-:W4:Y:S04]  /*62cb0*/  LDL.LU R9, [R1+0x214] ;  /* 0x0002140001097983 */ /* 0x002f280000300800 */
[----:B------:R0:W-:Y:S04]  /*62cc0*/  STL [R1+0x2b4], R5 ;  /* 0x0002b40501007387 */ /* 0x0001e80000100800 */
[----:B------:R-:W4:Y:S04]  /*62cd0*/  LDL.LU R8, [R1+0x200] ;  /* 0x0002000001087983 */ /* 0x000f280000300800 */
[----:B------:R-:W4:Y:S01]  /*62ce0*/  LDL.LU R7, [R1+0x204] ;  /* 0x0002040001077983 */ /* 0x000f220000300800 */
[----:B--2---:R-:W-:-:S02]  /*62cf0*/  FMUL R6, R24, R18 ;  /* 0x0000001218067220 */ /* 0x004fc40000400000 */
[C---:B------:R-:W-:Y:S01]  /*62d00*/  FMUL R17, R24.reuse, R17 ;  /* 0x0000001118117220 */ /* 0x040fe20000400000 */
[----:B0-----:R-:W2:Y:S01]  /*62d10*/  LDL.LU R5, [R1+0x1f0] ;  /* 0x0001f00001057983 */ /* 0x001ea20000300800 */
[----:B------:R-:W-:-:S03]  /*62d20*/  FMUL R16, R24, R16 ;  /* 0x0000001018107220 */ /* 0x000fc60000400000 */
[----:B------:R0:W-:Y:S01]  /*62d30*/  STL [R1+0x2a0], R6 ;  /* 0x0002a00601007387 */ /* 0x0001e20000100800 */
[C---:B------:R-:W-:Y:S02]  /*62d40*/  FMUL R15, R24.reuse, R15 ;  /* 0x0000000f180f7220 */ /* 0x040fe40000400000 */
[C---:B---3--:R-:W-:Y:S01]  /*62d50*/  FMUL R14, R24.reuse, R14 ;  /* 0x0000000e180e7220 */ /* 0x048fe20000400000 */
[----:B0-----:R-:W3:Y:S01]  /*62d60*/  LDL.LU R6, [R1+0x1f4] ;  /* 0x0001f40001067983 */ /* 0x001ee20000300800 */
[----:B------:R-:W-:-:S03]  /*62d70*/  FMUL R12, R24, R12 ;  /* 0x0000000c180c7220 */ /* 0x000fc60000400000 */
[----:B------:R0:W-:Y:S04]  /*62d80*/  STL [R1+0x2a4], R17 ;  /* 0x0002a41101007387 */ /* 0x0001e80000100800 */
[----:B------:R1:W-:Y:S04]  /*62d90*/  STL [R1+0x290], R16 ;  /* 0x0002901001007387 */ /* 0x0003e80000100800 */
[----:B------:R1:W-:Y:S04]  /*62da0*/  STL [R1+0x294], R15 ;  /* 0x0002940f01007387 */ /* 0x0003e80000100800 */
[----:B0-----:R-:W3:Y:S04]  /*62db0*/  LDL.LU R17, [R1+0x1e0] ;  /* 0x0001e00001117983 */ /* 0x001ee80000300800 */
[----:B------:R0:W-:Y:S04]  /*62dc0*/  STL [R1+0x280], R14 ;  /* 0x0002800e01007387 */ /* 0x0001e80000100800 */
[----:B-1----:R-:W3:Y:S04]  /*62dd0*/  LDL.LU R16, [R1+0x1e4] ;  /* 0x0001e40001107983 */ /* 0x002ee80000300800 */
[----:B------:R1:W-:Y:S04]  /*62de0*/  STL [R1+0x284], R12 ;  /* 0x0002840c01007387 */ /* 0x0003e80000100800 */
[----:B------:R-:W3:Y:S04]  /*62df0*/  LDL.LU R15, [R1+0xd58] ;  /* 0x000d5800010f7983 */ /* 0x000ee80000300800 */
[----:B0-----:R-:W3:Y:S04]  /*62e00*/  LDL.LU R14, [R1+0xd5c] ;  /* 0x000d5c00010e7983 */ /* 0x001ee80000300800 */
[----:B------:R-:W-:Y:S04]  /*62e10*/  STL [R1+0x93c], R25 ;  /* 0x00093c1901007387 */ /* 0x000fe80000100800 */
[----:B------:R-:W-:Y:S01]  /*62e20*/  STL [R1+0x934], R23 ;  /* 0x0009341701007387 */ /* 0x000fe20000100800 */
[----:B----4-:R-:W-:-:S05]  /*62e30*/  FMUL R11, R24, R11 ;  /* 0x0000000b180b7220 */ /* 0x010fca0000400000 */
[----:B------:R0:W-:Y:S01]  /*62e40*/  STL [R1+0x270], R11 ;  /* 0x0002700b01007387 */ /* 0x0001e20000100800 */
[C---:B------:R-:W-:Y:S02]  /*62e50*/  FMUL R9, R24.reuse, R9 ;  /* 0x0000000918097220 */ /* 0x040fe40000400000 */
[----:B------:R-:W-:-:S03]  /*62e60*/  FMUL R8, R24, R8 ;  /* 0x0000000818087220 */ /* 0x000fc60000400000 */
[----:B------:R-:W-:Y:S01]  /*62e70*/  STL [R1+0x274], R9 ;  /* 0x0002740901007387 */ /* 0x000fe20000100800 */
[----:B------:R-:W-:-:S03]  /*62e80*/  FMUL R7, R24, R7 ;  /* 0x0000000718077220 */ /* 0x000fc60000400000 */
[----:B------:R-:W-:Y:S04]  /*62e90*/  STL [R1+0x300], R8 ;  /* 0x0003000801007387 */ /* 0x000fe80000100800 */
[----:B------:R2:W-:Y:S04]  /*62ea0*/  STL [R1+0x304], R7 ;  /* 0x0003040701007387 */ /* 0x0005e80000100800 */
[----:B-1----:R-:W4:Y:S04]  /*62eb0*/  LDL.LU R12, [R1+0x248] ;  /* 0x00024800010c7983 */ /* 0x002f280000300800 */
[----:B0-----:R-:W4:Y:S01]  /*62ec0*/  LDL.LU R11, [R1+0x24c] ;  /* 0x00024c00010b7983 */ /* 0x001f220000300800 */
[----:B--2---:R-:W-:-:S02]  /*62ed0*/  FMUL R7, R24, R5 ;  /* 0x0000000518077220 */ /* 0x004fc40000400000 */
[----:B---3--:R-:W-:-:S03]  /*62ee0*/  FMUL R6, R24, R6 ;  /* 0x0000000618067220 */ /* 0x008fc60000400000 */
[----:B------:R0:W-:Y:S04]  /*62ef0*/  STL [R1+0x330], R7 ;  /* 0x0003300701007387 */ /* 0x0001e80000100800 */
[----:B------:R-:W2:Y:S04]  /*62f00*/  LDL.LU R9, [R1+0x238] ;  /* 0x0002380001097983 */ /* 0x000ea80000300800 */
[----:B------:R-:W3:Y:S04]  /*62f10*/  LDL.LU R8, [R1+0x23c] ;  /* 0x00023c0001087983 */ /* 0x000ee80000300800 */
[----:B------:R1:W-:Y:S01]  /*62f20*/  STL [R1+0x334], R6 ;  /* 0x0003340601007387 */ /* 0x0003e20000100800 */
[----:B------:R-:W-:-:S03]  /*62f30*/  FMUL R17, R24, R17 ;  /* 0x0000001118117220 */ /* 0x000fc60000400000 */
[----:B0-----:R-:W3:Y:S01]  /*62f40*/  LDL.LU R7, [R1+0x228] ;  /* 0x0002280001077983 */ /* 0x001ee20000300800 */
[----:B------:R-:W-:-:S03]  /*62f50*/  FMUL R16, R24, R16 ;  /* 0x0000001018107220 */ /* 0x000fc60000400000 */
[----:B-1----:R-:W3:Y:S04]  /*62f60*/  LDL.LU R6, [R1+0x22c] ;  /* 0x00022c0001067983 */ /* 0x002ee80000300800 */
[----:B------:R0:W-:Y:S01]  /*62f70*/  STL [R1+0x320], R17 ;  /* 0x0003201101007387 */ /* 0x0001e20000100800 */
[----:B------:R-:W-:-:S03]  /*62f80*/  FMUL R15, R13, R15 ;  /* 0x0000000f0d0f7220 */ /* 0x000fc60000400000 */
[----:B------:R1:W-:Y:S01]  /*62f90*/  STL [R1+0x324], R16 ;  /* 0x0003241001007387 */ /* 0x0003e20000100800 */
[----:B------:R-:W-:-:S03]  /*62fa0*/  FMUL R14, R13, R14 ;  /* 0x0000000e0d0e7220 */ /* 0x000fc60000400000 */
[----:B------:R-:W3:Y:S04]  /*62fb0*/  LDL.LU R20, [R1+0x218] ;  /* 0x0002180001147983 */ /* 0x000ee80000300800 */
[----:B------:R0:W-:Y:S04]  /*62fc0*/  STL [R1+0x2b8], R15 ;  /* 0x0002b80f01007387 */ /* 0x0001e80000100800 */
[----:B------:R-:W3:Y:S04]  /*62fd0*/  LDL.LU R19, [R1+0x21c] ;  /* 0x00021c0001137983 */ /* 0x000ee80000300800 */
[----:B------:R1:W-:Y:S04]  /*62fe0*/  STL [R1+0x2bc], R14 ;  /* 0x0002bc0e01007387 */ /* 0x0003e80000100800 */
[----:B------:R-:W3:Y:S04]  /*62ff0*/  LDL.LU R18, [R1+0x208] ;  /* 0x0002080001127983 */ /* 0x000ee80000300800 */
[----:B0-----:R-:W3:Y:S04]  /*63000*/  LDL.LU R17, [R1+0x20c] ;  /* 0x00020c0001117983 */ /* 0x001ee80000300800 */
[----:B-1----:R-:W3:Y:S01]  /*63010*/  LDL.LU R16, [R1+0x1f8] ;  /* 0x0001f80001107983 */ /* 0x002ee20000300800 */
[----:B----4-:R-:W-:-:S02]  /*63020*/  FMUL R12, R13, R12 ;  /* 0x0000000c0d0c7220 */ /* 0x010fc40000400000 */
[----:B------:R-:W-:-:S03]  /*63030*/  FMUL R11, R13, R11 ;  /* 0x0000000b0d0b7220 */ /* 0x000fc60000400000 */
[----:B------:R0:W-:Y:S04]  /*63040*/  STL [R1+0x2a8], R12 ;  /* 0x0002a80c01007387 */ /* 0x0001e80000100800 */
[----:B------:R-:W4:Y:S04]  /*63050*/  LDL.LU R15, [R1+0x1fc] ;  /* 0x0001fc00010f7983 */ /* 0x000f280000300800 */
[----:B------:R1:W-:Y:S04]  /*63060*/  STL [R1+0x2ac], R11 ;  /* 0x0002ac0b01007387 */ /* 0x0003e80000100800 */
[----:B------:R-:W4:Y:S04]  /*63070*/  LDL.LU R14, [R1+0x1e8] ;  /* 0x0001e800010e7983 */ /* 0x000f280000300800 */
[----:B0-----:R-:W4:Y:S01]  /*63080*/  LDL.LU R12, [R1+0x1ec] ;  /* 0x0001ec00010c7983 */ /* 0x001f220000300800 */
[----:B--2---:R-:W-:-:S02]  /*63090*/  FMUL R9, R13, R9 ;  /* 0x000000090d097220 */ /* 0x004fc40000400000 */
[C---:B---3--:R-:W-:Y:S02]  /*630a0*/  FMUL R8, R13.reuse, R8 ;  /* 0x000000080d087220 */ /* 0x048fe40000400000 */
[C---:B------:R-:W-:Y:S01]  /*630b0*/  FMUL R7, R13.reuse, R7 ;  /* 0x000000070d077220 */ /* 0x040fe20000400000 */
[----:B------:R-:W-:Y:S04]  /*630c0*/  STL [R1+0x298], R9 ;  /* 0x0002980901007387 */ /* 0x000fe80000100800 */
[----:B------:R0:W-:Y:S01]  /*630d0*/  STL [R1+0x29c], R8 ;  /* 0x00029c0801007387 */ /* 0x0001e20000100800 */
[----:B------:R-:W-:-:S03]  /*630e0*/  FMUL R6, R13, R6 ;  /* 0x000000060d067220 */ /* 0x000fc60000400000 */
[----:B-1----:R-:W2:Y:S04]  /*630f0*/  LDL.LU R11, [R1+0x11ec] ;  /* 0x0011ec00010b7983 */ /* 0x002ea80000300800 */
[----:B------:R-:W-:Y:S04]  /*63100*/  STL [R1+0x288], R7 ;  /* 0x0002880701007387 */ /* 0x000fe80000100800 */
[----:B------:R-:W3:Y:S01]  /*63110*/  LDL.64 R24, [R1+0x1628] ;  /* 0x0016280001187983 */ /* 0x000ee20000100a00 */
[----:B------:R-:W-:-:S03]  /*63120*/  FMUL R23, R13, R20 ;  /* 0x000000140d177220 */ /* 0x000fc60000400000 */
[----:B------:R1:W-:Y:S04]  /*63130*/  STL [R1+0x28c], R6 ;  /* 0x00028c0601007387 */ /* 0x0003e80000100800 */
[----:B0-----:R-:W3:Y:S01]  /*63140*/  LDL.64 R8, [R1+0x1620] ;  /* 0x0016200001087983 */ /* 0x001ee20000100a00 */
[----:B------:R-:W-:-:S03]  /*63150*/  FMUL R19, R13, R19 ;  /* 0x000000130d137220 */ /* 0x000fc60000400000 */
[----:B-1----:R-:W3:Y:S04]  /*63160*/  LDL.64 R6, [R1+0x1618] ;  /* 0x0016180001067983 */ /* 0x002ee80000100a00 */
[----:B------:R-:W-:Y:S01]  /*63170*/  STL [R1+0x278], R23 ;  /* 0x0002781701007387 */ /* 0x000fe20000100800 */
[----:B------:R-:W-:-:S03]  /*63180*/  FMUL R20, R13, R18 ;  /* 0x000000120d147220 */ /* 0x000fc60000400000 */
[----:B------:R0:W-:Y:S04]  /*63190*/  STL [R1+0x27c], R19 ;  /* 0x00027c1301007387 */ /* 0x0001e80000100800 */
[----:B0-----:R-:W3:Y:S04]  /*631a0*/  LDL.64 R18, [R1+0x1610] ;  /* 0x0016100001127983 */ /* 0x001ee80000100a00 */
[----:B------:R-:W0:Y:S02]  /*631b0*/  S2R R29, SR_TID.X ;  /* 0x00000000001d7919 */ /* 0x000e240000002100 */
[----:B0-----:R-:W-:-:S04]  /*631c0*/  LOP3.LUT R29, R29, 0x1c, RZ, 0xc0, !PT ;  /* 0x0000001c1d1d7812 */ /* 0x001fc800078ec0ff */
[----:B------:R-:W-:-:S04]  /*631d0*/  LEA.HI R29, R29, 0x98, RZ, 0x1e ;  /* 0x000000981d1d7811 */ /* 0x000fc800078ff0ff */
[----:B------:R-:W-:-:S05]  /*631e0*/  SHF.L.U32 R29, R29, 0x5, RZ ;  /* 0x000000051d1d7819 */ /* 0x000fca00000006ff */
[----:B------:R-:W2:Y:S01]  /*631f0*/  LDS R10, [R29+0x40000] ;  /* 0x040000001d0a7984 */ /* 0x000ea20000000800 */
[C---:B------:R-:W-:Y:S02]  /*63200*/  FMUL R17, R13.reuse, R17 ;  /* 0x000000110d117220 */ /* 0x040fe40000400000 */
[C---:B------:R-:W-:Y:S01]  /*63210*/  FMUL R16, R13.reuse, R16 ;  /* 0x000000100d107220 */ /* 0x040fe20000400000 */
[----:B------:R-:W-:Y:S04]  /*63220*/  STL [R1+0x308], R20 ;  /* 0x0003081401007387 */ /* 0x000fe80000100800 */
[----:B------:R-:W-:Y:S04]  /*63230*/  STL [R1+0x30c], R17 ;  /* 0x00030c1101007387 */ /* 0x000fe80000100800 */
[----:B------:R0:W-:Y:S01]  /*63240*/  STL [R1+0x338], R16 ;  /* 0x0003381001007387 */ /* 0x0001e20000100800 */
[----:B----4-:R-:W-:-:S05]  /*63250*/  FMUL R15, R13, R15 ;  /* 0x0000000f0d0f7220 */ /* 0x010fca0000400000 */
[----:B------:R1:W-:Y:S01]  /*63260*/  STL [R1+0x33c], R15 ;  /* 0x00033c0f01007387 */ /* 0x0003e20000100800 */
[----:B------:R-:W-:-:S03]  /*63270*/  FMUL R14, R13, R14 ;  /* 0x0000000e0d0e7220 */ /* 0x000fc60000400000 */
[----:B0-----:R-:W4:Y:S01]  /*63280*/  LDL.LU R16, [R1+0x11f0] ;  /* 0x0011f00001107983 */ /* 0x001f220000300800 */
[----:B------:R-:W-:-:S03]  /*63290*/  FMUL R12, R13, R12 ;  /* 0x0000000c0d0c7220 */ /* 0x000fc60000400000 */
[----:B------:R0:W-:Y:S04]  /*632a0*/  STL [R1+0x328], R14 ;  /* 0x0003280e01007387 */ /* 0x0001e80000100800 */
[----:B-1----:R-:W4:Y:S04]  /*632b0*/  LDL.LU R15, [R1+0xdc0] ;  /* 0x000dc000010f7983 */ /* 0x002f280000300800 */
[----:B------:R-:W-:Y:S04]  /*632c0*/  STL [R1+0x32c], R12 ;  /* 0x00032c0c01007387 */ /* 0x000fe80000100800 */
[----:B0-----:R-:W4:Y:S01]  /*632d0*/  LDL.LU R14, [R1+0xdc4] ;  /* 0x000dc400010e7983 */ /* 0x001f220000300800 */
[----:B--2---:R-:W-:-:S05]  /*632e0*/  FFMA R11, R13, R11, R10 ;  /* 0x0000000b0d0b7223 */ /* 0x004fca000000000a */
[----:B------:R3:W-:Y:S04]  /*632f0*/  STL [R1+0x11ec], R11 ;  /* 0x0011ec0b01007387 */ /* 0x0007e80000100800 */
[----:B------:R-:W2:Y:S01]  /*63300*/  LDL.LU R20, [R1+0xdb0] ;  /* 0x000db00001147983 */ /* 0x000ea20000300800 */
[----:B---3--:R-:W-:-:S04]  /*63310*/  IMAD.WIDE R10, R0, 0x2, R24 ;  /* 0x00000002000a7825 */ /* 0x008fc800078e0218 */
[C---:B------:R-:W-:Y:S01]  /*63320*/  IMAD.WIDE R8, R0.reuse, 0x2, R8 ;  /* 0x0000000200087825 */ /* 0x040fe200078e0208 */
[----:B------:R0:W3:Y:S03]  /*63330*/  LDG.E.U16 R26, [R10.64] ;  /* 0x000000060a1a7981 */ /* 0x0000e6000c1e1500 */
[C---:B------:R-:W-:Y:S01]  /*63340*/  IMAD.WIDE R6, R0.reuse, 0x2, R6 ;  /* 0x0000000200067825 */ /* 0x040fe200078e0206 */
[----:B------:R1:W3:Y:S04]  /*63350*/  LDG.E.U16 R25, [R8.64] ;  /* 0x0000000608197981 */ /* 0x0002e8000c1e1500 */
[----:B------:R0:W3:Y:S02]  /*63360*/  LDG.E.U16 R24, [R6.64] ;  /* 0x0000000606187981 */ /* 0x0000e4000c1e1500 */
[----:B0-----:R-:W-:-:S02]  /*63370*/  IMAD.WIDE R6, R0, 0x2, R18 ;  /* 0x0000000200067825 */ /* 0x001fc400078e0212 */
[----:B------:R-:W3:Y:S04]  /*63380*/  LDL.LU R19, [R1+0xdb4] ;  /* 0x000db40001137983 */ /* 0x000ee80000300800 */
[----:B------:R-:W3:Y:S04]  /*63390*/  LDL.LU R13, [R1+0xda0] ;  /* 0x000da000010d7983 */ /* 0x000ee80000300800 */
[----:B------:R0:W3:Y:S04]  /*633a0*/  LDG.E.U16 R23, [R6.64] ;  /* 0x0000000606177981 */ /* 0x0000e8000c1e1500 */
[----:B------:R-:W3:Y:S04]  /*633b0*/  LDL.LU R12, [R1+0xda4] ;  /* 0x000da400010c7983 */ /* 0x000ee80000300800 */
[----:B------:R-:W0:Y:S04]  /*633c0*/  S2R R29, SR_TID.X ;  /* 0x00000000001d7919 */ /* 0x000e280000002100 */
[----:B------:R-:W3:Y:S01]  /*633d0*/  LDL.LU R18, [R1+0xd90] ;  /* 0x000d900001127983 */ /* 0x000ee20000300800 */
[----:B0-----:R-:W-:-:S04]  /*633e0*/  LOP3.LUT R29, R29, 0x1c, RZ, 0xc0, !PT ;  /* 0x0000001c1d1d7812 */ /* 0x001fc800078ec0ff */
[----:B------:R-:W-:-:S04]  /*633f0*/  LEA.HI R29, R29, 0xa0, RZ, 0x1e ;  /* 0x000000a01d1d7811 */ /* 0x000fc800078ff0ff */
[----:B------:R-:W-:-:S05]  /*63400*/  SHF.L.U32 R29, R29, 0x5, RZ ;  /* 0x000000051d1d7819 */ /* 0x000fca00000006ff */
[----:B------:R-:W4:Y:S02]  /*63410*/  LDS R5, [R29+0x40000] ;  /* 0x040000001d057984 */ /* 0x000f240000000800 */
[C---:B----4-:R-:W-:Y:S02]  /*63420*/  FFMA R16, R21.reuse, R16, R5 ;  /* 0x0000001015107223 */ /* 0x050fe40000000005 */
[----:B------:R-:W-:-:S03]  /*63430*/  FMUL R6, R21, R15 ;  /* 0x0000000f15067220 */ /* 0x000fc60000400000 */
[----:B------:R0:W-:Y:S04]  /*63440*/  STL [R1+0x11f0], R16 ;  /* 0x0011f01001007387 */ /* 0x0001e80000100800 */
[----:B------:R-:W-:Y:S01]  /*63450*/  STL [R1+0x260], R6 ;  /* 0x0002600601007387 */ /* 0x000fe20000100800 */
[----:B------:R-:W-:-:S03]  /*63460*/  FMUL R5, R21, R14 ;  /* 0x0000000e15057220 */ /* 0x000fc60000400000 */
[----:B------:R-:W4:Y:S04]  /*63470*/  LDL.LU R17, [R1+0xd94] ;  /* 0x000d940001117983 */ /* 0x000f280000300800 */
[----:B------:R2:W-:Y:S04]  /*63480*/  STL [R1+0x264], R5 ;  /* 0x0002640501007387 */ /* 0x0005e80000100800 */
[----:B0-----:R-:W4:Y:S04]  /*63490*/  LDL.LU R16, [R1+0xd80] ;  /* 0x000d800001107983 */ /* 0x001f280000300800 */
[----:B------:R-:W4:Y:S04]  /*634a0*/  LDL.LU R15, [R1+0xd84] ;  /* 0x000d8400010f7983 */ /* 0x000f280000300800 */
[----:B------:R-:W4:Y:S04]  /*634b0*/  LDL.LU R14, [R1+0xd70] ;  /* 0x000d7000010e7983 */ /* 0x000f280000300800 */
[----:B------:R-:W4:Y:S01]  /*634c0*/  LDL.LU R11, [R1+0xd74] ;  /* 0x000d7400010b7983 */ /* 0x000f220000300800 */
[----:B--2---:R-:W-:-:S03]  /*634d0*/  FMUL R5, R21, R20 ;  /* 0x0000001415057220 */ /* 0x004fc60000400000 */
[----:B------:R-:W2:Y:S04]  /*634e0*/  LDL.LU R10, [R1+0xd60] ;  /* 0x000d6000010a7983 */ /* 0x000ea80000300800 */
[----:B-1----:R-:W2:Y:S04]  /*634f0*/  LDL.LU R9, [R1+0xd64] ;  /* 0x000d640001097983 */ /* 0x002ea80000300800 */
[----:B---3--:R-:W-:Y:S04]  /*63500*/  STL [R1+0x92c], R26 ;  /* 0x00092c1a01007387 */ /* 0x008fe80000100800 */
[----:B------:R0:W-:Y:S04]  /*63510*/  STL [R1+0x250], R5 ;  /* 0x0002500501007387 */ /* 0x0001e80000100800 */
[----:B------:R-:W3:Y:S01]  /*63520*/  LDL.LU R7, [R1+0x1d0] ;  /* 0x0001d00001077983 */ /* 0x000ee20000300800 */
[----:B0-----:R-:W-:-:S03]  /*63530*/  FMUL R5, R21, R19 ;  /* 0x0000001315057220 */ /* 0x001fc60000400000 */
[----:B------:R-:W-:Y:S01]  /*63540*/  STL [R1+0x924], R25 ;  /* 0x0009241901007387 */ /* 0x000fe20000100800 */
[----:B------:R-:W-:-:S03]  /*63550*/  FMUL R13, R21, R13 ;  /* 0x0000000d150d7220 */ /* 0x000fc60000400000 */
[----:B------:R-:W-:Y:S04]  /*63560*/  STL [R1+0x918], R24 ;  /* 0x0009181801007387 */ /* 0x000fe80000100800 */
[----:B------:R-:W-:Y:S04]  /*63570*/  STL [R1+0x254], R5 ;  /* 0x0002540501007387 */ /* 0x000fe80000100800 */
[----:B------:R-:W3:Y:S01]  /*63580*/  LDL.LU R6, [R1+0x1d4] ;  /* 0x0001d40001067983 */ /* 0x000ee20000300800 */
[----:B------:R-:W-:-:S03]  /*63590*/  FMUL R19, R21, R12 ;  /* 0x0000000c15137220 */ /* 0x000fc60000400000 */
[----:B------:R0:W-:Y:S04]  /*635a0*/  STL [R1+0x240], R13 ;  /* 0x0002400d01007387 */ /* 0x0001e80000100800 */
[----:B------:R-:W-:Y:S04]  /*635b0*/  STL [R1+0x910], R23 ;  /* 0x0009101701007387 */ /* 0x000fe80000100800 */
[----:B0-----:R-:W3:Y:S04]  /*635c0*/  LDL.LU R13, [R1+0xdc8] ;  /* 0x000dc800010d7983 */ /* 0x001ee80000300800 */
[----:B------:R-:W3:Y:S01]  /*635d0*/  LDL.LU R12, [R1+0xdcc] ;  /* 0x000dcc00010c7983 */ /* 0x000ee20000300800 */
[----:B------:R-:W-:-:S03]  /*635e0*/  FMUL R18, R21, R18 ;  /* 0x0000001215127220 */ /* 0x000fc60000400000 */
[----:B------:R-:W-:Y:S04]  /*635f0*/  STL [R1+0x244], R19 ;  /* 0x0002441301007387 */ /* 0x000fe80000100800 */
[----:B------:R-:W-:Y:S01]  /*63600*/  STL [R1+0x230], R18 ;  /* 0x0002301201007387 */ /* 0x000fe20000100800 */
[C---:B----4-:R-:W-:Y:S02]  /*63610*/  FMUL R17, R21.reuse, R17 ;  /* 0x0000001115117220 */ /* 0x050fe40000400000 */
[----:B------:R-:W-:-:S03]  /*63620*/  FMUL R16, R21, R16 ;  /* 0x0000001015107220 */ /* 0x000fc60000400000 */
[----:B------:R-:W-:Y:S01]  /*63630*/  STL [R1+0x234], R17 ;  /* 0x0002341101007387 */ /* 0x000fe20000100800 */
[----:B------:R-:W-:-:S03]  /*63640*/  FMUL R15, R21, R15 ;  /* 0x0000000f150f7220 */ /* 0x000fc60000400000 */
[----:B------:R-:W-:Y:S01]  /*63650*/  STL [R1+0x220], R16 ;  /* 0x0002201001007387 */ /* 0x000fe20000100800 */
[----:B------:R-:W-:-:S03]  /*63660*/  FMUL R14, R21, R14 ;  /* 0x0000000e150e7220 */ /* 0x000fc60000400000 */
[----:B------:R-:W-:Y:S01]  /*63670*/  STL [R1+0x224], R15 ;  /* 0x0002240f01007387 */ /* 0x000fe20000100800 */
[----:B------:R-:W-:-:S03]  /*63680*/  FMUL R11, R21, R11 ;  /* 0x0000000b150b7220 */ /* 0x000fc60000400000 */
[----:B------:R-:W-:Y:S01]  /*63690*/  STL [R1+0x210], R14 ;  /* 0x0002100e01007387 */ /* 0x000fe20000100800 */
[----:B--2---:R-:W-:-:S03]  /*636a0*/  FMUL R10, R21, R10 ;  /* 0x0000000a150a7220 */ /* 0x004fc60000400000 */
[----:B------:R0:W-:Y:S01]  /*636b0*/  STL [R1+0x214], R11 ;  /* 0x0002140b01007387 */ /* 0x0001e20000100800 */
[----:B------:R-:W-:-:S03]  /*636c0*/  FMUL R9, R21, R9 ;  /* 0x0000000915097220 */ /* 0x000fc60000400000 */
[----:B------:R-:W2:Y:S04]  /*636d0*/  LDL.LU R20, [R1+0xdb8] ;  /* 0x000db80001147983 */ /* 0x000ea80000300800 */
[----:B------:R1:W-:Y:S04]  /*636e0*/  STL [R1+0x200], R10 ;  /* 0x0002000a01007387 */ /* 0x0003e80000100800 */
[----:B0-----:R-:W4:Y:S04]  /*636f0*/  LDL.LU R11, [R1+0xdbc] ;  /* 0x000dbc00010b7983 */ /* 0x001f280000300800 */
[----:B------:R0:W-:Y:S01]  /*63700*/  STL [R1+0x204], R9 ;  /* 0x0002040901007387 */ /* 0x0001e20000100800 */
[----:B---3--:R-:W-:-:S03]  /*63710*/  FMUL R15, R21, R7 ;  /* 0x00000007150f7220 */ /* 0x008fc60000400000 */
[----:B-1----:R-:W3:Y:S04]  /*63720*/  LDL.LU R10, [R1+0xda8] ;  /* 0x000da800010a7983 */ /* 0x002ee80000300800 */
[----:B0-----:R-:W3:Y:S04]  /*63730*/  LDL.LU R9, [R1+0xdac] ;  /* 0x000dac0001097983 */ /* 0x001ee80000300800 */
[----:B------:R-:W3:Y:S01]  /*63740*/  LDL.LU R7, [R1+0xd98] ;  /* 0x000d980001077983 */ /* 0x000ee20000300800 */
[----:B------:R-:W-:-:S03]  /*63750*/  FMUL R14, R21, R6 ;  /* 0x00000006150e7220 */ /* 0x000fc60000400000 */
[----:B------:R0:W-:Y:S04]  /*63760*/  STL [R1+0x1f0], R15 ;  /* 0x0001f00f01007387 */ /* 0x0001e80000100800 */
[----:B------:R-:W3:Y:S04]  /*63770*/  LDL.LU R6, [R1+0xd9c] ;  /* 0x000d9c0001067983 */ /* 0x000ee80000300800 */
[----:B------:R1:W-:Y:S04]  /*63780*/  STL [R1+0x1f4], R14 ;  /* 0x0001f40e01007387 */ /* 0x0003e80000100800 */
[----:B------:R-:W3:Y:S01]  /*63790*/  LDL.LU R19, [R1+0xd88] ;  /* 0x000d880001137983 */ /* 0x000ee20000300800 */
[----:B------:R-:W-:-:S02]  /*637a0*/  FMUL R13, R27, R13 ;  /* 0x0000000d1b0d7220 */ /* 0x000fc40000400000 */
[----:B------:R-:W-:-:S03]  /*637b0*/  FMUL R12, R27, R12 ;  /* 0x0000000c1b0c7220 */ /* 0x000fc60000400000 */
[----:B------:R0:W-:Y:S04]  /*637c0*/  STL [R1+0x268], R13 ;  /* 0x0002680d01007387 */ /* 0x0001e80000100800 */
[----:B------:R-:W3:Y:S04]  /*637d0*/  LDL.LU R18, [R1+0xd8c] ;  /* 0x000d8c0001127983 */ /* 0x000ee80000300800 */
[----:B------:R0:W-:Y:S04]  /*637e0*/  STL [R1+0x26c], R12 ;  /* 0x00026c0c01007387 */ /* 0x0001e80000100800 */
[----:B------:R-:W3:Y:S04]  /*637f0*/  LDL.LU R17, [R1+0xd78] ;  /* 0x000d780001117983 */ /* 0x000ee80000300800 */
[----:B------:R-:W3:Y:S04]  /*63800*/  LDL.LU R16, [R1+0xd7c] ;  /* 0x000d7c0001107983 */ /* 0x000ee80000300800 */
[----:B0-----:R-:W3:Y:S04]  /*63810*/  LDL.LU R15, [R1+0xd68] ;  /* 0x000d6800010f7983 */ /* 0x001ee80000300800 */
[----:B-1----:R-:W3:Y:S04]  /*63820*/  LDL.LU R14, [R1+0xd6c] ;  /* 0x000d6c00010e7983 */ /* 0x002ee80000300800 */
[----:B------:R-:W3:Y:S04]  /*63830*/  LDL.LU R13, [R1+0x1d8] ;  /* 0x0001d800010d7983 */ /* 0x000ee80000300800 */
[----:B------:R-:W3:Y:S04]  /*63840*/  LDL.LU R12, [R1+0x1dc] ;  /* 0x0001dc00010c7983 */ /* 0x000ee80000300800 */
[----:B------:R-:W0:Y:S01]  /*63850*/  S2R R29, SR_TID.X ;  /* 0x00000000001d7919 */ /* 0x000e220000002100 */
[----:B--2---:R-:W-:-:S02]  /*63860*/  FMUL R20, R27, R20 ;  /* 0x000000141b147220 */ /* 0x004fc40000400000 */
[----:B----4-:R-:W-:-:S03]  /*63870*/  FMUL R11, R27, R11 ;  /* 0x0000000b1b0b7220 */ /* 0x010fc60000400000 */
[----:B------:R1:W-:Y:S04]  /*63880*/  STL [R1+0x258], R20 ;  /* 0x0002581401007387 */ /* 0x0003e80000100800 */
[----:B------:R-:W-:Y:S01]  /*63890*/  STL [R1+0x25c], R11 ;  /* 0x00025c0b01007387 */ /* 0x000fe20000100800 */
[C---:B---3--:R-:W-:Y:S02]  /*638a0*/  FMUL R10, R27.reuse, R10 ;  /* 0x0000000a1b0a7220 */ /* 0x048fe40000400000 */
[C---:B-1----:R-:W-:Y:S02]  /*638b0*/  FMUL R20, R27.reuse, R9 ;  /* 0x000000091b147220 */ /* 0x042fe40000400000 */
[----:B------:R-:W2:Y:S01]  /*638c0*/  LDL.LU R9, [R1+0x11f4] ;  /* 0x0011f40001097983 */ /* 0x000ea20000300800 */
[----:B------:R-:W-:-:S03]  /*638d0*/  FMUL R21, R27, R7 ;  /* 0x000000071b157220 */ /* 0x000fc60000400000 */
[----:B------:R1:W-:Y:S04]  /*638e0*/  STL [R1+0x248], R10 ;  /* 0x0002480a01007387 */ /* 0x0003e80000100800 */
[----:B-1----:R-:W3:Y:S04]  /*638f0*/  LDL.64 R10, [R1+0x1608] ;  /* 0x00160800010a7983 */ /* 0x002ee80000100a00 */
[----:B------:R1:W-:Y:S01]  /*63900*/  STL [R1+0x24c], R20 ;  /* 0x00024c1401007387 */ /* 0x0003e20000100800 */
[C---:B------:R-:W-:Y:S02]  /*63910*/  FMUL R19, R27.reuse, R19 ;  /* 0x000000131b137220 */ /* 0x040fe40000400000 */
[----:B-1----:R-:W-:-:S02]  /*63920*/  FMUL R20, R27, R6 ;  /* 0x000000061b147220 */ /* 0x002fc40000400000 */
[C---:B------:R-:W-:Y:S01]  /*63930*/  FMUL R18, R27.reuse, R18 ;  /* 0x000000121b127220 */ /* 0x040fe20000400000 */
[----:B------:R-:W4:Y:S04]  /*63940*/  LDL.64 R6, [R1+0x1600] ;  /* 0x0016000001067983 */ /* 0x000f280000100a00 */
[----:B------:R1:W-:Y:S01]  /*63950*/  STL [R1+0x238], R21 ;  /* 0x0002381501007387 */ /* 0x0003e20000100800 */
        /* <DEDUP_REMOVED lines=9> */
[----:B------:R-:W-:Y:S04]  /*639f0*/  STL [R1+0x21c], R16 ;  /* 0x00021c1001007387 */ /* 0x000fe80000100800 */
[----:B------:R0:W-:Y:S04]  /*63a00*/  STL [R1+0x208], R15 ;  /* 0x0002080f01007387 */ /* 0x0001e80000100800 */
[----:B------:R-:W-:Y:S04]  /*63a10*/  STL [R1+0x20c], R14 ;  /* 0x00020c0e01007387 */ /* 0x000fe80000100800 */
[----:B------:R-:W-:Y:S04]  /*63a20*/  STL [R1+0x1f8], R13 ;  /* 0x0001f80d01007387 */ /* 0x000fe80000100800 */
[----:B-1----:R-:W4:Y:S04]  /*63a30*/  LDL.LU R21, [R1+0x11f8] ;  /* 0x0011f80001157983 */ /* 0x002f280000300800 */
[----:B0-----:R-:W4:Y:S01]  /*63a40*/  LDL.LU R15, [R1+0xe40] ;  /* 0x000e4000010f7983 */ /* 0x001f220000300800 */
[----:B------:R-:W-:-:S04]  /*63a50*/  LOP3.LUT R29, R29, 0x1c, RZ, 0xc0, !PT ;  /* 0x0000001c1d1d7812 */ /* 0x000fc800078ec0ff */
[----:B------:R-:W-:-:S05]  /*63a60*/  LEA.HI R29, R29, 0xa8, RZ, 0x1e ;  /* 0x000000a81d1d7811 */ /* 0x000fca00078ff0ff */
[----:B------:R-:W-:-:S05]  /*63a70*/  IMAD.SHL.U32 R29, R29, 0x20, RZ ;  /* 0x000000201d1d7824 */ /* 0x000fca00078e00ff */
[----:B------:R0:W2:Y:S04]  /*63a80*/  LDS R8, [R29+0x40000] ;  /* 0x040000001d087984 */ /* 0x0000a80000000800 */
[----:B0-----:R-:W0:Y:S02]  /*63a90*/  S2R R29, SR_TID.X ;  /* 0x00000000001d7919 */ /* 0x001e240000002100 */
[----:B0-----:R-:W-:-:S04]  /*63aa0*/  LOP3.LUT R29, R29, 0x1c, RZ, 0xc0, !PT ;  /* 0x0000001c1d1d7812 */ /* 0x001fc800078ec0ff */
[----:B------:R-:W-:-:S04]  /*63ab0*/  LEA.HI R29, R29, 0xb0, RZ, 0x1e ;  /* 0x000000b01d1d7811 */ /* 0x000fc800078ff0ff */
[----:B------:R-:W-:-:S05]  /*63ac0*/  SHF.L.U32 R29, R29, 0x5, RZ ;  /* 0x000000051d1d7819 */ /* 0x000fca00000006ff */
[----:B------:R-:W0:Y:S01]  /*63ad0*/  LDS R5, [R29+0x40000] ;  /* 0x040000001d057984 */ /* 0x000e220000000800 */
[----:B------:R-:W-:-:S05]  /*63ae0*/  FMUL R12, R27, R12 ;  /* 0x0000000c1b0c7220 */ /* 0x000fca0000400000 */
[----:B------:R1:W-:Y:S04]  /*63af0*/  STL [R1+0x1fc], R12 ;  /* 0x0001fc0c01007387 */ /* 0x0003e80000100800 */
[----:B------:R-:W4:Y:S01]  /*63b00*/  LDL.LU R14, [R1+0xe44] ;  /* 0x000e4400010e7983 */ /* 0x000f220000300800 */
[----:B--2---:R-:W-:-:S05]  /*63b10*/  FFMA R9, R27, R9, R8 ;  /* 0x000000091b097223 */ /* 0x004fca0000000008 */
[----:B------:R3:W-:Y:S04]  /*63b20*/  STL [R1+0x11f4], R9 ;  /* 0x0011f40901007387 */ /* 0x0007e80000100800 */
[----:B------:R-:W2:Y:S04]  /*63b30*/  LDL.LU R13, [R1+0xe30] ;  /* 0x000e3000010d7983 */ /* 0x000ea80000300800 */
[----:B-1----:R-:W2:Y:S04]  /*63b40*/  LDL.LU R12, [R1+0xe34] ;  /* 0x000e3400010c7983 */ /* 0x002ea80000300800 */
[----:B------:R-:W2:Y:S04]  /*63b50*/  LDL.LU R20, [R1+0xe20] ;  /* 0x000e200001147983 */ /* 0x000ea80000300800 */
[----:B------:R-:W2:Y:S04]  /*63b60*/  LDL.LU R18, [R1+0xe10] ;  /* 0x000e100001127983 */ /* 0x000ea80000300800 */
[----:B------:R-:W2:Y:S01]  /*63b70*/  LDL.LU R16, [R1+0xe00] ;  /* 0x000e000001107983 */ /* 0x000ea20000300800 */
[----:B---3--:R-:W-:-:S03]  /*63b80*/  IMAD.WIDE R8, R0, 0x2, R10 ;  /* 0x0000000200087825 */ /* 0x008fc600078e020a */
[----:B------:R-:W3:Y:S04]  /*63b90*/  LDL.LU R19, [R1+0xe24] ;  /* 0x000e240001137983 */ /* 0x000ee80000300800 */
[----:B------:R-:W3:Y:S01]  /*63ba0*/  LDL.LU R17, [R1+0xe14] ;  /* 0x000e140001117983 */ /* 0x000ee20000300800 */
[----:B----4-:R-:W-:-:S03]  /*63bb0*/  IMAD.WIDE R6, R0, 0x2, R6 ;  /* 0x0000000200067825 */ /* 0x010fc600078e0206 */
[----:B------:R1:W4:Y:S04]  /*63bc0*/  LDG.E.U16 R24, [R8.64] ;  /* 0x0000000608187981 */ /* 0x000328000c1e1500 */
[----:B------:R-:W4:Y:S04]  /*63bd0*/  LDL.LU R11, [R1+0xe04] ;  /* 0x000e0400010b7983 */ /* 0x000f280000300800 */
[----:B------:R0:W4:Y:S04]  /*63be0*/  LDG.E.U16 R23, [R6.64] ;  /* 0x0000000606177981 */ /* 0x000128000c1e1500 */
[----:B-1----:R-:W4:Y:S01]  /*63bf0*/  LDL.LU R8, [R1+0xdf0] ;  /* 0x000df00001087983 */ /* 0x002f220000300800 */
[----:B0-----:R-:W-:-:S02]  /*63c00*/  FFMA R21, R22, R21, R5 ;  /* 0x0000001516157223 */ /* 0x001fc40000000005 */
[----:B------:R-:W-:-:S03]  /*63c10*/  FMUL R5, R22, R15 ;  /* 0x0000000f16057220 */ /* 0x000fc60000400000 */
[----:B------:R-:W-:Y:S04]  /*63c20*/  STL [R1+0x11f8], R21 ;  /* 0x0011f81501007387 */ /* 0x000fe80000100800 */
[----:B------:R0:W-:Y:S04]  /*63c30*/  STL [R1+0x170], R5 ;  /* 0x0001700501007387 */ /* 0x0001e80000100800 */
[----:B0-----:R-:W4:Y:S01]  /*63c40*/  LDL.LU R5, [R1+0xdf4] ;  /* 0x000df40001057983 */ /* 0x001f220000300800 */
[----:B------:R-:W-:-:S05]  /*63c50*/  FMUL R6, R22, R14 ;  /* 0x0000000e16067220 */ /* 0x000fca0000400000 */
[----:B------:R0:W-:Y:S04]  /*63c60*/  STL [R1+0x174], R6 ;  /* 0x0001740601007387 */ /* 0x0001e80000100800 */
[----:B------:R-:W4:Y:S01]  /*63c70*/  LDL.LU R15, [R1+0xde0] ;  /* 0x000de000010f7983 */ /* 0x000f220000300800 */
[C---:B--2---:R-:W-:Y:S02]  /*63c80*/  FMUL R7, R22.reuse, R13 ;  /* 0x0000000d16077220 */ /* 0x044fe40000400000 */
[----:B0-----:R-:W-:-:S03]  /*63c90*/  FMUL R6, R22, R12 ;  /* 0x0000000c16067220 */ /* 0x001fc60000400000 */
[----:B------:R0:W-:Y:S01]  /*63ca0*/  STL [R1+0x1e0], R7 ;  /* 0x0001e00701007387 */ /* 0x0001e20000100800 */
[----:B------:R-:W-:-:S03]  /*63cb0*/  FMUL R20, R22, R20 ;  /* 0x0000001416147220 */ /* 0x000fc60000400000 */
[----:B------:R-:W2:Y:S04]  /*63cc0*/  LDL.LU R14, [R1+0xde4] ;  /* 0x000de400010e7983 */ /* 0x000ea80000300800 */
[----:B------:R1:W-:Y:S01]  /*63cd0*/  STL [R1+0x1e4], R6 ;  /* 0x0001e40601007387 */ /* 0x0003e20000100800 */
[----:B------:R-:W-:-:S03]  /*63ce0*/  FMUL R18, R22, R18 ;  /* 0x0000001216127220 */ /* 0x000fc60000400000 */
[----:B------:R-:W2:Y:S01]  /*63cf0*/  LDL.LU R13, [R1+0xdd0] ;  /* 0x000dd000010d7983 */ /* 0x000ea20000300800 */
[----:B---3--:R-:W-:-:S03]  /*63d00*/  FMUL R9, R22, R19 ;  /* 0x0000001316097220 */ /* 0x008fc60000400000 */
[----:B------:R-:W3:Y:S04]  /*63d10*/  LDL.LU R12, [R1+0xdd4] ;  /* 0x000dd400010c7983 */ /* 0x000ee80000300800 */
[----:B0-----:R-:W3:Y:S01]  /*63d20*/  LDL.LU R7, [R1+0xe48] ;  /* 0x000e480001077983 */ /* 0x001ee20000300800 */
[----:B------:R-:W-:-:S03]  /*63d30*/  FMUL R17, R22, R17 ;  /* 0x0000001116117220 */ /* 0x000fc60000400000 */
[----:B-1----:R-:W3:Y:S04]  /*63d40*/  LDL.LU R6, [R1+0xe4c] ;  /* 0x000e4c0001067983 */ /* 0x002ee80000300800 */
[----:B------:R-:W-:Y:S04]  /*63d50*/  STL [R1+0x1d0], R20 ;  /* 0x0001d01401007387 */ /* 0x000fe80000100800 */
[----:B------:R0:W-:Y:S04]  /*63d60*/  STL [R1+0x1d4], R9 ;  /* 0x0001d40901007387 */ /* 0x0001e80000100800 */
[----:B------:R-:W-:Y:S04]  /*63d70*/  STL [R1+0x1c0], R18 ;  /* 0x0001c01201007387 */ /* 0x000fe80000100800 */
[----:B----4-:R-:W-:Y:S01]  /*63d80*/  STL [R1+0x904], R24 ;  /* 0x0009041801007387 */ /* 0x010fe20000100800 */
[----:B0-----:R-:W-:-:S02]  /*63d90*/  FMUL R9, R22, R16 ;  /* 0x0000001016097220 */ /* 0x001fc40000400000 */
[C---:B------:R-:W-:Y:S01]  /*63da0*/  FMUL R16, R22.reuse, R11 ;  /* 0x0000000b16107220 */ /* 0x040fe20000400000 */
[----:B------:R0:W-:Y:S04]  /*63db0*/  STL [R1+0x1c4], R17 ;  /* 0x0001c41101007387 */ /* 0x0001e80000100800 */
[----:B------:R-:W2:Y:S04]  /*63dc0*/  LDL.LU R11, [R1+0xe38] ;  /* 0x000e3800010b7983 */ /* 0x000ea80000300800 */
[----:B------:R1:W-:Y:S01]  /*63dd0*/  STL [R1+0x1b0], R9 ;  /* 0x0001b00901007387 */ /* 0x0003e20000100800 */
[----:B0-----:R-:W-:-:S03]  /*63de0*/  FMUL R17, R22, R8 ;  /* 0x0000000816117220 */ /* 0x001fc60000400000 */
[----:B------:R-:W-:Y:S04]  /*63df0*/  STL [R1+0x8fc], R23 ;  /* 0x0008fc1701007387 */ /* 0x000fe80000100800 */
[----:B-1----:R-:W2:Y:S04]  /*63e00*/  LDL.LU R9, [R1+0xe3c] ;  /* 0x000e3c0001097983 */ /* 0x002ea80000300800 */
[----:B------:R0:W-:Y:S04]  /*63e10*/  STL [R1+0x1b4], R16 ;  /* 0x0001b41001007387 */ /* 0x0001e80000100800 */
[----:B------:R-:W2:Y:S04]  /*63e20*/  LDL.LU R8, [R1+0xe28] ;  /* 0x000e280001087983 */ /* 0x000ea80000300800 */
[----:B------:R1:W-:Y:S01]  /*63e30*/  STL [R1+0x1a0], R17 ;  /* 0x0001a01101007387 */ /* 0x0003e20000100800 */
[----:B0-----:R-:W-:-:S03]  /*63e40*/  FMUL R16, R22, R5 ;  /* 0x0000000516107220 */ /* 0x001fc60000400000 */
[----:B------:R-:W2:Y:S04]  /*63e50*/  LDL.LU R5, [R1+0xe2c] ;  /* 0x000e2c0001057983 */ /* 0x000ea80000300800 */
[----:B------:R2:W-:Y:S01]  /*63e60*/  STL [R1+0x1a4], R16 ;  /* 0x0001a41001007387 */ /* 0x0005e20000100800 */
[----:B-1----:R-:W-:-:S05]  /*63e70*/  FMUL R17, R22, R15 ;  /* 0x0000000f16117220 */ /* 0x002fca0000400000 */
[----:B------:R0:W-:Y:S01]  /*63e80*/  STL [R1+0x190], R17 ;  /* 0x0001901101007387 */ /* 0x0001e20000100800 */
[C---:B--2---:R-:W-:Y:S02]  /*63e90*/  FMUL R16, R22.reuse, R14 ;  /* 0x0000000e16107220 */ /* 0x044fe40000400000 */
[----:B------:R-:W-:-:S03]  /*63ea0*/  FMUL R15, R22, R13 ;  /* 0x0000000d160f7220 */ /* 0x000fc60000400000 */
[----:B------:R1:W-:Y:S01]  /*63eb0*/  STL [R1+0x194], R16 ;  /* 0x0001941001007387 */ /* 0x0003e20000100800 */
[----:B---3--:R-:W-:-:S03]  /*63ec0*/  FMUL R14, R22, R12 ;  /* 0x0000000c160e7220 */ /* 0x008fc60000400000 */
[----:B------:R2:W-:Y:S01]  /*63ed0*/  STL [R1+0x180], R15 ;  /* 0x0001800f01007387 */ /* 0x0005e20000100800 */
[----:B------:R-:W-:-:S03]  /*63ee0*/  FMUL R13, R28, R7 ;  /* 0x000000071c0d7220 */ /* 0x000fc60000400000 */
[----:B------:R3:W-:Y:S01]  /*63ef0*/  STL [R1+0x184], R14 ;  /* 0x0001840e01007387 */ /* 0x0007e20000100800 */
[----:B------:R-:W-:-:S03]  /*63f00*/  FMUL R12, R28, R6 ;  /* 0x000000061c0c7220 */ /* 0x000fc60000400000 */
[----:B------:R-:W4:Y:S04]  /*63f10*/  LDL.LU R7, [R1+0xe18] ;  /* 0x000e180001077983 */ /* 0x000f280000300800 */
[----:B------:R-:W-:Y:S04]  /*63f20*/  STL [R1+0x178], R13 ;  /* 0x0001780d01007387 */ /* 0x000fe80000100800 */
[----:B------:R-:W4:Y:S04]  /*63f30*/  LDL.LU R6, [R1+0xe1c] ;  /* 0x000e1c0001067983 */ /* 0x000f280000300800 */
[----:B------:R-:W-:Y:S04]  /*63f40*/  STL [R1+0x17c], R12 ;  /* 0x00017c0c01007387 */ /* 0x000fe80000100800 */
[----:B------:R-:W4:Y:S04]  /*63f50*/  LDL.LU R19, [R1+0xe08] ;  /* 0x000e080001137983 */ /* 0x000f280000300800 */
[----:B------:R-:W4:Y:S01]  /*63f60*/  LDL.LU R18, [R1+0xe0c] ;  /* 0x000e0c0001127983 */ /* 0x000f220000300800 */
[----:B--2---:R-:W-:-:S03]  /*63f70*/  FMUL R11, R28, R11 ;  /* 0x0000000b1c0b7220 */ /* 0x004fc60000400000 */
[----:B0-----:R-:W2:Y:S04]  /*63f80*/  LDL.LU R17, [R1+0xdf8] ;  /* 0x000df80001117983 */ /* 0x001ea80000300800 */
[----:B-1----:R-:W2:Y:S04]  /*63f90*/  LDL.LU R16, [R1+0xdfc] ;  /* 0x000dfc0001107983 */ /* 0x002ea80000300800 */
[----:B------:R-:W2:Y:S01]  /*63fa0*/  LDL.LU R20, [R1+0xde8] ;  /* 0x000de80001147983 */ /* 0x000ea20000300800 */
[----:B------:R-:W-:-:S03]  /*63fb0*/  FMUL R9, R28, R9 ;  /* 0x000000091c097220 */ /* 0x000fc60000400000 */
[----:B------:R0:W-:Y:S04]  /*63fc0*/  STL [R1+0x1e8], R11 ;  /* 0x0001e80b01007387 */ /* 0x0001e80000100800 */
[----:B------:R-:W2:Y:S01]  /*63fd0*/  LDL.LU R15, [R1+0xdec] ;  /* 0x000dec00010f7983 */ /* 0x000ea20000300800 */
[----:B------:R-:W-:-:S03]  /*63fe0*/  FMUL R8, R28, R8 ;  /* 0x000000081c087220 */ /* 0x000fc60000400000 */
[----:B------:R-:W-:Y:S04]  /*63ff0*/  STL [R1+0x1ec], R9 ;  /* 0x0001ec0901007387 */ /* 0x000fe80000100800 */
[----:B---3--:R-:W3:Y:S01]  /*64000*/  LDL.LU R14, [R1+0xdd8] ;  /* 0x000dd800010e7983 */ /* 0x008ee20000300800 */
[----:B------:R-:W-:-:S03]  /*64010*/  FMUL R5, R28, R5 ;  /* 0x000000051c057220 */ /* 0x000fc60000400000 */
[----:B------:R-:W-:Y:S04]  /*64020*/  STL [R1+0x1d8], R8 ;  /* 0x0001d80801007387 */ /* 0x000fe80000100800 */
[----:B0-----:R-:W3:Y:S04]  /*64030*/  LDL.LU R11, [R1+0xddc] ;  /* 0x000ddc00010b7983 */ /* 0x001ee80000300800 */
[----:B------:R0:W-:Y:S04]  /*64040*/  STL [R1+0x1dc], R5 ;  /* 0x0001dc0501007387 */ /* 0x0001e80000100800 */
[----:B0-----:R-:W3:Y:S04]  /*64050*/  LDL.LU R5, [R1+0x11fc] ;  /* 0x0011fc0001057983 */ /* 0x001ee80000300800 */
[----:B------:R-:W3:Y:S04]  /*64060*/  LDL.64 R12, [R1+0x15f8] ;  /* 0x0015f800010c7983 */ /* 0x000ee80000100a00 */
[----:B------:R-:W0:Y:S04]  /*64070*/  S2R R29, SR_TID.X ;  /* 0x00000000001d7919 */ /* 0x000e280000002100 */
[----:B------:R-:W3:Y:S01]  /*64080*/  LDL.64 R8, [R1+0x15f0] ;  /* 0x0015f00001087983 */ /* 0x000ee20000100a00 */
[----:B0-----:R-:W-:-:S04]  /*64090*/  LOP3.LUT R29, R29, 0x1c, RZ, 0xc0, !PT ;  /* 0x0000001c1d1d7812 */ /* 0x001fc800078ec0ff */
[----:B------:R-:W-:-:S04]  /*640a0*/  LEA.HI R29, R29, 0xb8, RZ, 0x1e ;  /* 0x000000b81d1d7811 */ /* 0x000fc800078ff0ff */
[----:B------:R-:W-:-:S05]  /*640b0*/  SHF.L.U32 R29, R29, 0x5, RZ ;  /* 0x000000051d1d7819 */ /* 0x000fca00000006ff */
[----:B------:R-:W0:Y:S01]  /*640c0*/  LDS R10, [R29+0x40000] ;  /* 0x040000001d0a7984 */ /* 0x000e220000000800 */
[C---:B----4-:R-:W-:Y:S02]  /*640d0*/  FMUL R22, R28.reuse, R7 ;  /* 0x000000071c167220 */ /* 0x050fe40000400000 */
[C---:B------:R-:W-:Y:S02]  /*640e0*/  FMUL R21, R28.reuse, R6 ;  /* 0x000000061c157220 */ /* 0x040fe40000400000 */
[----:B------:R-:W4:Y:S01]  /*640f0*/  LDL.64 R6, [R1+0x15e8] ;  /* 0x0015e80001067983 */ /* 0x000f220000100a00 */
[----:B------:R-:W-:-:S03]  /*64100*/  FMUL R19, R28, R19 ;  /* 0x000000131c137220 */ /* 0x000fc60000400000 */
[----:B------:R-:W-:Y:S01]  /*64110*/  STL [R1+0x1c8], R22 ;  /* 0x0001c81601007387 */ /* 0x000fe20000100800 */
[----:B------:R-:W-:-:S03]  /*64120*/  FMUL R18, R28, R18 ;  /* 0x000000121c127220 */ /* 0x000fc60000400000 */
[----:B------:R1:W-:Y:S01]  /*64130*/  STL [R1+0x1cc], R21 ;  /* 0x0001cc1501007387 */ /* 0x0003e20000100800 */
[----:B--2---:R-:W-:-:S03]  /*64140*/  FMUL R17, R28, R17 ;  /* 0x000000111c117220 */ /* 0x004fc60000400000 */
[----:B------:R-:W-:Y:S04]  /*64150*/  STL [R1+0x1b8], R19 ;  /* 0x0001b81301007387 */ /* 0x000fe80000100800 */
[----:B------:R2:W-:Y:S01]  /*64160*/  STL [R1+0x1bc], R18 ;  /* 0x0001bc1201007387 */ /* 0x0005e20000100800 */
[C---:B-1----:R-:W-:Y:S02]  /*64170*/  FMUL R21, R28.reuse, R16 ;  /* 0x000000101c157220 */ /* 0x042fe40000400000 */
[C---:B------:R-:W-:Y:S01]  /*64180*/  FMUL R23, R28.reuse, R20 ;  /* 0x000000141c177220 */ /* 0x040fe20000400000 */
[----:B--2---:R-:W2:Y:S01]  /*64190*/  LDL.64 R18, [R1+0x15e0] ;  /* 0x0015e00001127983 */ /* 0x004ea20000100a00 */
[----:B------:R-:W-:-:S03]  /*641a0*/  FMUL R22, R28, R15 ;  /* 0x0000000f1c167220 */ /* 0x000fc60000400000 */
[----:B------:R1:W-:Y:S01]  /*641b0*/  STL [R1+0x1a8], R17 ;  /* 0x0001a81101007387 */ /* 0x0003e20000100800 */
[----:B---3--:R-:W-:-:S03]  /*641c0*/  FMUL R15, R28, R14 ;  /* 0x0000000e1c0f7220 */ /* 0x008fc60000400000 */
[----:B-1----:R-:W3:Y:S04]  /*641d0*/  LDL.64 R16, [R1+0x15d8] ;  /* 0x0015d80001107983 */ /* 0x002ee80000100a00 */
[----:B------:R1:W-:Y:S01]  /*641e0*/  STL [R1+0x1ac], R21 ;  /* 0x0001ac1501007387 */ /* 0x0003e20000100800 */
[----:B------:R-:W-:-:S03]  /*641f0*/  FMUL R14, R28, R11 ;  /* 0x0000000b1c0e7220 */ /* 0x000fc60000400000 */
[----:B-1----:R-:W3:Y:S04]  /*64200*/  LDL.64 R20, [R1+0x15d0] ;  /* 0x0015d00001147983 */ /* 0x002ee80000100a00 */
[----:B------:R-:W-:Y:S01]  /*64210*/  STL [R1+0x198], R23 ;  /* 0x0001981701007387 */ /* 0x000fe20000100800 */
[----:B0-----:R-:W-:-:S03]  /*64220*/  FFMA R5, R28, R5, R10 ;  /* 0x000000051c057223 */ /* 0x001fc6000000000a */
[----:B------:R-:W-:Y:S01]  /*64230*/  STL [R1+0x19c], R22 ;  /* 0x00019c1601007387 */ /* 0x000fe20000100800 */
[----:B------:R-:W-:-:S03]  /*64240*/  IMAD.WIDE R10, R0, 0x2, R12 ;  /* 0x00000002000a7825 */ /* 0x000fc600078e020c */
[----:B------:R-:W-:Y:S04]  /*64250*/  STL [R1+0x188], R15 ;  /* 0x0001880f01007387 */ /* 0x000fe80000100800 */
[----:B------:R0:W-:Y:S01]  /*64260*/  STL [R1+0x18c], R14 ;  /* 0x00018c0e01007387 */ /* 0x0001e20000100800 */
[----:B------:R-:W-:-:S03]  /*64270*/  IMAD.WIDE R8, R0, 0x2, R8 ;  /* 0x0000000200087825 */ /* 0x000fc600078e0208 */
[----:B------:R2:W3:Y:S04]  /*64280*/  LDG.E.U16 R28, [R10.64] ;  /* 0x000000060a1c7981 */ /* 0x0004e8000c1e1500 */
[----:B0-----:R-:W3:Y:S04]  /*64290*/  LDL.64 R14, [R1+0x15c8] ;  /* 0x0015c800010e7983 */ /* 0x001ee80000100a00 */
[----:B------:R0:W-:Y:S04]  /*642a0*/  STL [R1+0x11fc], R5 ;  /* 0x0011fc0501007387 */ /* 0x0001e80000100800 */
[----:B------:R-:W3:Y:S04]  /*642b0*/  LDL.64 R12, [R1+0x15c0] ;  /* 0x0015c000010c7983 */ /* 0x000ee80000100a00 */
[----:B------:R-:W3:Y:S04]  /*642c0*/  LDL.64 R22, [R1+0x15b8] ;  /* 0x0015b80001167983 */ /* 0x000ee80000100a00 */
[----:B0-----:R3:W3:Y:S01]  /*642d0*/  LDG.E.U16 R5, [R8.64] ;  /* 0x0000000608057981 */ /* 0x0016e2000c1e1500 */
[----:B----4-:R-:W-:-:S05]  /*642e0*/  IMAD.WIDE R6, R0, 0x2, R6 ;  /* 0x0000000200067825 */ /* 0x010fca00078e0206 */
[----:B------:R0:W4:Y:S01]  /*642f0*/  LDG.E.U16 R29, [R6.64] ;  /* 0x00000006061d7981 */ /* 0x000122000c1e1500 */
[----:B--2---:R-:W-:-:S03]  /*64300*/  IMAD.WIDE R10, R0, 0x2, R18 ;  /* 0x00000002000a7825 */ /* 0x004fc600078e0212 */
[----:B------:R-:W2:Y:S04]  /*64310*/  LDL.64 R18, [R1+0x15b0] ;  /* 0x0015b00001127983 */ /* 0x000ea80000100a00 */
[----:B------:R1:W4:Y:S01]  /*64320*/  LDG.E.U16 R24, [R10.64] ;  /* 0x000000060a187981 */ /* 0x000322000c1e1500 */
[----:B---3--:R-:W-:-:S03]  /*64330*/  IMAD.WIDE R8, R0, 0x2, R16 ;  /* 0x0000000200087825 */ /* 0x008fc600078e0210 */
[----:B------:R-:W3:Y:S04]  /*64340*/  LDL.64 R16, [R1+0x15a8] ;  /* 0x0015a80001107983 */ /* 0x000ee80000100a00 */
[----:B------:R1:W4:Y:S01]  /*64350*/  LDG.E.U16 R25, [R8.64] ;  /* 0x0000000608197981 */ /* 0x000322000c1e1500 */
[----:B0-----:R-:W-:-:S03]  /*64360*/  IMAD.WIDE R6, R0, 0x2, R20 ;  /* 0x0000000200067825 */ /* 0x001fc600078e0214 */
[----:B------:R-:W4:Y:S04]  /*64370*/  LDL.64 R20, [R1+0x15a0] ;  /* 0x0015a00001147983 */ /* 0x000f280000100a00 */
[----:B------:R0:W4:Y:S01]  /*64380*/  LDG.E.U16 R26, [R6.64] ;  /* 0x00000006061a7981 */ /* 0x000122000c1e1500 */
[----:B-1----:R-:W-:-:S03]  /*64390*/  IMAD.WIDE R10, R0, 0x2, R14 ;  /* 0x00000002000a7825 */ /* 0x002fc600078e020e */
[----:B------:R-:W4:Y:S04]  /*643a0*/  LDL.64 R14, [R1+0x1598] ;  /* 0x00159800010e7983 */ /* 0x000f280000100a00 */
[----:B------:R2:W4:Y:S01]  /*643b0*/  LDG.E.U16 R27, [R10.64] ;  /* 0x000000060a1b7981 */ /* 0x000522000c1e1500 */
[----:B------:R-:W-:-:S03]  /*643c0*/  IMAD.WIDE R8, R0, 0x2, R12 ;  /* 0x0000000200087825 */ /* 0x000fc600078e020c */
[----:B------:R-:W4:Y:S01]  /*643d0*/  LDL.64 R12, [R1+0x1590] ;  /* 0x00159000010c7983 */ /* 0x000f220000100a00 */
[----:B0-----:R-:W-:-:S03]  /*643e0*/  IMAD.WIDE R6, R0, 0x2, R22 ;  /* 0x0000000200067825 */ /* 0x001fc600078e0216 */
[----:B------:R-:W4:Y:S04]  /*643f0*/  LDL.64 R22, [R1+0x1588] ;  /* 0x0015880001167983 */ /* 0x000f280000100a00 */
[----:B------:R0:W-:Y:S04]  /*64400*/  STL [R1+0x8f0], R28 ;  /* 0x0008f01c01007387 */ /* 0x0001e80000100800 */
[----:B------:R1:W-:Y:S04]  /*64410*/  STL [R1+0x8e4], R5 ;  /* 0x0008e40501007387 */ /* 0x0003e80000100800 */
[----:B0-----:R3:W4:Y:S04]  /*64420*/  LDG.E.U16 R28, [R8.64] ;  /* 0x00000006081c7981 */ /* 0x001728000c1e1500 */
[----:B-1----:R4:W4:Y:S01]  /*64430*/  LDG.E.U16 R5, [R6.64] ;  /* 0x0000000606057981 */ /* 0x002922000c1e1500 */
[----:B--2---:R-:W-:-:S03]  /*64440*/  IMAD.WIDE R10, R0, 0x2, R18 ;  /* 0x00000002000a7825 */ /* 0x004fc600078e0212 */
[----:B------:R-:W2:Y:S01]  /*64450*/  LDL.64 R18, [R1+0x1580] ;  /* 0x0015800001127983 */ /* 0x000ea20000100a00 */
[----:B---3--:R-:W-:-:S03]  /*64460*/  IMAD.WIDE R8, R0, 0x2, R16 ;  /* 0x0000000200087825 */ /* 0x008fc600078e0210 */
[----:B------:R-:W3:Y:S01]  /*64470*/  LDL.64 R16, [R1+0x1578] ;  /* 0x0015780001107983 */ /* 0x000ee20000100a00 */
[----:B----4-:R-:W-:-:S03]  /*64480*/  IMAD.WIDE R6, R0, 0x2, R20 ;  /* 0x0000000200067825 */ /* 0x010fc600078e0214 */
[----:B------:R-:W4:Y:S04]  /*64490*/  LDL.64 R20, [R1+0x1570] ;  /* 0x0015700001147983 */ /* 0x000f280000100a00 */
[----:B------:R0:W-:Y:S04]  /*644a0*/  STL [R1+0x8dc], R29 ;  /* 0x0008dc1d01007387 */ /* 0x0001e80000100800 */
[----:B------:R1:W-:Y:S04]  /*644b0*/  STL [R1+0x8d8], R24 ;  /* 0x0008d81801007387 */ /* 0x0003e80000100800 */
[----:B------:R1:W-:Y:S04]  /*644c0*/  STL [R1+0x8d0], R25 ;  /* 0x0008d01901007387 */ /* 0x0003e80000100800 */
[----:B0-----:R0:W4:Y:S04]  /*644d0*/  LDG.E.U16 R29, [R10.64] ;  /* 0x000000060a1d7981 */ /* 0x001128000c1e1500 */
[----:B-1----:R1:W4:Y:S04]  /*644e0*/  LDG.E.U16 R24, [R8.64] ;  /* 0x0000000608187981 */ /* 0x002328000c1e1500 */
[----:B------:R1:W4:Y:S01]  /*644f0*/  LDG.E.U16 R25, [R6.64] ;  /* 0x0000000606197981 */ /* 0x000322000c1e1500 */
[----:B0-----:R-:W-:-:S03]  /*64500*/  IMAD.WIDE R10, R0, 0x2, R14 ;  /* 0x00000002000a7825 */ /* 0x001fc600078e020e */
[----:B------:R-:W4:Y:S01]  /*64510*/  LDL.64 R14, [R1+0x1568] ;  /* 0x00156800010e7983 */ /* 0x000f220000100a00 */
[----:B-1----:R-:W-:-:S03]  /*64520*/  IMAD.WIDE R8, R0, 0x2, R12 ;  /* 0x0000000200087825 */ /* 0x002fc600078e020c */
[----:B------:R-:W4:Y:S01]  /*64530*/  LDL.64 R12, [R1+0x1560] ;  /* 0x00156000010c7983 */ /* 0x000f220000100a00 */
[----:B------:R-:W-:-:S03]  /*64540*/  IMAD.WIDE R6, R0, 0x2, R22 ;  /* 0x0000000200067825 */ /* 0x000fc600078e0216 */
[----:B------:R-:W4:Y:S04]  /*64550*/  LDL.64 R22, [R1+0x1558] ;  /* 0x0015580001167983 */ /* 0x000f280000100a00 */
[----:B------:R0:W-:Y:S04]  /*64560*/  STL [R1+0x8c8], R26 ;  /* 0x0008c81a01007387 */ /* 0x0001e80000100800 */
[----:B------:R1:W-:Y:S04]  /*64570*/  STL [R1+0x8c4], R27 ;  /* 0x0008c41b01007387 */ /* 0x0003e80000100800 */
[----:B------:R1:W-:Y:S04]  /*64580*/  STL [R1+0x8c0], R28 ;  /* 0x0008c01c01007387 */ /* 0x0003e80000100800 */
[----:B0-----:R2:W4:Y:S04]  /*64590*/  LDG.E.U16 R26, [R10.64] ;  /* 0x000000060a1a7981 */ /* 0x001528000c1e1500 */
[----:B-1----:R3:W4:Y:S04]  /*645a0*/  LDG.E.U16 R27, [R8.64] ;  /* 0x00000006081b7981 */ /* 0x002728000c1e1500 */
[----:B------:R4:W4:Y:S01]  /*645b0*/  LDG.E.U16 R28, [R6.64] ;  /* 0x00000006061c7981 */ /* 0x000922000c1e1500 */
[----:B--2---:R-:W-:-:S03]  /*645c0*/  IMAD.WIDE R10, R0, 0x2, R18 ;  /* 0x00000002000a7825 */ /* 0x004fc600078e0212 */
[----:B------:R-:W2:Y:S01]  /*645d0*/  LDL.64 R18, [R1+0x1550] ;  /* 0x0015500001127983 */ /* 0x000ea20000100a00 */
[----:B---3--:R-:W-:-:S03]  /*645e0*/  IMAD.WIDE R8, R0, 0x2, R16 ;  /* 0x0000000200087825 */ /* 0x008fc600078e0210 */
[----:B------:R-:W3:Y:S01]  /*645f0*/  LDL.64 R16, [R1+0x1548] ;  /* 0x0015480001107983 */ /* 0x000ee20000100a00 */
[----:B----4-:R-:W-:-:S03]  /*64600*/  IMAD.WIDE R6, R0, 0x2, R20 ;  /* 0x0000000200067825 */ /* 0x010fc600078e0214 */
[----:B------:R-:W4:Y:S04]  /*64610*/  LDL.64 R20, [R1+0x1540] ;  /* 0x0015400001147983 */ /* 0x000f280000100a00 */
[----:B------:R0:W-:Y:S04]  /*64620*/  STL [R1+0x8b8], R5 ;  /* 0x0008b80501007387 */ /* 0x0001e80000100800 */
[----:B0-----:R0:W4:Y:S04]  /*64630*/  LDG.E.U16 R5, [R10.64] ;  /* 0x000000060a057981 */ /* 0x001128000c1e1500 */
[----:B------:R1:W-:Y:S04]  /*64640*/  STL [R1+0x8b0], R29 ;  /* 0x0008b01d01007387 */ /* 0x0003e80000100800 */
[----:B------:R1:W-:Y:S01]  /*64650*/  STL [R1+0x8a0], R24 ;  /* 0x0008a01801007387 */ /* 0x0003e20000100800 */
[----:B0-----:R-:W-:-:S03]  /*64660*/  IMAD.WIDE R10, R0, 0x2, R14 ;  /* 0x00000002000a7825 */ /* 0x001fc600078e020e */
[----:B-1----:R0:W4:Y:S04]  /*64670*/  LDG.E.U16 R29, [R8.64] ;  /* 0x00000006081d7981 */ /* 0x002128000c1e1500 */
[----:B------:R-:W4:Y:S04]  /*64680*/  LDL.64 R14, [R1+0x1538] ;  /* 0x00153800010e7983 */ /* 0x000f280000100a00 */
[----:B------:R1:W4:Y:S01]  /*64690*/  LDG.E.U16 R24, [R6.64] ;  /* 0x0000000606187981 */ /* 0x000322000c1e1500 */
[----:B0-----:R-:W-:-:S03]  /*646a0*/  IMAD.WIDE R8, R0, 0x2, R12 ;  /* 0x0000000200087825 */ /* 0x001fc600078e020c */
[----:B------:R-:W4:Y:S01]  /*646b0*/  LDL.64 R12, [R1+0x1530] ;  /* 0x00153000010c7983 */ /* 0x000f220000100a00 */
[----:B-1----:R-:W-:-:S03]  /*646c0*/  IMAD.WIDE R6, R0, 0x2, R22 ;  /* 0x0000000200067825 */ /* 0x002fc600078e0216 */
        /* <DEDUP_REMOVED lines=15> */
[----:B0-----:R0:W4:Y:S04]  /*647c0*/  LDG.E.U16 R28, [R10.64] ;  /* 0x000000060a1c7981 */ /* 0x001128000c1e1500 */
[----:B-1----:R1:W4:Y:S04]  /*647d0*/  LDG.E.U16 R5, [R8.64] ;  /* 0x0000000608057981 */ /* 0x002328000c1e1500 */
[----:B------:R1:W-:Y:S01]  /*647e0*/  STL [R1+0x87c], R29 ;  /* 0x00087c1d01007387 */ /* 0x0003e20000100800 */
[----:B0-----:R-:W-:-:S03]  /*647f0*/  IMAD.WIDE R10, R0, 0x2, R14 ;  /* 0x00000002000a7825 */ /* 0x001fc600078e020e */
[----:B------:R-:W4:Y:S04]  /*64800*/  LDL.64 R14, [R1+0x1508] ;  /* 0x00150800010e7983 */ /* 0x000f280000100a00 */
[----:B-1----:R0:W4:Y:S01]  /*64810*/  LDG.E.U16 R29, [R6.64] ;  /* 0x00000006061d7981 */ /* 0x002122000c1e1500 */
[----:B------:R-:W-:-:S03]  /*64820*/  IMAD.WIDE R8, R0, 0x2, R12 ;  /* 0x0000000200087825 */ /* 0x000fc600078e020c */
[----:B------:R-:W4:Y:S01]  /*64830*/  LDL.64 R12, [R1+0x1500] ;  /* 0x00150000010c7983 */ /* 0x000f220000100a00 */
[----:B0-----:R-:W-:-:S03]  /*64840*/  IMAD.WIDE R6, R0, 0x2, R22 ;  /* 0x0000000200067825 */ /* 0x001fc600078e0216 */
[----:B------:R-:W4:Y:S04]  /*64850*/  LDL.64 R22, [R1+0x14f8] ;  /* 0x0014f80001167983 */ /* 0x000f280000100a00 */
[----:B------:R0:W-:Y:S04]  /*64860*/  STL [R1+0x870], R24 ;  /* 0x0008701801007387 */ /* 0x0001e80000100800 */
[----:B0-----:R2:W4:Y:S04]  /*64870*/  LDG.E.U16 R24, [R10.64] ;  /* 0x000000060a187981 */ /* 0x001528000c1e1500 */
        /* <DEDUP_REMOVED lines=13> */
[----:B------:R0:W-:Y:S04]  /*64950*/  STL [R1+0x84c], R5 ;  /* 0x00084c0501007387 */ /* 0x0001e80000100800 */
[----:B-1----:R1:W4:Y:S01]  /*64960*/  LDG.E.U16 R28, [R8.64] ;  /* 0x00000006081c7981 */ /* 0x002322000c1e1500 */
[----:B0-----:R-:W-:-:S03]  /*64970*/  IMAD.WIDE R10, R0, 0x2, R14 ;  /* 0x00000002000a7825 */ /* 0x001fc600078e020e */
[----:B------:R-:W4:Y:S04]  /*64980*/  LDL.64 R14, [R1+0x14d8] ;  /* 0x0014d800010e7983 */ /* 0x000f280000100a00 */
[----:B------:R0:W4:Y:S01]  /*64990*/  LDG.E.U16 R5, [R6.64] ;  /* 0x0000000606057981 */ /* 0x000122000c1e1500 */
[----:B-1----:R-:W-:-:S03]  /*649a0*/  IMAD.WIDE R8, R0, 0x2, R12 ;  /* 0x0000000200087825 */ /* 0x002fc600078e020c */
[----:B------:R-:W4:Y:S01]  /*649b0*/  LDL.64 R12, [R1+0x14d0] ;  /* 0x0014d000010c7983 */ /* 0x000f220000100a00 */
[----:B0-----:R-:W-:-:S03]  /*649c0*/  IMAD.WIDE R6, R0, 0x2, R22 ;  /* 0x0000000200067825 */ /* 0x001fc600078e0216 */
[----:B------:R-:W4:Y:S04]  /*649d0*/  LDL.64 R22, [R1+0x14c8] ;  /* 0x0014c80001167983 */ /* 0x000f280000100a00 */
[----:B------:R0:W-:Y:S04]  /*649e0*/  STL [R1+0x848], R29 ;  /* 0x0008481d01007387 */ /* 0x0001e80000100800 */
[----:B------:R1:W-:Y:S04]  /*649f0*/  STL [R1+0x840], R24 ;  /* 0x0008401801007387 */ /* 0x0003e80000100800 */
[----:B0-----:R2:W4:Y:S04]  /*64a00*/  LDG.E.U16 R29, [R10.64] ;  /* 0x000000060a1d7981 */ /* 0x001528000c1e1500 */
[----:B-1----:R3:W4:Y:S04]  /*64a10*/  LDG.E.U16 R24, [R8.64] ;  /* 0x0000000608187981 */ /* 0x002728000c1e1500 */
[----:B------:R0:W-:Y:S04]  /*64a20*/  STL [R1+0x834], R25 ;  /* 0x0008341901007387 */ /* 0x0001e80000100800 */
[----:B0-----:R4:W4:Y:S01]  /*64a30*/  LDG.E.U16 R25, [R6.64] ;  /* 0x0000000606197981 */ /* 0x001922000c1e1500 */
        /* <DEDUP_REMOVED lines=43> */
[----:B0-----:R2:W4:Y:S04]  /*64cf0*/  LDG.E.U16 R28, [R10.64] ;  /* 0x000000060a1c7981 */ /* 0x001528000c1e1500 */
[----:B------:R0:W-:Y:S04]  /*64d00*/  STL [R1+0x7fc], R5 ;  /* 0x0007fc0501007387 */ /* 0x0001e80000100800 */
[----:B0-----:R3:W4:Y:S04]  /*64d10*/  LDG.E.U16 R5, [R8.64] ;  /* 0x0000000608057981 */ /* 0x001728000c1e1500 */
        /* <DEDUP_REMOVED lines=17> */
[----:B------:R-:W4:Y:S04]  /*64e30*/  LDL.64 R12, [R1+0x1440] ;  /* 0x00144000010c7983 */ /* 0x000f280000100a00 */
[----:B------:R1:W-:Y:S04]  /*64e40*/  STL [R1+0x7e8], R27 ;  /* 0x0007e81b01007387 */ /* 0x0003e80000100800 */
[----:B-1----:R2:W4:Y:S01]  /*64e50*/  LDG.E.U16 R27, [R10.64] ;  /* 0x000000060a1b7981 */ /* 0x002522000c1e1500 */
[----:B0-----:R-:W-:-:S03]  /*64e60*/  IMAD.WIDE R6, R0, 0x2, R22 ;  /* 0x0000000200067825 */ /* 0x001fc600078e0216 */
[----:B------:R-:W4:Y:S04]  /*64e70*/  LDL.64 R22, [R1+0x1438] ;  /* 0x0014380001167983 */ /* 0x000f280000100a00 */
[----:B------:R0:W-:Y:S04]  /*64e80*/  STL [R1+0x7e4], R28 ;  /* 0x0007e41c01007387 */ /* 0x0001e80000100800 */
[----:B0-----:R3:W4:Y:S04]  /*64e90*/  LDG.E.U16 R28, [R8.64] ;  /* 0x00000006081c7981 */ /* 0x001728000c1e1500 */
[----:B------:R0:W-:Y:S04]  /*64ea0*/  STL [R1+0x7e0], R5 ;  /* 0x0007e00501007387 */ /* 0x0001e80000100800 */
[----:B0-----:R4:W4:Y:S01]  /*64eb0*/  LDG.E.U16 R5, [R6.64] ;  /* 0x0000000606057981 */ /* 0x001922000c1e1500 */
[----:B--2---:R-:W-:-:S03]  /*64ec0*/  IMAD.WIDE R10, R0, 0x2, R18 ;  /* 0x00000002000a7825 */ /* 0x004fc600078e0212 */
[----:B------:R-:W2:Y:S01]  /*64ed0*/  LDL.64 R18, [R1+0x1430] ;  /* 0x0014300001127983 */ /* 0x000ea20000100a00 */
[----:B---3--:R-:W-:-:S03]  /*64ee0*/  IMAD.WIDE R8, R0, 0x2, R16 ;  /* 0x0000000200087825 */ /* 0x008fc600078e0210 */
[----:B------:R-:W3:Y:S04]  /*64ef0*/  LDL.64 R16, [R1+0x1428] ;  /* 0x0014280001107983 */ /* 0x000ee80000100a00 */
[----:B------:R0:W-:Y:S01]  /*64f00*/  STL [R1+0x7dc], R29 ;  /* 0x0007dc1d01007387 */ /* 0x0001e20000100800 */
[----:B----4-:R-:W-:-:S03]  /*64f10*/  IMAD.WIDE R6, R0, 0x2, R20 ;  /* 0x0000000200067825 */ /* 0x010fc600078e0214 */
[----:B0-----:R0:W4:Y:S04]  /*64f20*/  LDG.E.U16 R29, [R10.64] ;  /* 0x000000060a1d7981 */ /* 0x001128000c1e1500 */
[----:B------:R-:W-:Y:S04]  /*64f30*/  STL [R1+0x7d4], R25 ;  /* 0x0007d41901007387 */ /* 0x000fe80000100800 */
[----:B------:R1:W-:Y:S01]  /*64f40*/  STL [R1+0x7d8], R24 ;  /* 0x0007d81801007387 */ /* 0x0003e20000100800 */
[----:B0-----:R-:W-:-:S03]  /*64f50*/  IMAD.WIDE R10, R0, 0x2, R14 ;  /* 0x00000002000a7825 */ /* 0x001fc600078e020e */
[----:B-1----:R-:W4:Y:S04]  /*64f60*/  LDL.64 R24, [R1+0x1420] ;  /* 0x0014200001187983 */ /* 0x002f280000100a00 */
[----:B------:R0:W-:Y:S04]  /*64f70*/  STL [R1+0x7d0], R26 ;  /* 0x0007d01a01007387 */ /* 0x0001e80000100800 */
[----:B0-----:R0:W4:Y:S04]  /*64f80*/  LDG.E.U16 R26, [R8.64] ;  /* 0x00000006081a7981 */ /* 0x001128000c1e1500 */
[----:B------:R1:W-:Y:S04]  /*64f90*/  STL [R1+0x7cc], R27 ;  /* 0x0007cc1b01007387 */ /* 0x0003e80000100800 */
[----:B------:R-:W4:Y:S01]  /*64fa0*/  LDL.64 R14, [R1+0x1418] ;  /* 0x00141800010e7983 */ /* 0x000f220000100a00 */
[----:B0-----:R-:W-:-:S03]  /*64fb0*/  IMAD.WIDE R8, R0, 0x2, R12 ;  /* 0x0000000200087825 */ /* 0x001fc600078e020c */
[----:B------:R-:W4:Y:S04]  /*64fc0*/  LDL.64 R20, [R1+0x1410] ;  /* 0x0014100001147983 */ /* 0x000f280000100a00 */
[----:B-1----:R0:W4:Y:S04]  /*64fd0*/  LDG.E.U16 R27, [R6.64] ;  /* 0x00000006061b7981 */ /* 0x002128000c1e1500 */
[----:B------:R-:W4:Y:S04]  /*64fe0*/  LDL.64 R12, [R1+0x1408] ;  /* 0x00140800010c7983 */ /* 0x000f280000100a00 */
[----:B------:R1:W-:Y:S04]  /*64ff0*/  STL [R1+0x7c8], R28 ;  /* 0x0007c81c01007387 */ /* 0x0003e80000100800 */
[----:B-1----:R2:W4:Y:S04]  /*65000*/  LDG.E.U16 R28, [R10.64] ;  /* 0x000000060a1c7981 */ /* 0x002528000c1e1500 */
[----:B------:R1:W-:Y:S04]  /*65010*/  STL [R1+0x7c4], R5 ;  /* 0x0007c40501007387 */ /* 0x0003e80000100800 */
[----:B-1----:R3:W4:Y:S01]  /*65020*/  LDG.E.U16 R5, [R8.64] ;  /* 0x0000000608057981 */ /* 0x002722000c1e1500 */
[----:B0-----:R-:W-:-:S04]  /*65030*/  IMAD.WIDE R6, R0, 0x2, R22 ;  /* 0x0000000200067825 */ /* 0x001fc800078e0216 */
[----:B--2---:R-:W-:-:S04]  /*65040*/  IMAD.WIDE R10, R0, 0x2, R18 ;  /* 0x00000002000a7825 */ /* 0x004fc800078e0212 */
[C---:B---3--:R-:W-:Y:S01]  /*65050*/  IMAD.WIDE R8, R0.reuse, 0x2, R16 ;  /* 0x0000000200087825 */ /* 0x048fe200078e0210 */
[----:B----4-:R0:W-:Y:S04]  /*65060*/  STL [R1+0x7c0], R29 ;  /* 0x0007c01d01007387 */ /* 0x0101e80000100800 */
[----:B------:R-:W2:Y:S04]  /*65070*/  LDL.64 R18, [R1+0x1400] ;  /* 0x0014000001127983 */ /* 0x000ea80000100a00 */
[----:B------:R-:W3:Y:S04]  /*65080*/  LDL.64 R22, [R1+0x13f8] ;  /* 0x0013f80001167983 */ /* 0x000ee80000100a00 */
[----:B------:R-:W4:Y:S04]  /*65090*/  LDL.64 R16, [R1+0x13f0] ;  /* 0x0013f00001107983 */ /* 0x000f280000100a00 */
[----:B0-----:R0:W4:Y:S02]  /*650a0*/  LDG.E.U16 R29, [R6.64] ;  /* 0x00000006061d7981 */ /* 0x001124000c1e1500 */
[----:B0-----:R-:W-:-:S05]  /*650b0*/  IMAD.WIDE R6, R0, 0x2, R24 ;  /* 0x0000000200067825 */ /* 0x001fca00078e0218 */
[----:B------:R0:W4:Y:S04]  /*650c0*/  LDG.E.U16 R24, [R6.64] ;  /* 0x0000000606187981 */ /* 0x000128000c1e1500 */
[----:B------:R1:W-:Y:S04]  /*650d0*/  STL [R1+0x7bc], R26 ;  /* 0x0007bc1a01007387 */ /* 0x0003e80000100800 */
[----:B-1----:R1:W4:Y:S04]  /*650e0*/  LDG.E.U16 R26, [R10.64] ;  /* 0x000000060a1a7981 */ /* 0x002328000c1e1500 */
[----:B------:R0:W-:Y:S01]  /*650f0*/  STL [R1+0x7b8], R27 ;  /* 0x0007b81b01007387 */ /* 0x0001e20000100800 */
[----:B-1----:R-:W-:-:S03]  /*65100*/  IMAD.WIDE R10, R0, 0x2, R14 ;  /* 0x00000002000a7825 */ /* 0x002fc600078e020e */
[----:B------:R-:W4:Y:S04]  /*65110*/  LDL.64 R14, [R1+0x13e8] ;  /* 0x0013e800010e7983 */ /* 0x000f280000100a00 */
[----:B0-----:R0:W4:Y:S04]  /*65120*/  LDG.E.U16 R27, [R8.64] ;  /* 0x00000006081b7981 */ /* 0x001128000c1e1500 */
[----:B------:R2:W4:Y:S01]  /*65130*/  LDG.E.U16 R25, [R10.64] ;  /* 0x000000060a197981 */ /* 0x000522000c1e1500 */
[----:B------:R-:W-:-:S03]  /*65140*/  IMAD.WIDE R6, R0, 0x2, R12 ;  /* 0x0000000200067825 */ /* 0x000fc600078e020c */
[----:B------:R-:W4:Y:S01]  /*65150*/  LDL.64 R12, [R1+0x13e0] ;  /* 0x0013e000010c7983 */ /* 0x000f220000100a00 */
        /* <DEDUP_REMOVED lines=8> */
[----:B---3--:R-:W-:-:S04]  /*651e0*/  IMAD.WIDE R8, R0, 0x2, R22 ;  /* 0x0000000200087825 */ /* 0x008fc800078e0216 */
[C---:B----4-:R-:W-:Y:S01]  /*651f0*/  IMAD.WIDE R6, R0.reuse, 0x2, R16 ;  /* 0x0000000200067825 */ /* 0x050fe200078e0210 */
[----:B------:R0:W3:Y:S04]  /*65200*/  LDG.E.U16 R22, [R8.64] ;  /* 0x0000000608167981 */ /* 0x0000e8000c1e1500 */
[----:B------:R1:W-:Y:S04]  /*65210*/  STL [R1+0x7ac], R29 ;  /* 0x0007ac1d01007387 */ /* 0x0003e80000100800 */
[----:B------:R4:W3:Y:S04]  /*65220*/  LDG.E.U16 R23, [R6.64] ;  /* 0x0000000606177981 */ /* 0x0008e8000c1e1500 */
[----:B-1----:R1:W3:Y:S04]  /*65230*/  LDG.E.U16 R29, [R10.64] ;  /* 0x000000060a1d7981 */ /* 0x0022e8000c1e1500 */
[----:B------:R-:W-:Y:S04]  /*65240*/  STL [R1+0x7a4], R27 ;  /* 0x0007a41b01007387 */ /* 0x000fe80000100800 */
[----:B------:R0:W-:Y:S01]  /*65250*/  STL [R1+0x7a8], R26 ;  /* 0x0007a81a01007387 */ /* 0x0001e20000100800 */
[----:B-1----:R-:W-:-:S03]  /*65260*/  IMAD.WIDE R10, R0, 0x2, R14 ;  /* 0x00000002000a7825 */ /* 0x002fc600078e020e */
[----:B0-----:R-:W3:Y:S04]  /*65270*/  LDL.64 R26, [R1+0x13c8] ;  /* 0x0013c800011a7983 */ /* 0x001ee80000100a00 */
[----:B------:R-:W-:Y:S04]  /*65280*/  STL [R1+0x79c], R25 ;  /* 0x00079c1901007387 */ /* 0x000fe80000100800 */
[----:B------:R0:W-:Y:S01]  /*65290*/  STL [R1+0x7a0], R24 ;  /* 0x0007a01801007387 */ /* 0x0001e20000100800 */
[----:B------:R-:W-:-:S03]  /*652a0*/  IMAD.WIDE R8, R0, 0x2, R12 ;  /* 0x0000000200087825 */ /* 0x000fc600078e020c */
[----:B------:R-:W3:Y:S04]  /*652b0*/  LDL.64 R16, [R1+0x13b8] ;  /* 0x0013b80001107983 */ /* 0x000ee80000100a00 */
[----:B------:R-:W3:Y:S04]  /*652c0*/  LDL.64 R14, [R1+0x13b0] ;  /* 0x0013b000010e7983 */ /* 0x000ee80000100a00 */
[----:B0-----:R-:W3:Y:S04]  /*652d0*/  LDL.64 R24, [R1+0x13c0] ;  /* 0x0013c00001187983 */ /* 0x001ee80000100a00 */
[----:B------:R-:W3:Y:S04]  /*652e0*/  LDL.64 R12, [R1+0x13a8] ;  /* 0x0013a800010c7983 */ /* 0x000ee80000100a00 */
[----:B------:R0:W-:Y:S04]  /*652f0*/  STL [R1+0x798], R28 ;  /* 0x0007981c01007387 */ /* 0x0001e80000100800 */
[----:B------:R1:W-:Y:S04]  /*65300*/  STL [R1+0x794], R5 ;  /* 0x0007940501007387 */ /* 0x0003e80000100800 */
[----:B0-----:R2:W3:Y:S04]  /*65310*/  LDG.E.U16 R28, [R10.64] ;  /* 0x000000060a1c7981 */ /* 0x0014e8000c1e1500 */
[----:B-1----:R0:W3:Y:S01]  /*65320*/  LDG.E.U16 R5, [R8.64] ;  /* 0x0000000608057981 */ /* 0x0020e2000c1e1500 */
[----:B----4-:R-:W-:-:S04]  /*65330*/  IMAD.WIDE R6, R0, 0x2, R20 ;  /* 0x0000000200067825 */ /* 0x010fc800078e0214 */
[C---:B--2---:R-:W-:Y:S01]  /*65340*/  IMAD.WIDE R10, R0.reuse, 0x2, R18 ;  /* 0x00000002000a7825 */ /* 0x044fe200078e0212 */
[----:B---3--:R1:W-:Y:S04]  /*65350*/  STL [R1+0x790], R29 ;  /* 0x0007901d01007387 */ /* 0x0083e80000100800 */
[----:B------:R-:W-:Y:S04]  /*65360*/  STL [R1+0x788], R23 ;  /* 0x0007881701007387 */ /* 0x000fe80000100800 */
[----:B------:R2:W-:Y:S04]  /*65370*/  STL [R1+0x78c], R22 ;  /* 0x00078c1601007387 */ /* 0x0005e80000100800 */
[----:B-1----:R1:W3:Y:S04]  /*65380*/  LDG.E.U16 R29, [R6.64] ;  /* 0x00000006061d7981 */ /* 0x0022e8000c1e1500 */
[----:B------:R-:W4:Y:S04]  /*65390*/  LDL.64 R20, [R1+0x1398] ;  /* 0x0013980001147983 */ /* 0x000f280000100a00 */
[----:B--2---:R-:W2:Y:S04]  /*653a0*/  LDL.64 R22, [R1+0x13a0] ;  /* 0x0013a00001167983 */ /* 0x004ea80000100a00 */
[----:B------:R-:W2:Y:S01]  /*653b0*/  LDL.64 R18, [R1+0x1390] ;  /* 0x0013900001127983 */ /* 0x000ea20000100a00 */
[----:B0-----:R-:W-:-:S03]  /*653c0*/  IMAD.WIDE R8, R0, 0x2, R26 ;  /* 0x0000000200087825 */ /* 0x001fc600078e021a */
[----:B------:R0:W2:Y:S02]  /*653d0*/  LDG.E.U16 R27, [R10.64] ;  /* 0x000000060a1b7981 */ /* 0x0000a4000c1e1500 */
[C---:B0-----:R-:W-:Y:S02]  /*653e0*/  IMAD.WIDE R10, R0.reuse, 0x2, R16 ;  /* 0x00000002000a7825 */ /* 0x041fe400078e0210 */
[----:B------:R-:W2:Y:S02]  /*653f0*/  LDL.64 R16, [R1+0x1388] ;  /* 0x0013880001107983 */ /* 0x000ea40000100a00 */
[C---:B-1----:R-:W-:Y:S02]  /*65400*/  IMAD.WIDE R6, R0.reuse, 0x2, R24 ;  /* 0x0000000200067825 */ /* 0x042fe400078e0218 */
[----:B------:R0:W2:Y:S04]  /*65410*/  LDG.E.U16 R24, [R8.64] ;  /* 0x0000000608187981 */ /* 0x0000a8000c1e1500 */
[----:B------:R1:W2:Y:S01]  /*65420*/  LDG.E.U16 R25, [R6.64] ;  /* 0x0000000606197981 */ /* 0x0002a2000c1e1500 */
[----:B0-----:R-:W-:-:S03]  /*65430*/  IMAD.WIDE R8, R0, 0x2, R14 ;  /* 0x0000000200087825 */ /* 0x001fc600078e020e */
[----:B------:R-:W2:Y:S04]  /*65440*/  LDL.64 R14, [R1+0x1380] ;  /* 0x00138000010e7983 */ /* 0x000ea80000100a00 */
[----:B------:R0:W-:Y:S04]  /*65450*/  STL [R1+0x784], R28 ;  /* 0x0007841c01007387 */ /* 0x0001e80000100800 */
[----:B------:R1:W-:Y:S04]  /*65460*/  STL [R1+0x780], R5 ;  /* 0x0007800501007387 */ /* 0x0003e80000100800 */
[----:B0-----:R2:W2:Y:S04]  /*65470*/  LDG.E.U16 R28, [R10.64] ;  /* 0x000000060a1c7981 */ /* 0x0014a8000c1e1500 */
[----:B-1----:R4:W2:Y:S01]  /*65480*/  LDG.E.U16 R5, [R8.64] ;  /* 0x0000000608057981 */ /* 0x0028a2000c1e1500 */
[----:B------:R-:W-:-:S03]  /*65490*/  IMAD.WIDE R6, R0, 0x2, R12 ;  /* 0x0000000200067825 */ /* 0x000fc600078e020c */
[----:B------:R-:W2:Y:S04]  /*654a0*/  LDL.64 R12, [R1+0x1378] ;  /* 0x00137800010c7983 */ /* 0x000ea80000100a00 */
[----:B---3--:R0:W-:Y:S01]  /*654b0*/  STL [R1+0x7c], R29 ;  /* 0x00007c1d01007387 */ /* 0x0081e20000100800 */
[----:B----4-:R-:W-:-:S04]  /*654c0*/  IMAD.WIDE R8, R0, 0x2, R20 ;  /* 0x0000000200087825 */ /* 0x010fc800078e0214 */
[C---:B--2---:R-:W-:Y:S01]  /*654d0*/  IMAD.WIDE R10, R0.reuse, 0x2, R22 ;  /* 0x00000002000a7825 */ /* 0x044fe200078e0216 */
[----:B0-----:R0:W2:Y:S03]  /*654e0*/  LDG.E.U16 R29, [R6.64] ;  /* 0x00000006061d7981 */ /* 0x0010a6000c1e1500 */
[C---:B0-----:R-:W-:Y:S02]  /*654f0*/  IMAD.WIDE R6, R0.reuse, 0x2, R18 ;  /* 0x0000000200067825 */ /* 0x041fe400078e0212 */
[----:B------:R0:W3:Y:S04]  /*65500*/  LDG.E.U16 R19, [R10.64] ;  /* 0x000000060a137981 */ /* 0x0000e8000c1e1500 */
[----:B------:R1:W-:Y:S04]  /*65510*/  STL [R1+0x78], R27 ;  /* 0x0000781b01007387 */ /* 0x0003e80000100800 */
[----:B-1----:R-:W4:Y:S04]  /*65520*/  LDL.64 R26, [R1+0x1370] ;  /* 0x00137000011a7983 */ /* 0x002f280000100a00 */
[----:B------:R-:W-:Y:S04]  /*65530*/  STL [R1+0x70], R25 ;  /* 0x0000701901007387 */ /* 0x000fe80000100800 */
[----:B------:R1:W-:Y:S04]  /*65540*/  STL [R1+0x74], R24 ;  /* 0x0000741801007387 */ /* 0x0003e80000100800 */
[----:B------:R-:W4:Y:S04]  /*65550*/  LDL.64 R22, [R1+0x1360] ;  /* 0x0013600001167983 */ /* 0x000f280000100a00 */
[----:B-1----:R-:W4:Y:S04]  /*65560*/  LDL.64 R24, [R1+0x1368] ;  /* 0x0013680001187983 */ /* 0x002f280000100a00 */
[----:B------:R1:W-:Y:S04]  /*65570*/  STL [R1+0x6c], R28 ;  /* 0x00006c1c01007387 */ /* 0x0003e80000100800 */
[----:B------:R0:W-:Y:S04]  /*65580*/  STL [R1+0x68], R5 ;  /* 0x0000680501007387 */ /* 0x0001e80000100800 */
[----:B-1----:R1:W4:Y:S04]  /*65590*/  LDG.E.U16 R28, [R8.64] ;  /* 0x00000006081c7981 */ /* 0x002328000c1e1500 */
[----:B0-----:R0:W4:Y:S01]  /*655a0*/  LDG.E.U16 R5, [R6.64] ;  /* 0x0000000606057981 */ /* 0x001122000c1e1500 */
[----:B------:R-:W-:-:S04]  /*655b0*/  IMAD.WIDE R10, R0, 0x2, R16 ;  /* 0x00000002000a7825 */ /* 0x000fc800078e0210 */
[C---:B-1----:R-:W-:Y:S02]  /*655c0*/  IMAD.WIDE R8, R0.reuse, 0x2, R14 ;  /* 0x0000000200087825 */ /* 0x042fe400078e020e */
[----:B------:R-:W4:Y:S04]  /*655d0*/  LDG.E.U16 R11, [R10.64] ;  /* 0x000000060a0b7981 */ /* 0x000f28000c1e1500 */
[----:B------:R-:W4:Y:S01]  /*655e0*/  LDG.E.U16 R9, [R8.64] ;  /* 0x0000000608097981 */ /* 0x000f22000c1e1500 */
[----:B0-----:R-:W-:-:S03]  /*655f0*/  IMAD.WIDE R6, R0, 0x2, R12 ;  /* 0x0000000200067825 */ /* 0x001fc600078e020c */
[----:B--2---:R-:W-:Y:S04]  /*65600*/  STL [R1+0x64], R29 ;  /* 0x0000641d01007387 */ /* 0x004fe80000100800 */
[----:B------:R-:W2:Y:S04]  /*65610*/  LDL.64 R16, [R1+0x1358] ;  /* 0x0013580001107983 */ /* 0x000ea80000100a00 */
[----:B------:R-:W2:Y:S04]  /*65620*/  LDL.64 R20, [R1+0x1350] ;  /* 0x0013500001147983 */ /* 0x000ea80000100a00 */
[----:B---3--:R0:W-:Y:S04]  /*65630*/  STL [R1+0x60], R19 ;  /* 0x0000601301007387 */ /* 0x0081e80000100800 */
[----:B0-----:R-:W3:Y:S04]  /*65640*/  LDL.64 R18, [R1+0x1348] ;  /* 0x0013480001127983 */ /* 0x001ee80000100a00 */
[----:B----4-:R0:W-:Y:S04]  /*65650*/  STL [R1+0x5c], R28 ;  /* 0x00005c1c01007387 */ /* 0x0101e80000100800 */
[----:B------:R-:W-:Y:S04]  /*65660*/  STL [R1+0x58], R5 ;  /* 0x0000580501007387 */ /* 0x000fe80000100800 */
[----:B------:R-:W4:Y:S04]  /*65670*/  LDL.64 R14, [R1+0x1340] ;  /* 0x00134000010e7983 */ /* 0x000f280000100a00 */
[----:B0-----:R0:W4:Y:S04]  /*65680*/  LDG.E.U16 R28, [R6.64] ;  /* 0x00000006061c7981 */ /* 0x001128000c1e1500 */
[----:B------:R-:W4:Y:S04]  /*65690*/  LDL.64 R12, [R1+0x1338] ;  /* 0x00133800010c7983 */ /* 0x000f280000100a00 */
[----:B------:R1:W-:Y:S04]  /*656a0*/  STL [R1+0x54], R11 ;  /* 0x0000540b01007387 */ /* 0x0003e80000100800 */
[----:B------:R0:W-:Y:S01]  /*656b0*/  STL [R1+0x50], R9 ;  /* 0x0000500901007387 */ /* 0x0001e20000100800 */
[----:B-1----:R-:W-:-:S04]  /*656c0*/  IMAD.WIDE R10, R0, 0x2, R26 ;  /* 0x00000002000a7825 */ /* 0x002fc800078e021a */
[C---:B0-----:R-:W-:Y:S02]  /*656d0*/  IMAD.WIDE R8, R0.reuse, 0x2, R24 ;  /* 0x0000000200087825 */ /* 0x041fe400078e0218 */
[----:B------:R2:W4:Y:S04]  /*656e0*/  LDG.E.U16 R24, [R10.64] ;  /* 0x000000060a187981 */ /* 0x000528000c1e1500 */
[----:B------:R-:W0:Y:S01]  /*656f0*/  S2R R29, SR_TID.X ;  /* 0x00000000001d7919 */ /* 0x000e220000002100 */
[----:B------:R-:W-:-:S03]  /*65700*/  IMAD.WIDE R6, R0, 0x2, R22 ;  /* 0x0000000200067825 */ /* 0x000fc600078e0216 */
[----:B------:R1:W4:Y:S01]  /*65710*/  LDG.E.U16 R23, [R8.64] ;  /* 0x0000000608177981 */ /* 0x000322000c1e1500 */
[----:B0-----:R-:W-:-:S04]  /*65720*/  LOP3.LUT R29, R29, 0x1c, RZ, 0xc0, !PT ;  /* 0x0000001c1d1d7812 */ /* 0x001fc800078ec0ff */
[----:B------:R-:W-:-:S05]  /*65730*/  LEA.HI R29, R29, 0xc0, RZ, 0x1e ;  /* 0x000000c01d1d7811 */ /* 0x000fca00078ff0ff */
[----:B------:R-:W-:-:S05]  /*65740*/  IMAD.SHL.U32 R29, R29, 0x20, RZ ;  /* 0x000000201d1d7824 */ /* 0x000fca00078e00ff */
[----:B------:R0:W1:Y:S04]  /*65750*/  LDS R5, [R29+0x40000] ;  /* 0x040000001d057984 */ /* 0x0000680000000800 */
[----:B0-----:R3:W4:Y:S01]  /*65760*/  LDG.E.U16 R29, [R6.64] ;  /* 0x00000006061d7981 */ /* 0x001722000c1e1500 */
[----:B--2---:R-:W-:-:S03]  /*65770*/  IMAD.WIDE R10, R0, 0x2, R16 ;  /* 0x00000002000a7825 */ /* 0x004fc600078e0210 */
[----:B------:R-:W2:Y:S01]  /*65780*/  LDL.64 R16, [R1+0x1330] ;  /* 0x0013300001107983 */ /* 0x000ea20000100a00 */
[----:B-1----:R-:W-:-:S05]  /*65790*/  IMAD.WIDE R8, R0, 0x2, R20 ;  /* 0x0000000200087825 */ /* 0x002fca00078e0214 */
[----:B------:R0:W2:Y:S01]  /*657a0*/  LDG.E.U16 R27, [R8.64] ;  /* 0x00000006081b7981 */ /* 0x0000a2000c1e1500 */
[----:B---3--:R-:W-:-:S05]  /*657b0*/  IMAD.WIDE R6, R0, 0x2, R18 ;  /* 0x0000000200067825 */ /* 0x008fca00078e0212 */
[----:B------:R1:W3:Y:S04]  /*657c0*/  LDG.E.U16 R26, [R6.64] ;  /* 0x00000006061a7981 */ /* 0x0002e8000c1e1500 */
[----:B----4-:R4:W-:Y:S04]  /*657d0*/  STL [R1+0x4c], R28 ;  /* 0x00004c1c01007387 */ /* 0x0109e80000100800 */
[----:B------:R-:W3:Y:S04]  /*657e0*/  LDL.LU R22, [R1+0x1200] ;  /* 0x0012000001167983 */ /* 0x000ee80000300800 */
[----:B------:R-:W3:Y:S01]  /*657f0*/  LDL.64 R20, [R1+0x1328] ;  /* 0x0013280001147983 */ /* 0x000ee20000100a00 */
[----:B0-----:R-:W-:-:S03]  /*65800*/  IMAD.WIDE R8, R0, 0x2, R14 ;  /* 0x0000000200087825 */ /* 0x001fc600078e020e */
[----:B------:R-:W3:Y:S04]  /*65810*/  LDL.LU R19, [R1+0xec0] ;  /* 0x000ec00001137983 */ /* 0x000ee80000300800 */
[----:B------:R-:W3:Y:S04]  /*65820*/  LDL.LU R15, [R1+0xec4] ;  /* 0x000ec400010f7983 */ /* 0x000ee80000300800 */
[----:B------:R-:W3:Y:S04]  /*65830*/  LDL.LU R14, [R1+0xeb0] ;  /* 0x000eb000010e7983 */ /* 0x000ee80000300800 */
[----:B----4-:R0:W4:Y:S01]  /*65840*/  LDG.E.U16 R28, [R10.64] ;  /* 0x000000060a1c7981 */ /* 0x010122000c1e1500 */
[----:B-1----:R-:W-:-:S03]  /*65850*/  IMAD.WIDE R6, R0, 0x2, R12 ;  /* 0x0000000200067825 */ /* 0x002fc600078e020c */
[----:B------:R1:W4:Y:S04]  /*65860*/  LDG.E.U16 R25, [R8.64] ;  /* 0x0000000608197981 */ /* 0x000328000c1e1500 */
[----:B0-----:R-:W4:Y:S04]  /*65870*/  LDL.LU R11, [R1+0xeb4] ;  /* 0x000eb400010b7983 */ /* 0x001f280000300800 */
[----:B------:R0:W-:Y:S04]  /*65880*/  STL [R1+0x48], R24 ;  /* 0x0000481801007387 */ /* 0x0001e80000100800 */
[----:B------:R-:W4:Y:S04]  /*65890*/  LDL.LU R13, [R1+0xea0] ;  /* 0x000ea000010d7983 */ /* 0x000f280000300800 */
[----:B------:R-:W4:Y:S04]  /*658a0*/  LDL.LU R12, [R1+0xea4] ;  /* 0x000ea400010c7983 */ /* 0x000f280000300800 */
[----:B0-----:R2:W4:Y:S04]  /*658b0*/  LDG.E.U16 R24, [R6.64] ;  /* 0x0000000606187981 */ /* 0x001528000c1e1500 */
[----:B------:R-:W4:Y:S01]  /*658c0*/  LDL.LU R18, [R1+0xe90] ;  /* 0x000e900001127983 */ /* 0x000f220000300800 */
[----:B--2---:R-:W-:-:S03]  /*658d0*/  IMAD.WIDE R6, R0, 0x2, R16 ;  /* 0x0000000200067825 */ /* 0x004fc600078e0210 */
[----:B------:R-:W2:Y:S04]  /*658e0*/  LDL.LU R16, [R1+0xe80] ;  /* 0x000e800001107983 */ /* 0x000ea80000300800 */
[----:B------:R0:W-:Y:S04]  /*658f0*/  STL [R1+0x44], R23 ;  /* 0x0000441701007387 */ /* 0x0001e80000100800 */
[----:B------:R-:W2:Y:S04]  /*65900*/  LDL.LU R17, [R1+0xe94] ;  /* 0x000e940001117983 */ /* 0x000ea80000300800 */
[----:B------:R-:W2:Y:S04]  /*65910*/  LDL.LU R10, [R1+0xe84] ;  /* 0x000e8400010a7983 */ /* 0x000ea80000300800 */
[----:B0-----:R0:W2:Y:S01]  /*65920*/  LDG.E.U16 R23, [R6.64] ;  /* 0x0000000606177981 */ /* 0x0010a2000c1e1500 */
[----:B---3--:R-:W-:-:S02]  /*65930*/  FFMA R22, R4, R22, R5 ;  /* 0x0000001604167223 */ /* 0x008fc40000000005 */
[----:B0-----:R-:W-:-:S03]  /*65940*/  IMAD.WIDE R6, R0, 0x2, R20 ;  /* 0x0000000200067825 */ /* 0x001fc600078e0214 */
[----:B------:R-:W-:Y:S01]  /*65950*/  STL [R1+0x1200], R22 ;  /* 0x0012001601007387 */ /* 0x000fe20000100800 */
[----:B------:R-:W-:-:S03]  /*65960*/  FMUL R5, R4, R19 ;  /* 0x0000001304057220 */ /* 0x000fc60000400000 */
[----:B------:R0:W3:Y:S04]  /*65970*/  LDG.E.U16 R20, [R6.64] ;  /* 0x0000000606147981 */ /* 0x0000e8000c1e1500 */
[----:B------:R-:W-:Y:S01]  /*65980*/  STL [R1+0x40], R29 ;  /* 0x0000401d01007387 */ /* 0x000fe20000100800 */
[----:B0-----:R-:W-:-:S03]  /*65990*/  FMUL R7, R4, R15 ;  /* 0x0000000f04077220 */ /* 0x001fc60000400000 */
[----:B------:R0:W-:Y:S01]  /*659a0*/  STL [R1+0x160], R5 ;  /* 0x0001600501007387 */ /* 0x0001e20000100800 */
[----:B------:R-:W-:-:S03]  /*659b0*/  FMUL R6, R4, R14 ;  /* 0x0000000e04067220 */ /* 0x000fc60000400000 */
[----:B------:R-:W-:Y:S04]  /*659c0*/  STL [R1+0x164], R7 ;  /* 0x0001640701007387 */ /* 0x000fe80000100800 */
[----:B----4-:R-:W-:Y:S01]  /*659d0*/  STL [R1+0x3c], R28 ;  /* 0x00003c1c01007387 */ /* 0x010fe20000100800 */
[----:B0-----:R-:W-:-:S03]  /*659e0*/  FMUL R5, R4, R11 ;  /* 0x0000000b04057220 */ /* 0x001fc60000400000 */
[----:B------:R-:W4:Y:S04]  /*659f0*/  LDL.LU R15, [R1+0xe70] ;  /* 0x000e7000010f7983 */ /* 0x000f280000300800 */
[----:B------:R-:W-:Y:S04]  /*65a00*/  STL [R1+0x38], R27 ;  /* 0x0000381b01007387 */ /* 0x000fe80000100800 */
[----:B------:R0:W-:Y:S04]  /*65a10*/  STL [R1+0x150], R6 ;  /* 0x0001500601007387 */ /* 0x0001e80000100800 */
[----:B------:R-:W-:Y:S04]  /*65a20*/  STL [R1+0x34], R26 ;  /* 0x0000341a01007387 */ /* 0x000fe80000100800 */
[----:B------:R-:W4:Y:S04]  /*65a30*/  LDL.LU R14, [R1+0xe74] ;  /* 0x000e7400010e7983 */ /* 0x000f280000300800 */
[----:B------:R0:W-:Y:S04]  /*65a40*/  STL [R1+0x154], R5 ;  /* 0x0001540501007387 */ /* 0x0001e80000100800 */
[----:B------:R-:W4:Y:S04]  /*65a50*/  LDL.LU R11, [R1+0xe60] ;  /* 0x000e6000010b7983 */ /* 0x000f280000300800 */
[----:B-1----:R-:W4:Y:S04]  /*65a60*/  LDL.LU R9, [R1+0xe64] ;  /* 0x000e640001097983 */ /* 0x002f280000300800 */
[----:B------:R-:W4:Y:S04]  /*65a70*/  LDL.LU R8, [R1+0xe50] ;  /* 0x000e500001087983 */ /* 0x000f280000300800 */
[----:B0-----:R-:W4:Y:S01]  /*65a80*/  LDL.LU R6, [R1+0xe54] ;  /* 0x000e540001067983 */ /* 0x001f220000300800 */
[----:B------:R-:W-:-:S03]  /*65a90*/  FMUL R13, R4, R13 ;  /* 0x0000000d040d7220 */ /* 0x000fc60000400000 */
[----:B------:R-:W4:Y:S01]  /*65aa0*/  LDL.LU R5, [R1+0x1204] ;  /* 0x0012040001057983 */ /* 0x000f220000300800 */
[----:B------:R-:W-:-:S03]  /*65ab0*/  FMUL R7, R4, R12 ;  /* 0x0000000c04077220 */ /* 0x000fc60000400000 */
[----:B------:R-:W-:Y:S04]  /*65ac0*/  STL [R1+0x30], R25 ;  /* 0x0000301901007387 */ /* 0x000fe80000100800 */
[----:B------:R0:W-:Y:S04]  /*65ad0*/  STL [R1+0x140], R13 ;  /* 0x0001400d01007387 */ /* 0x0001e80000100800 */
[----:B------:R-:W-:Y:S04]  /*65ae0*/  STL [R1+0x2c], R24 ;  /* 0x00002c1801007387 */ /* 0x000fe80000100800 */
[----:B0-----:R-:W4:Y:S04]  /*65af0*/  LDL.64 R12, [R1+0x1320] ;  /* 0x00132000010c7983 */ /* 0x001f280000100a00 */
[----:B------:R0:W-:Y:S04]  /*65b00*/  STL [R1+0x144], R7 ;  /* 0x0001440701007387 */ /* 0x0001e80000100800 */
[----:B------:R-:W1:Y:S01]  /*65b10*/  S2R R29, SR_TID.X ;  /* 0x00000000001d7919 */ /* 0x000e620000002100 */
[----:B0-----:R-:W-:-:S05]  /*65b20*/  FMUL R7, R4, R18 ;  /* 0x0000001204077220 */ /* 0x001fca0000400000 */
[----:B------:R0:W-:Y:S01]  /*65b30*/  STL [R1+0x130], R7 ;  /* 0x0001300701007387 */ /* 0x0001e20000100800 */
[----:B-1----:R-:W-:-:S04]  /*65b40*/  LOP3.LUT R29, R29, 0x1c, RZ, 0xc0, !PT ;  /* 0x0000001c1d1d7812 */ /* 0x002fc800078ec0ff */
[----:B------:R-:W-:-:S04]  /*65b50*/  LEA.HI R29, R29, 0xc8, RZ, 0x1e ;  /* 0x000000c81d1d7811 */ /* 0x000fc800078ff0ff */
[----:B------:R-:W-:Y:S01]  /*65b60*/  SHF.L.U32 R29, R29, 0x5, RZ ;  /* 0x000000051d1d7819 */ /* 0x000fe200000006ff */
[C---:B--2---:R-:W-:Y:S02]  /*65b70*/  FMUL R16, R4.reuse, R16 ;  /* 0x0000001004107220 */ /* 0x044fe40000400000 */
[C---:B------:R-:W-:Y:S02]  /*65b80*/  FMUL R17, R4.reuse, R17 ;  /* 0x0000001104117220 */ /* 0x040fe40000400000 */
[C---:B0-----:R-:W-:Y:S01]  /*65b90*/  FMUL R7, R4.reuse, R10 ;  /* 0x0000000a04077220 */ /* 0x041fe20000400000 */
[----:B------:R-:W-:Y:S04]  /*65ba0*/  STL [R1+0x28], R23 ;  /* 0x0000281701007387 */ /* 0x000fe80000100800 */
[----:B------:R-:W-:Y:S04]  /*65bb0*/  STL [R1+0x134], R17 ;  /* 0x0001341101007387 */ /* 0x000fe80000100800 */
[----:B------:R-:W2:Y:S04]  /*65bc0*/  LDL.LU R10, [R1+0xec8] ;  /* 0x000ec800010a7983 */ /* 0x000ea80000300800 */
[----:B------:R-:W-:Y:S04]  /*65bd0*/  STL [R1+0x120], R16 ;  /* 0x0001201001007387 */ /* 0x000fe80000100800 */
[----:B------:R0:W-:Y:S04]  /*65be0*/  STL [R1+0x124], R7 ;  /* 0x0001240701007387 */ /* 0x0001e80000100800 */
[----:B---3--:R-:W-:Y:S04]  /*65bf0*/  STL [R1+0x24], R20 ;  /* 0x0000241401007387 */ /* 0x008fe80000100800 */
[----:B0-----:R-:W3:Y:S01]  /*65c00*/  LDL.LU R7, [R1+0xecc] ;  /* 0x000ecc0001077983 */ /* 0x001ee20000300800 */
[----:B----4-:R-:W-:-:S05]  /*65c10*/  FMUL R15, R4, R15 ;  /* 0x0000000f040f7220 */ /* 0x010fca0000400000 */
[----:B------:R-:W-:Y:S01]  /*65c20*/  STL [R1+0x110], R15 ;  /* 0x0001100f01007387 */ /* 0x000fe20000100800 */
[C---:B------:R-:W-:Y:S02]  /*65c30*/  FMUL R14, R4.reuse, R14 ;  /* 0x0000000e040e7220 */ /* 0x040fe40000400000 */
[----:B------:R-:W-:-:S03]  /*65c40*/  FMUL R11, R4, R11 ;  /* 0x0000000b040b7220 */ /* 0x000fc60000400000 */
[----:B------:R-:W-:Y:S01]  /*65c50*/  STL [R1+0x114], R14 ;  /* 0x0001140e01007387 */ /* 0x000fe20000100800 */
[----:B------:R-:W-:-:S03]  /*65c60*/  FMUL R9, R4, R9 ;  /* 0x0000000904097220 */ /* 0x000fc60000400000 */
[----:B------:R-:W-:Y:S01]  /*65c70*/  STL [R1+0x100], R11 ;  /* 0x0001000b01007387 */ /* 0x000fe20000100800 */
[----:B------:R-:W-:-:S03]  /*65c80*/  FMUL R8, R4, R8 ;  /* 0x0000000804087220 */ /* 0x000fc60000400000 */
[----:B------:R0:W-:Y:S04]  /*65c90*/  STL [R1+0x104], R9 ;  /* 0x0001040901007387 */ /* 0x0001e80000100800 */
[----:B------:R-:W-:Y:S01]  /*65ca0*/  STL [R1+0xf0], R8 ;  /* 0x0000f00801007387 */ /* 0x000fe20000100800 */
[----:B------:R-:W-:-:S03]  /*65cb0*/  FMUL R4, R4, R6 ;  /* 0x0000000604047220 */ /* 0x000fc60000400000 */
[----:B0-----:R-:W4:Y:S04]  /*65cc0*/  LDL.LU R9, [R1+0xeb8] ;  /* 0x000eb80001097983 */ /* 0x001f280000300800 */
[----:B------:R-:W4:Y:S04]  /*65cd0*/  LDL.LU R6, [R1+0xebc] ;  /* 0x000ebc0001067983 */ /* 0x000f280000300800 */
[----:B------:R-:W-:Y:S04]  /*65ce0*/  STL [R1+0xf4], R4 ;  /* 0x0000f40401007387 */ /* 0x000fe80000100800 */
[----:B------:R-:W0:Y:S02]  /*65cf0*/  LDS R4, [R29+0x40000] ;  /* 0x040000001d047984 */ /* 0x000e240000000800 */
[----:B0-----:R-:W-:-:S05]  /*65d00*/  FFMA R5, R3, R5, R4 ;  /* 0x0000000503057223 */ /* 0x001fca0000000004 */
[----:B------:R0:W-:Y:S02]  /*65d10*/  STL [R1+0x1204], R5 ;  /* 0x0012040501007387 */ /* 0x0001e40000100800 */
[----:B0-----:R-:W-:Y:S02]  /*65d20*/  IMAD.WIDE R4, R0, 0x2, R12 ;  /* 0x0000000200047825 */ /* 0x001fe400078e020c */
[----:B------:R-:W4:Y:S04]  /*65d30*/  LDL.LU R0, [R1+0x3a88] ;  /* 0x003a880001007983 */ /* 0x000f280000300800 */
[----:B------:R-:W4:Y:S04]  /*65d40*/  LDL.LU R17, [R1+0xea8] ;  /* 0x000ea80001117983 */ /* 0x000f280000300800 */
[----:B------:R-:W4:Y:S04]  /*65d50*/  LDL.LU R16, [R1+0xeac] ;  /* 0x000eac0001107983 */ /* 0x000f280000300800 */
[----:B------:R-:W4:Y:S04]  /*65d60*/  LDL.LU R15, [R1+0xe98] ;  /* 0x000e9800010f7983 */ /* 0x000f280000300800 */
[----:B------:R-:W4:Y:S04]  /*65d70*/  LDL.LU R8, [R1+0xe9c] ;  /* 0x000e9c0001087983 */ /* 0x000f280000300800 */
[----:B------:R2:W4:Y:S04]  /*65d80*/  LDG.E.U16 R18, [R4.64] ;  /* 0x0000000604127981 */ /* 0x000528000c1e1500 */
[----:B------:R-:W4:Y:S01]  /*65d90*/  LDL.LU R14, [R1+0xe88] ;  /* 0x000e8800010e7983 */ /* 0x000f220000300800 */
[----:B--2---:R-:W-:-:S05]  /*65da0*/  FMUL R5, R3, R10 ;  /* 0x0000000a03057220 */ /* 0x004fca0000400000 */
[----:B------:R4:W-:Y:S04]  /*65db0*/  STL [R1+0x168], R5 ;  /* 0x0001680501007387 */ /* 0x0009e80000100800 */
[----:B------:R-:W2:Y:S01]  /*65dc0*/  LDL.LU R13, [R1+0xe8c] ;  /* 0x000e8c00010d7983 */ /* 0x000ea20000300800 */
[----:B---3--:R-:W-:-:S05]  /*65dd0*/  FMUL R4, R3, R7 ;  /* 0x0000000703047220 */ /* 0x008fca0000400000 */
[----:B------:R0:W-:Y:S04]  /*65de0*/  STL [R1+0x16c], R4 ;  /* 0x00016c0401007387 */ /* 0x0001e80000100800 */
[----:B------:R-:W3:Y:S04]  /*65df0*/  LDL.LU R12, [R1+0xe78] ;  /* 0x000e7800010c7983 */ /* 0x000ee80000300800 */
[----:B------:R-:W3:Y:S04]  /*65e00*/  LDL.LU R11, [R1+0xe7c] ;  /* 0x000e7c00010b7983 */ /* 0x000ee80000300800 */
[----:B------:R-:W3:Y:S04]  /*65e10*/  LDL.LU R10, [R1+0xe68] ;  /* 0x000e6800010a7983 */ /* 0x000ee80000300800 */
[----:B------:R-:W3:Y:S01]  /*65e20*/  LDL.LU R7, [R1+0xe6c] ;  /* 0x000e6c0001077983 */ /* 0x000ee20000300800 */
[----:B----4-:R-:W-:-:S03]  /*65e30*/  FMUL R5, R3, R9 ;  /* 0x0000000903057220 */ /* 0x010fc60000400000 */
[----:B------:R-:W4:Y:S01]  /*65e40*/  LDL.LU R9, [R1+0xe58] ;  /* 0x000e580001097983 */ /* 0x000f220000300800 */
[----:B0-----:R-:W-:-:S03]  /*65e50*/  FMUL R4, R3, R6 ;  /* 0x0000000603047220 */ /* 0x001fc60000400000 */
[----:B------:R-:W-:Y:S04]  /*65e60*/  STL [R1+0x158], R5 ;  /* 0x0001580501007387 */ /* 0x000fe80000100800 */
[----:B------:R-:W4:Y:S04]  /*65e70*/  LDL.LU R6, [R1+0xe5c] ;  /* 0x000e5c0001067983 */ /* 0x000f280000300800 */
[----:B------:R0:W-:Y:S02]  /*65e80*/  STL [R1+0x15c], R4 ;  /* 0x00015c0401007387 */ /* 0x0001e40000100800 */
[----:B0-----:R-:W-:-:S02]  /*65e90*/  FMUL R4, R3, R17 ;  /* 0x0000001103047220 */ /* 0x001fc40000400000 */
[----:B------:R-:W-:-:S03]  /*65ea0*/  FMUL R16, R3, R16 ;  /* 0x0000001003107220 */ /* 0x000fc60000400000 */
[----:B------:R0:W-:Y:S01]  /*65eb0*/  STL [R1+0x148], R4 ;  /* 0x0001480401007387 */ /* 0x0001e20000100800 */
[----:B------:R-:W-:-:S03]  /*65ec0*/  FMUL R5, R3, R15 ;  /* 0x0000000f03057220 */ /* 0x000fc60000400000 */
[----:B------:R-:W-:Y:S01]  /*65ed0*/  STL [R1+0x14c], R16 ;  /* 0x00014c1001007387 */ /* 0x000fe20000100800 */
[----:B0-----:R-:W-:-:S03]  /*65ee0*/  FMUL R4, R3, R8 ;  /* 0x0000000803047220 */ /* 0x001fc60000400000 */
[----:B------:R-:W4:Y:S04]  /*65ef0*/  LDL.LU R8, [R1+0x1208] ;  /* 0x0012080001087983 */ /* 0x000f280000300800 */
[----:B------:R0:W-:Y:S04]  /*65f00*/  STL [R1+0x138], R5 ;  /* 0x0001380501007387 */ /* 0x0001e80000100800 */
[----:B0-----:R-:W4:Y:S04]  /*65f10*/  LDL.LU R5, [R1+0xf20] ;  /* 0x000f200001057983 */ /* 0x001f280000300800 */
[----:B------:R0:W-:Y:S04]  /*65f20*/  STL [R1+0x13c], R4 ;  /* 0x00013c0401007387 */ /* 0x0001e80000100800 */
[----:B0-----:R-:W4:Y:S01]  /*65f30*/  LDL.LU R4, [R1+0xf24] ;  /* 0x000f240001047983 */ /* 0x001f220000300800 */
[----:B------:R-:W-:-:S03]  /*65f40*/  FMUL R15, R3, R14 ;  /* 0x0000000e030f7220 */ /* 0x000fc60000400000 */
[----:B------:R-:W0:Y:S04]  /*65f50*/  S2R R29, SR_TID.X ;  /* 0x00000000001d7919 */ /* 0x000e280000002100 */
[----:B------:R1:W-:Y:S04]  /*65f60*/  STL [R1+0x20], R18 ;  /* 0x0000201201007387 */ /* 0x0003e80000100800 */
[----:B------:R-:W-:Y:S01]  /*65f70*/  STL [R1+0x128], R15 ;  /* 0x0001280f01007387 */ /* 0x000fe20000100800 */
[----:B--2---:R-:W-:-:S05]  /*65f80*/  FMUL R14, R3, R13 ;  /* 0x0000000d030e7220 */ /* 0x004fca0000400000 */
[----:B------:R-:W-:Y:S01]  /*65f90*/  STL [R1+0x12c], R14 ;  /* 0x00012c0e01007387 */ /* 0x000fe20000100800 */
[----:B0-----:R-:W-:-:S04]  /*65fa0*/  LOP3.LUT R29, R29, 0x1c, RZ, 0xc0, !PT ;  /* 0x0000001c1d1d7812 */ /* 0x001fc800078ec0ff */
[----:B------:R-:W-:-:S04]  /*65fb0*/  LEA.HI R26, R29, 0xd0, RZ, 0x1e ;  /* 0x000000d01d1a7811 */ /* 0x000fc800078ff0ff */
[----:B------:R-:W-:Y:S01]  /*65fc0*/  SHF.L.U32 R26, R26, 0x5, RZ ;  /* 0x000000051a1a7819 */ /* 0x000fe200000006ff */
[C---:B---3--:R-:W-:Y:S02]  /*65fd0*/  FMUL R13, R3.reuse, R12 ;  /* 0x0000000c030d7220 */ /* 0x048fe40000400000 */
[----:B------:R-:W-:-:S03]  /*65fe0*/  FMUL R12, R3, R11 ;  /* 0x0000000b030c7220 */ /* 0x000fc60000400000 */
[----:B------:R-:W-:Y:S01]  /*65ff0*/  STL [R1+0x118], R13 ;  /* 0x0001180d01007387 */ /* 0x000fe20000100800 */
[----:B------:R-:W-:-:S03]  /*66000*/  FMUL R11, R3, R10 ;  /* 0x0000000a030b7220 */ /* 0x000fc60000400000 */
[----:B------:R-:W-:Y:S01]  /*66010*/  STL [R1+0x11c], R12 ;  /* 0x00011c0c01007387 */ /* 0x000fe20000100800 */
[----:B------:R-:W-:-:S03]  /*66020*/  FMUL R10, R3, R7 ;  /* 0x00000007030a7220 */ /* 0x000fc60000400000 */
[----:B------:R-:W-:Y:S04]  /*66030*/  STL [R1+0x108], R11 ;  /* 0x0001080b01007387 */ /* 0x000fe80000100800 */
[----:B------:R-:W2:Y:S04]  /*66040*/  LDL.LU R7, [R1+0xf10] ;  /* 0x000f100001077983 */ /* 0x000ea80000300800 */
[----:B------:R-:W-:Y:S01]  /*66050*/  STL [R1+0x10c], R10 ;  /* 0x00010c0a01007387 */ /* 0x000fe20000100800 */
[----:B----4-:R-:W-:-:S05]  /*66060*/  FMUL R9, R3, R9 ;  /* 0x0000000903097220 */ /* 0x010fca0000400000 */
[----:B------:R-:W-:Y:S01]  /*66070*/  STL [R1+0xf8], R9 ;  /* 0x0000f80901007387 */ /* 0x000fe20000100800 */
[----:B------:R-:W-:-:S03]  /*66080*/  FMUL R3, R3, R6 ;  /* 0x0000000603037220 */ /* 0x000fc60000400000 */
[----:B------:R-:W3:Y:S04]  /*66090*/  LDL.LU R6, [R1+0xf14] ;  /* 0x000f140001067983 */ /* 0x000ee80000300800 */
[----:B------:R-:W-:Y:S04]  /*660a0*/  STL [R1+0xfc], R3 ;  /* 0x0000fc0301007387 */ /* 0x000fe80000100800 */
[----:B------:R-:W0:Y:S04]  /*660b0*/  LDS R3, [R26+0x40000] ;  /* 0x040000001a037984 */ /* 0x000e280000000800 */
[----:B-1----:R-:W4:Y:S04]  /*660c0*/  LDL.LU R18, [R1+0xf00] ;  /* 0x000f000001127983 */ /* 0x002f280000300800 */
[----:B------:R-:W4:Y:S04]  /*660d0*/  LDL.LU R17, [R1+0xf04] ;  /* 0x000f040001117983 */ /* 0x000f280000300800 */
[----:B------:R-:W4:Y:S01]  /*660e0*/  LDL.LU R16, [R1+0xef0] ;  /* 0x000ef00001107983 */ /* 0x000f220000300800 */
[----:B0-----:R-:W-:-:S05]  /*660f0*/  FFMA R8, R2, R8, R3 ;  /* 0x0000000802087223 */ /* 0x001fca0000000003 */
[----:B------:R-:W-:Y:S04]  /*66100*/  STL [R1+0x1208], R8 ;  /* 0x0012080801007387 */ /* 0x000fe80000100800 */
[----:B------:R-:W4:Y:S01]  /*66110*/  LDL.LU R15, [R1+0xef4] ;  /* 0x000ef400010f7983 */ /* 0x000f220000300800 */
[----:B------:R-:W-:-:S05]  /*66120*/  FMUL R5, R2, R5 ;  /* 0x0000000502057220 */ /* 0x000fca0000400000 */
[----:B------:R0:W-:Y:S04]  /*66130*/  STL [R1+0xe0], R5 ;  /* 0x0000e00501007387 */ /* 0x0001e80000100800 */
[----:B------:R-:W4:Y:S01]  /*66140*/  LDL.LU R14, [R1+0xee0] ;  /* 0x000ee000010e7983 */ /* 0x000f220000300800 */
[----:B------:R-:W-:-:S05]  /*66150*/  FMUL R4, R2, R4 ;  /* 0x0000000402047220 */ /* 0x000fca0000400000 */
[----:B------:R1:W-:Y:S04]  /*66160*/  STL [R1+0xe4], R4 ;  /* 0x0000e40401007387 */ /* 0x0003e80000100800 */
[----:B------:R-:W4:Y:S04]  /*66170*/  LDL.LU R13, [R1+0xee4] ;  /* 0x000ee400010d7983 */ /* 0x000f280000300800 */
[----:B------:R-:W4:Y:S04]  /*66180*/  LDL.LU R12, [R1+0xf40] ;  /* 0x000f4000010c7983 */ /* 0x000f280000300800 */
[----:B0-----:R-:W4:Y:S04]  /*66190*/  LDL.LU R5, [R1+0xf44] ;  /* 0x000f440001057983 */ /* 0x001f280000300800 */
[----:B------:R-:W4:Y:S04]  /*661a0*/  LDL.LU R11, [R1+0xf30] ;  /* 0x000f3000010b7983 */ /* 0x000f280000300800 */
[----:B-1----:R-:W4:Y:S04]  /*661b0*/  LDL.LU R4, [R1+0xf34] ;  /* 0x000f340001047983 */ /* 0x002f280000300800 */
[----:B------:R-:W4:Y:S01]  /*661c0*/  LDL.LU R10, [R1+0xed0] ;  /* 0x000ed000010a7983 */ /* 0x000f220000300800 */
[----:B--2---:R-:W-:-:S05]  /*661d0*/  FMUL R7, R2, R7 ;  /* 0x0000000702077220 */ /* 0x004fca0000400000 */
[----:B------:R0:W-:Y:S04]  /*661e0*/  STL [R1+0xd0], R7 ;  /* 0x0000d00701007387 */ /* 0x0001e80000100800 */
[----:B------:R-:W2:Y:S01]  /*661f0*/  LDL.LU R9, [R1+0xed4] ;  /* 0x000ed40001097983 */ /* 0x000ea20000300800 */
[----:B---3--:R-:W-:-:S05]  /*66200*/  FMUL R6, R2, R6 ;  /* 0x0000000602067220 */ /* 0x008fca0000400000 */
[----:B------:R1:W-:Y:S04]  /*66210*/  STL [R1+0xd4], R6 ;  /* 0x0000d40601007387 */ /* 0x0003e80000100800 */
[----:B------:R-:W3:Y:S04]  /*66220*/  LDL.LU R8, [R1+0x120c] ;  /* 0x00120c0001087983 */ /* 0x000ee80000300800 */
[----:B0-----:R-:W3:Y:S04]  /*66230*/  LDL.LU R7, [R1+0xf28] ;  /* 0x000f280001077983 */ /* 0x001ee80000300800 */
[----:B-1----:R-:W3:Y:S01]  /*66240*/  LDL.LU R6, [R1+0xf2c] ;  /* 0x000f2c0001067983 */ /* 0x002ee20000300800 */
[----:B----4-:R-:W-:-:S02]  /*66250*/  FMUL R19, R2, R18 ;  /* 0x0000001202137220 */ /* 0x010fc40000400000 */
[C---:B------:R-:W-:Y:S02]  /*66260*/  FMUL R18, R2.reuse, R17 ;  /* 0x0000001102127220 */ /* 0x040fe40000400000 */
[C---:B------:R-:W-:Y:S01]  /*66270*/  FMUL R17, R2.reuse, R16 ;  /* 0x0000001002117220 */ /* 0x040fe20000400000 */
[----:B------:R-:W-:Y:S04]  /*66280*/  STL [R1+0xc0], R19 ;  /* 0x0000c01301007387 */ /* 0x000fe80000100800 */
[----:B------:R-:W-:Y:S04]  /*66290*/  STL [R1+0xc4], R18 ;  /* 0x0000c41201007387 */ /* 0x000fe80000100800 */
[----:B------:R-:W-:Y:S01]  /*662a0*/  STL [R1+0xb0], R17 ;  /* 0x0000b01101007387 */ /* 0x000fe20000100800 */
[----:B------:R-:W-:-:S05]  /*662b0*/  FMUL R16, R2, R15 ;  /* 0x0000000f02107220 */ /* 0x000fca0000400000 */
[----:B------:R-:W-:Y:S01]  /*662c0*/  STL [R1+0xb4], R16 ;  /* 0x0000b41001007387 */ /* 0x000fe20000100800 */
[----:B------:R-:W-:-:S05]  /*662d0*/  FMUL R15, R2, R14 ;  /* 0x0000000e020f7220 */ /* 0x000fca0000400000 */
[----:B------:R-:W-:Y:S01]  /*662e0*/  STL [R1+0xa0], R15 ;  /* 0x0000a00f01007387 */ /* 0x000fe20000100800 */
[----:B------:R-:W-:-:S05]  /*662f0*/  FMUL R14, R2, R13 ;  /* 0x0000000d020e7220 */ /* 0x000fca0000400000 */
[----:B------:R-:W-:Y:S01]  /*66300*/  STL [R1+0xa4], R14 ;  /* 0x0000a40e01007387 */ /* 0x000fe20000100800 */
[----:B------:R-:W-:-:S03]  /*66310*/  FMUL R13, R2, R5 ;  /* 0x00000005020d7220 */ /* 0x000fc60000400000 */
[----:B------:R-:W4:Y:S01]  /*66320*/  LDL.LU R5, [R1+0xf18] ;  /* 0x000f180001057983 */ /* 0x000f220000300800 */
[----:B------:R-:W-:-:S05]  /*66330*/  LEA.HI R29, R29, 0xd8, RZ, 0x1e ;  /* 0x000000d81d1d7811 */ /* 0x000fca00078ff0ff */
[----:B------:R-:W-:-:S05]  /*66340*/  IMAD.SHL.U32 R29, R29, 0x20, RZ ;  /* 0x000000201d1d7824 */ /* 0x000fca00078e00ff */
[----:B------:R-:W3:Y:S01]  /*66350*/  LDS R3, [R29+0x40000] ;  /* 0x040000001d037984 */ /* 0x000ee20000000800 */
[----:B------:R-:W-:-:S05]  /*66360*/  FMUL R12, R2, R12 ;  /* 0x0000000c020c7220 */ /* 0x000fca0000400000 */
[----:B------:R0:W-:Y:S04]  /*66370*/  STL [R1+0x90], R12 ;  /* 0x0000900c01007387 */ /* 0x0001e80000100800 */
[----:B------:R1:W-:Y:S01]  /*66380*/  STL [R1+0x94], R13 ;  /* 0x0000940d01007387 */ /* 0x0003e20000100800 */
[C---:B0-----:R-:W-:Y:S02]  /*66390*/  FMUL R12, R2.reuse, R11 ;  /* 0x0000000b020c7220 */ /* 0x041fe40000400000 */
[C---:B------:R-:W-:Y:S02]  /*663a0*/  FMUL R11, R2.reuse, R4 ;  /* 0x00000004020b7220 */ /* 0x040fe40000400000 */
[----:B------:R-:W4:Y:S01]  /*663b0*/  LDL.LU R4, [R1+0xf1c] ;  /* 0x000f1c0001047983 */ /* 0x000f220000300800 */
[----:B------:R-:W-:-:S03]  /*663c0*/  FMUL R10, R2, R10 ;  /* 0x0000000a020a7220 */ /* 0x000fc60000400000 */
[----:B------:R-:W-:Y:S04]  /*663d0*/  STL [R1+0x80], R12 ;  /* 0x0000800c01007387 */ /* 0x000fe80000100800 */
[----:B------:R-:W-:Y:S04]  /*663e0*/  STL [R1+0x84], R11 ;  /* 0x0000840b01007387 */ /* 0x000fe80000100800 */
[----:B------:R-:W4:Y:S04]  /*663f0*/  LDL.LU R14, [R1+0xf08] ;  /* 0x000f0800010e7983 */ /* 0x000f280000300800 */
[----:B------:R-:W-:Y:S01]  /*66400*/  STL [R1], R10 ;  /* 0x0000000a01007387 */ /* 0x000fe20000100800 */
[----:B--2---:R-:W-:-:S05]  /*66410*/  FMUL R2, R2, R9 ;  /* 0x0000000902027220 */ /* 0x004fca0000400000 */
[----:B------:R0:W-:Y:S04]  /*66420*/  STL [R1+0x4], R2 ;  /* 0x0000040201007387 */ /* 0x0001e80000100800 */
[----:B-1----:R-:W2:Y:S01]  /*66430*/  LDL.LU R13, [R1+0xf0c] ;  /* 0x000f0c00010d7983 */ /* 0x002ea20000300800 */
[C---:B---3--:R-:W-:Y:S02]  /*66440*/  FFMA R8, R0.reuse, R8, R3 ;  /* 0x0000000800087223 */ /* 0x048fe40000000003 */
[----:B------:R-:W-:-:S03]  /*66450*/  FMUL R3, R0, R7 ;  /* 0x0000000700037220 */ /* 0x000fc60000400000 */
[----:B------:R-:W-:Y:S01]  /*66460*/  STL [R1+0x120c], R8 ;  /* 0x00120c0801007387 */ /* 0x000fe20000100800 */
[----:B0-----:R-:W-:-:S03]  /*66470*/  FMUL R2, R0, R6 ;  /* 0x0000000600027220 */ /* 0x001fc60000400000 */
[----:B------:R0:W-:Y:S04]  /*66480*/  STL [R1+0xe8], R3 ;  /* 0x0000e80301007387 */ /* 0x0001e80000100800 */
[----:B0-----:R-:W3:Y:S04]  /*66490*/  LDL.LU R3, [R1+0xef8] ;  /* 0x000ef80001037983 */ /* 0x001ee80000300800 */
[----:B------:R0:W-:Y:S04]  /*664a0*/  STL [R1+0xec], R2 ;  /* 0x0000ec0201007387 */ /* 0x0001e80000100800 */
[----:B0-----:R-:W3:Y:S04]  /*664b0*/  LDL.LU R2, [R1+0xefc] ;  /* 0x000efc0001027983 */ /* 0x001ee80000300800 */
        /* <DEDUP_REMOVED lines=8> */
[----:B------:R-:W3:Y:S01]  /*66540*/  LDL.LU R9, [R1+0xee8] ;  /* 0x000ee80001097983 */ /* 0x000ee20000300800 */
[----:B----4-:R-:W-:-:S05]  /*66550*/  FMUL R5, R0, R5 ;  /* 0x0000000500057220 */ /* 0x010fca0000400000 */
[----:B------:R0:W-:Y:S04]  /*66560*/  STL [R1+0xd8], R5 ;  /* 0x0000d80501007387 */ /* 0x0001e80000100800 */
[----:B------:R-:W4:Y:S01]  /*66570*/  LDL.LU R8, [R1+0xeec] ;  /* 0x000eec0001087983 */ /* 0x000f220000300800 */
[----:B------:R-:W-:-:S05]  /*66580*/  FMUL R4, R0, R4 ;  /* 0x0000000400047220 */ /* 0x000fca0000400000 */
[----:B------:R1:W-:Y:S04]  /*66590*/  STL [R1+0xdc], R4 ;  /* 0x0000dc0401007387 */ /* 0x0003e80000100800 */
[----:B------:R-:W4:Y:S04]  /*665a0*/  LDL.LU R7, [R1+0xf48] ;  /* 0x000f480001077983 */ /* 0x000f280000300800 */
[----:B------:R-:W4:Y:S04]  /*665b0*/  LDL.LU R6, [R1+0xf4c] ;  /* 0x000f4c0001067983 */ /* 0x000f280000300800 */
[----:B0-----:R-:W4:Y:S01]  /*665c0*/  LDL.LU R5, [R1+0xf38] ;  /* 0x000f380001057983 */ /* 0x001f220000300800 */
[----:B------:R-:W-:-:S03]  /*665d0*/  FMUL R14, R0, R14 ;  /* 0x0000000e000e7220 */ /* 0x000fc60000400000 */
[----:B-1----:R-:W4:Y:S04]  /*665e0*/  LDL.LU R4, [R1+0xf3c] ;  /* 0x000f3c0001047983 */ /* 0x002f280000300800 */
[----:B------:R-:W4:Y:S04]  /*665f0*/  LDL.LU R19, [R1+0x9a8] ;  /* 0x0009a80001137983 */ /* 0x000f280000300800 */
[----:B------:R-:W4:Y:S04]  /*66600*/  LDL.LU R20, [R1+0x9ac] ;  /* 0x0009ac0001147983 */ /* 0x000f280000300800 */
[----:B------:R-:W-:Y:S04]  /*66610*/  STL [R1+0xc8], R14 ;  /* 0x0000c80e01007387 */ /* 0x000fe80000100800 */
[----:B------:R-:W0:Y:S01]  /*66620*/  S2R R26, SR_TID.X ;  /* 0x00000000001a7919 */ /* 0x000e220000002100 */
[----:B--2---:R-:W-:-:S05]  /*66630*/  FMUL R13, R0, R13 ;  /* 0x0000000d000d7220 */ /* 0x004fca0000400000 */
[----:B------:R-:W-:Y:S01]  /*66640*/  STL [R1+0xcc], R13 ;  /* 0x0000cc0d01007387 */ /* 0x000fe20000100800 */
[----:B---3--:R-:W-:-:S05]  /*66650*/  FMUL R3, R0, R3 ;  /* 0x0000000300037220 */ /* 0x008fca0000400000 */
[----:B------:R1:W-:Y:S01]  /*66660*/  STL [R1+0xb8], R3 ;  /* 0x0000b80301007387 */ /* 0x0003e20000100800 */
[----:B------:R-:W-:-:S03]  /*66670*/  FMUL R2, R0, R2 ;  /* 0x0000000200027220 */ /* 0x000fc60000400000 */
[----:B-1----:R-:W2:Y:S04]  /*66680*/  LDL.LU R3, [R1+0xed8] ;  /* 0x000ed80001037983 */ /* 0x002ea80000300800 */
[----:B------:R1:W-:Y:S04]  /*66690*/  STL [R1+0xbc], R2 ;  /* 0x0000bc0201007387 */ /* 0x0003e80000100800 */
[----:B-1----:R-:W3:Y:S01]  /*666a0*/  LDL.LU R2, [R1+0xedc] ;  /* 0x000edc0001027983 */ /* 0x002ee20000300800 */
[----:B0-----:R-:W-:-:S03]  /*666b0*/  LOP3.LUT R26, R26, 0x1c, RZ, 0xc0, !PT ;  /* 0x0000001c1a1a7812 */ /* 0x001fc600078ec0ff */
[----:B------:R-:W3:Y:S01]  /*666c0*/  LDL.LU R18, [R1+0x998] ;  /* 0x0009980001127983 */ /* 0x000ee20000300800 */
[----:B------:R-:W-:-:S03]  /*666d0*/  LEA.HI R26, R26, 0xe0, RZ, 0x1e ;  /* 0x000000e01a1a7811 */ /* 0x000fc600078ff0ff */
[----:B------:R-:W3:Y:S01]  /*666e0*/  LDL.LU R17, [R1+0x9a0] ;  /* 0x0009a00001117983 */ /* 0x000ee20000300800 */
[----:B------:R-:W-:Y:S01]  /*666f0*/  SHF.L.U32 R26, R26, 0x5, RZ ;  /* 0x000000051a1a7819 */ /* 0x000fe200000006ff */
[----:B------:R-:W-:-:S05]  /*66700*/  FMUL R13, R0, R9 ;  /* 0x00000009000d7220 */ /* 0x000fca0000400000 */
[----:B------:R-:W-:Y:S04]  /*66710*/  STL [R1+0xa8], R13 ;  /* 0x0000a80d01007387 */ /* 0x000fe80000100800 */
[----:B------:R-:W3:Y:S01]  /*66720*/  LDL.LU R16, [R1+0x990] ;  /* 0x0009900001107983 */ /* 0x000ee20000300800 */
[----:B----4-:R-:W-:-:S03]  /*66730*/  FMUL R9, R0, R8 ;  /* 0x0000000800097220 */ /* 0x010fc60000400000 */
[----:B------:R0:W1:Y:S04]  /*66740*/  LDS R8, [R26+0x40000] ;  /* 0x040000001a087984 */ /* 0x0000680000000800 */
[----:B------:R-:W-:Y:S04]  /*66750*/  STL [R1+0xac], R9 ;  /* 0x0000ac0901007387 */ /* 0x000fe80000100800 */
[----:B0-----:R-:W4:Y:S01]  /*66760*/  LDL.LU R26, [R1+0x994] ;  /* 0x00099400011a7983 */ /* 0x001f220000300800 */
[C---:B------:R-:W-:Y:S02]  /*66770*/  FMUL R7, R0.reuse, R7 ;  /* 0x0000000700077220 */ /* 0x040fe40000400000 */
[----:B------:R-:W-:-:S02]  /*66780*/  FMUL R6, R0, R6 ;  /* 0x0000000600067220 */ /* 0x000fc40000400000 */
[C---:B------:R-:W-:Y:S01]  /*66790*/  FMUL R5, R0.reuse, R5 ;  /* 0x0000000500057220 */ /* 0x040fe20000400000 */
[----:B-1----:R-:W-:Y:S01]  /*667a0*/  STL [R1+0x1c], R8 ;  /* 0x00001c0801007387 */ /* 0x002fe20000100800 */
[----:B------:R-:W-:-:S03]  /*667b0*/  FMUL R4, R0, R4 ;  /* 0x0000000400047220 */ /* 0x000fc60000400000 */
[----:B------:R-:W-:Y:S04]  /*667c0*/  STL [R1+0x98], R7 ;  /* 0x0000980701007387 */ /* 0x000fe80000100800 */
[----:B------:R-:W-:Y:S04]  /*667d0*/  STL [R1+0x9c], R6 ;  /* 0x00009c0601007387 */ /* 0x000fe80000100800 */
[----:B------:R-:W4:Y:S04]  /*667e0*/  LDL.LU R13, [R1+0x988] ;  /* 0x00098800010d7983 */ /* 0x000f280000300800 */
[----:B------:R-:W-:Y:S04]  /*667f0*/  STL [R1+0x88], R5 ;  /* 0x0000880501007387 */ /* 0x000fe80000100800 */
[----:B------:R-:W4:Y:S04]  /*66800*/  LDL.LU R25, [R1+0x98c] ;  /* 0x00098c0001197983 */ /* 0x000f280000300800 */
[----:B------:R2:W-:Y:S04]  /*66810*/  STL [R1+0x8c], R4 ;  /* 0x00008c0401007387 */ /* 0x0005e80000100800 */
[----:B------:R-:W4:Y:S04]  /*66820*/  LDL.LU R24, [R1+0x978] ;  /* 0x0009780001187983 */ /* 0x000f280000300800 */
[----:B------:R-:W4:Y:S04]  /*66830*/  LDL.LU R23, [R1+0x980] ;  /* 0x0009800001177983 */ /* 0x000f280000300800 */
[----:B------:R-:W4:Y:S04]  /*66840*/  LDL.LU R14, [R1+0x970] ;  /* 0x00097000010e7983 */ /* 0x000f280000300800 */
[----:B------:R-:W4:Y:S01]  /*66850*/  LDL.LU R15, [R1+0x974] ;  /* 0x00097400010f7983 */ /* 0x000f220000300800 */
[----:B------:R-:W-:Y:S01]  /*66860*/  F2FP.BF16.PACK_AB R29, R12, R29 ;  /* 0x0000001d0c1d723e */ /* 0x000fe200000010ff */
[----:B--2---:R-:W-:Y:S01]  /*66870*/  FMUL R4, R0, R3 ;  /* 0x0000000300047220 */ /* 0x004fe20000400000 */
[----:B------:R-:W-:-:S04]  /*66880*/  F2FP.BF16.PACK_AB R3, R10, R11 ;  /* 0x0000000b0a03723e */ /* 0x000fc800000010ff */
[----:B------:R-:W-:Y:S01]  /*66890*/  STL [R1+0x8], R4 ;  /* 0x0000080401007387 */ /* 0x000fe20000100800 */
[----:B---3--:R-:W-:Y:S01]  /*668a0*/  FMUL R0, R0, R2 ;  /* 0x0000000200007220 */ /* 0x008fe20000400000 */
[----:B------:R-:W-:-:S04]  /*668b0*/  F2FP.BF16.PACK_AB R2, R28, R22 ;  /* 0x000000161c02723e */ /* 0x000fc800000010ff */
[----:B------:R0:W-:Y:S04]  /*668c0*/  STL [R1+0xc], R0 ;  /* 0x00000c0001007387 */ /* 0x0001e80000100800 */
[----:B------:R-:W-:Y:S01]  /*668d0*/  STL [R1+0x18], R3 ;  /* 0x0000180301007387 */ /* 0x000fe20000100800 */
[----:B0-----:R-:W-:-:S03]  /*668e0*/  F2FP.BF16.PACK_AB R0, R27, R21 ;  /* 0x000000151b00723e */ /* 0x001fc600000010ff */
[----:B------:R0:W-:Y:S04]  /*668f0*/  STL [R1+0x14], R2 ;  /* 0x0000140201007387 */ /* 0x0001e80000100800 */
[----:B------:R-:W2:Y:S04]  /*66900*/  LDL.LU R22, [R1+0x964] ;  /* 0x0009640001167983 */ /* 0x000ea80000300800 */
[----:B------:R1:W-:Y:S04]  /*66910*/  STL [R1+0x10], R0 ;  /* 0x0000100001007387 */ /* 0x0003e80000100800 */
[----:B------:R-:W2:Y:S04]  /*66920*/  LDL.LU R12, [R1+0x968] ;  /* 0x00096800010c7983 */ /* 0x000ea80000300800 */
[----:B------:R-:W-:Y:S04]  /*66930*/  STL [R1+0x3a20], R29 ;  /* 0x003a201d01007387 */ /* 0x000fe80000100800 */
[----:B0-----:R-:W3:Y:S04]  /*66940*/  LDL.LU R2, [R1+0x958] ;  /* 0x0009580001027983 */ /* 0x001ee80000300800 */
[----:B------:R-:W3:Y:S01]  /*66950*/  LDL.LU R21, [R1+0x960] ;  /* 0x0009600001157983 */ /* 0x000ee20000300800 */
[----:B------:R-:W-:-:S03]  /*66960*/  F2FP.BF16.PACK_AB R28, R19, R20 ;  /* 0x00000014131c723e */ /* 0x000fc600000010ff */
[----:B------:R-:W3:Y:S04]  /*66970*/  LDL.LU R11, [R1+0x948] ;  /* 0x00094800010b7983 */ /* 0x000ee80000300800 */
[----:B------:R-:W3:Y:S01]  /*66980*/  LDL.LU R20, [R1+0x950] ;  /* 0x0009500001147983 */ /* 0x000ee20000300800 */
[----:B------:R-:W-:-:S03]  /*66990*/  F2FP.BF16.PACK_AB R27, R18, R17 ;  /* 0x00000011121b723e */ /* 0x000fc600000010ff */
[----:B------:R-:W-:Y:S04]  /*669a0*/  STL [R1+0x3a24], R28 ;  /* 0x003a241c01007387 */ /* 0x000fe80000100800 */
[----:B------:R-:W3:Y:S04]  /*669b0*/  LDL.LU R7, [R1+0x940] ;  /* 0x0009400001077983 */ /* 0x000ee80000300800 */
[----:B------:R-:W3:Y:S04]  /*669c0*/  LDL.LU R19, [R1+0x944] ;  /* 0x0009440001137983 */ /* 0x000ee80000300800 */
[----:B------:R-:W3:Y:S04]  /*669d0*/  LDL.LU R10, [R1+0x930] ;  /* 0x00093000010a7983 */ /* 0x000ee80000300800 */
[----:B------:R-:W3:Y:S04]  /*669e0*/  LDL.LU R18, [R1+0x938] ;  /* 0x0009380001127983 */ /* 0x000ee80000300800 */
[----:B------:R-:W-:Y:S04]  /*669f0*/  STL [R1+0x3a28], R27 ;  /* 0x003a281b01007387 */ /* 0x000fe80000100800 */
[----:B------:R-:W3:Y:S04]  /*66a00*/  LDL.LU R8, [R1+0x920] ;  /* 0x0009200001087983 */ /* 0x000ee80000300800 */
[----:B------:R-:W3:Y:S04]  /*66a10*/  LDL.LU R17, [R1+0x928] ;  /* 0x0009280001117983 */ /* 0x000ee80000300800 */
[----:B------:R-:W3:Y:S01]  /*66a20*/  LDL.LU R9, [R1+0x914] ;  /* 0x0009140001097983 */ /* 0x000ee20000300800 */
[----:B----4-:R-:W-:-:S03]  /*66a30*/  F2FP.BF16.PACK_AB R26, R16, R26 ;  /* 0x0000001a101a723e */ /* 0x010fc600000010ff */
[----:B------:R-:W4:Y:S04]  /*66a40*/  LDL.LU R16, [R1+0x91c] ;  /* 0x00091c0001107983 */ /* 0x000f280000300800 */
[----:B------:R-:W-:Y:S01]  /*66a50*/  STL [R1+0x3a18], R26 ;  /* 0x003a181a01007387 */ /* 0x000fe20000100800 */
[----:B------:R-:W-:-:S05]  /*66a60*/  F2FP.BF16.PACK_AB R25, R13, R25 ;  /* 0x000000190d19723e */ /* 0x000fca00000010ff */
[----:B------:R-:W-:Y:S01]  /*66a70*/  STL [R1+0x3a1c], R25 ;  /* 0x003a1c1901007387 */ /* 0x000fe20000100800 */
[----:B------:R-:W-:-:S05]  /*66a80*/  F2FP.BF16.PACK_AB R24, R24, R23 ;  /* 0x000000171818723e */ /* 0x000fca00000010ff */
[----:B------:R-:W-:Y:S01]  /*66a90*/  STL [R1+0x3a2c], R24 ;  /* 0x003a2c1801007387 */ /* 0x000fe20000100800 */
[----:B------:R-:W-:-:S03]  /*66aa0*/  F2FP.BF16.PACK_AB R23, R14, R15 ;  /* 0x0000000f0e17723e */ /* 0x000fc600000010ff */
[----:B------:R-:W4:Y:S04]  /*66ab0*/  LDL.LU R3, [R1+0x908] ;  /* 0x0009080001037983 */ /* 0x000f280000300800 */
[----:B------:R-:W4:Y:S04]  /*66ac0*/  LDL.LU R15, [R1+0x90c] ;  /* 0x00090c00010f7983 */ /* 0x000f280000300800 */
[----:B------:R-:W4:Y:S04]  /*66ad0*/  LDL.LU R4, [R1+0x8f8] ;  /* 0x0008f80001047983 */ /* 0x000f280000300800 */
[----:B------:R-:W4:Y:S04]  /*66ae0*/  LDL.LU R14, [R1+0x900] ;  /* 0x00090000010e7983 */ /* 0x000f280000300800 */
[----:B------:R-:W4:Y:S04]  /*66af0*/  LDL.LU R6, [R1+0x8ec] ;  /* 0x0008ec0001067983 */ /* 0x000f280000300800 */
[----:B------:R-:W4:Y:S04]  /*66b00*/  LDL.LU R13, [R1+0x8f4] ;  /* 0x0008f400010d7983 */ /* 0x000f280000300800 */
[----:B------:R-:W-:Y:S04]  /*66b10*/  STL [R1+0x3a30], R23 ;  /* 0x003a301701007387 */ /* 0x000fe80000100800 */
[----:B------:R-:W4:Y:S01]  /*66b20*/  LDL.LU R5, [R1+0x8e0] ;  /* 0x0008e00001057983 */ /* 0x000f220000300800 */
[----:B--2---:R-:W-:-:S03]  /*66b30*/  F2FP.BF16.PACK_AB R22, R22, R12 ;  /* 0x0000000c1616723e */ /* 0x004fc600000010ff */
[----:B------:R-:W2:Y:S04]  /*66b40*/  LDL.LU R12, [R1+0x8e8] ;  /* 0x0008e800010c7983 */ /* 0x000ea80000300800 */
[----:B------:R-:W-:Y:S01]  /*66b50*/  STL [R1+0x3a34], R22 ;  /* 0x003a341601007387 */ /* 0x000fe20000100800 */
[----:B---3--:R-:W-:-:S05]  /*66b60*/  F2FP.BF16.PACK_AB R21, R2, R21 ;  /* 0x000000150215723e */ /* 0x008fca00000010ff */
[----:B------:R0:W-:Y:S01]  /*66b70*/  STL [R1+0x3a38], R21 ;  /* 0x003a381501007387 */ /* 0x0001e20000100800 */
[----:B------:R-:W-:-:S03]  /*66b80*/  F2FP.BF16.PACK_AB R20, R11, R20 ;  /* 0x000000140b14723e */ /* 0x000fc600000010ff */
[----:B------:R-:W3:Y:S04]  /*66b90*/  LDL.LU R2, [R1+0x8cc] ;  /* 0x0008cc0001027983 */ /* 0x000ee80000300800 */
[----:B------:R-:W3:Y:S01]  /*66ba0*/  LDL.LU R11, [R1+0x8d4] ;  /* 0x0008d400010b7983 */ /* 0x000ee20000300800 */
[----:B------:R-:W-:-:S03]  /*66bb0*/  F2FP.BF16.PACK_AB R19, R7, R19 ;  /* 0x000000130713723e */ /* 0x000fc600000010ff */
[----:B------:R-:W-:Y:S04]  /*66bc0*/  STL [R1+0x3a3c], R20 ;  /* 0x003a3c1401007387 */ /* 0x000fe80000100800 */
[----:B------:R0:W-:Y:S01]  /*66bd0*/  STL [R1+0x3a40], R19 ;  /* 0x003a401301007387 */ /* 0x0001e20000100800 */
[----:B------:R-:W-:-:S03]  /*66be0*/  F2FP.BF16.PACK_AB R18, R10, R18 ;  /* 0x000000120a12723e */ /* 0x000fc600000010ff */
[----:B-1----:R-:W3:Y:S04]  /*66bf0*/  LDL.LU R0, [R1+0x8b4] ;  /* 0x0008b40001007983 */ /* 0x002ee80000300800 */
[----:B------:R-:W3:Y:S01]  /*66c00*/  LDL.LU R10, [R1+0x8bc] ;  /* 0x0008bc00010a7983 */ /* 0x000ee20000300800 */
[----:B------:R-:W-:-:S03]  /*66c10*/  F2FP.BF16.PACK_AB R17, R8, R17 ;  /* 0x000000110811723e */ /* 0x000fc600000010ff */
[----:B------:R-:W-:Y:S04]  /*66c20*/  STL [R1+0x3a44], R18 ;  /* 0x003a441201007387 */ /* 0x000fe80000100800 */
[----:B------:R-:W-:Y:S01]  /*66c30*/  STL [R1+0x3a48], R17 ;  /* 0x003a481101007387 */ /* 0x000fe20000100800 */
[----:B----4-:R-:W-:-:S03]  /*66c40*/  F2FP.BF16.PACK_AB R16, R9, R16 ;  /* 0x000000100910723e */ /* 0x010fc600000010ff */
[----:B0-----:R-:W4:Y:S04]  /*66c50*/  LDL.LU R21, [R1+0x8a8] ;  /* 0x0008a80001157983 */ /* 0x001f280000300800 */
[----:B------:R-:W4:Y:S04]  /*66c60*/  LDL.LU R9, [R1+0x8ac] ;  /* 0x0008ac0001097983 */ /* 0x000f280000300800 */
[----:B------:R-:W4:Y:S04]  /*66c70*/  LDL.LU R22, [R1+0x89c] ;  /* 0x00089c0001167983 */ /* 0x000f280000300800 */
[----:B------:R-:W4:Y:S04]  /*66c80*/  LDL.LU R8, [R1+0x8a4] ;  /* 0x0008a40001087983 */ /* 0x000f280000300800 */
[----:B------:R-:W4:Y:S04]  /*66c90*/  LDL.LU R27, [R1+0x884] ;  /* 0x00088400011b7983 */ /* 0x000f280000300800 */
[----:B------:R-:W4:Y:S04]  /*66ca0*/  LDL.LU R7, [R1+0x88c] ;  /* 0x00088c0001077983 */ /* 0x000f280000300800 */
[----:B------:R0:W-:Y:S01]  /*66cb0*/  STL [R1+0x3a4c], R16 ;  /* 0x003a4c1001007387 */ /* 0x0001e20000100800 */
[----:B------:R-:W-:-:S02]  /*66cc0*/  F2FP.BF16.PACK_AB R15, R3, R15 ;  /* 0x0000000f030f723e */ /* 0x000fc400000010ff */
[----:B------:R-:W-:-:S03]  /*66cd0*/  F2FP.BF16.PACK_AB R14, R4, R14 ;  /* 0x0000000e040e723e */ /* 0x000fc600000010ff */
[----:B------:R-:W-:Y:S04]  /*66ce0*/  STL [R1+0x3a50], R15 ;  /* 0x003a500f01007387 */ /* 0x000fe80000100800 */
[----:B------:R-:W-:Y:S01]  /*66cf0*/  STL [R1+0x3a54], R14 ;  /* 0x003a540e01007387 */ /* 0x000fe20000100800 */
[----:B------:R-:W-:-:S03]  /*66d00*/  F2FP.BF16.PACK_AB R13, R6, R13 ;  /* 0x0000000d060d723e */ /* 0x000fc600000010ff */
[----:B------:R-:W4:Y:S04]  /*66d10*/  LDL.LU R23, [R1+0x874] ;  /* 0x0008740001177983 */ /* 0x000f280000300800 */
[----:B------:R-:W4:Y:S04]  /*66d20*/  LDL.LU R6, [R1+0x878] ;  /* 0x0008780001067983 */ /* 0x000f280000300800 */
[----:B------:R-:W-:Y:S04]  /*66d30*/  STL [R1+0x3a58], R13 ;  /* 0x003a580d01007387 */ /* 0x000fe80000100800 */
[----:B------:R-:W4:Y:S01]  /*66d40*/  LDL.LU R24, [R1+0x864] ;  /* 0x0008640001187983 */ /* 0x000f220000300800 */
[----:B--2---:R-:W-:-:S03]  /*66d50*/  F2FP.BF16.PACK_AB R12, R5, R12 ;  /* 0x0000000c050c723e */ /* 0x004fc600000010ff */
[----:B------:R-:W2:Y:S04]  /*66d60*/  LDL.LU R5, [R1+0x86c] ;  /* 0x00086c0001057983 */ /* 0x000ea80000300800 */
[----:B------:R-:W2:Y:S04]  /*66d70*/  LDL.LU R29, [R1+0x854] ;  /* 0x00085400011d7983 */ /* 0x000ea80000300800 */
[----:B------:R-:W2:Y:S04]  /*66d80*/  LDL.LU R4, [R1+0x85c] ;  /* 0x00085c0001047983 */ /* 0x000ea80000300800 */
[----:B------:R-:W-:Y:S04]  /*66d90*/  STL [R1+0x3a5c], R12 ;  /* 0x003a5c0c01007387 */ /* 0x000fe80000100800 */
[----:B------:R-:W2:Y:S04]  /*66da0*/  LDL.LU R26, [R1+0x83c] ;  /* 0x00083c00011a7983 */ /* 0x000ea80000300800 */
[----:B------:R-:W2:Y:S01]  /*66db0*/  LDL.LU R3, [R1+0x844] ;  /* 0x0008440001037983 */ /* 0x000ea20000300800 */
[----:B---3--:R-:W-:-:S03]  /*66dc0*/  F2FP.BF16.PACK_AB R11, R2, R11 ;  /* 0x0000000b020b723e */ /* 0x008fc600000010ff */
[----:B------:R-:W3:Y:S04]  /*66dd0*/  LDL.LU R28, [R1+0x830] ;  /* 0x00083000011c7983 */ /* 0x000ee80000300800 */
[----:B------:R-:W3:Y:S04]  /*66de0*/  LDL.LU R2, [R1+0x838] ;  /* 0x0008380001027983 */ /* 0x000ee80000300800 */
[----:B------:R-:W-:Y:S04]  /*66df0*/  STL [R1+0x3a60], R11 ;  /* 0x003a600b01007387 */ /* 0x000fe80000100800 */
[----:B------:R-:W3:Y:S01]  /*66e00*/  LDL.LU R19, [R1+0x818] ;  /* 0x0008180001137983 */ /* 0x000ee20000300800 */
[----:B------:R-:W-:-:S03]  /*66e10*/  F2FP.BF16.PACK_AB R10, R0, R10 ;  /* 0x0000000a000a723e */ /* 0x000fc600000010ff */
[----:B------:R-:W3:Y:S04]  /*66e20*/  LDL.LU R0, [R1+0x828] ;  /* 0x0008280001007983 */ /* 0x000ee80000300800 */
[----:B------:R-:W3:Y:S04]  /*66e30*/  LDL.LU R20, [R1+0x1c] ;  /* 0x00001c0001147983 */ /* 0x000ee80000300800 */
[----:B------:R-:W3:Y:S04]  /*66e40*/  LDL R25, [R1+0x398] ;  /* 0x0003980001197983 */ /* 0x000ee80000100800 */
[----:B------:R-:W-:Y:S01]  /*66e50*/  STL [R1+0x3a64], R10 ;  /* 0x003a640a01007387 */ /* 0x000fe20000100800 */
[----:B----4-:R-:W-:-:S02]  /*66e60*/  F2FP.BF16.PACK_AB R9, R21, R9 ;  /* 0x000000091509723e */ /* 0x010fc400000010ff */
[----:B------:R-:W-:-:S03]  /*66e70*/  F2FP.BF16.PACK_AB R8, R22, R8 ;  /* 0x000000081608723e */ /* 0x000fc600000010ff */
[----:B------:R-:W-:Y:S04]  /*66e80*/  STL [R1+0x3a68], R9 ;  /* 0x003a680901007387 */ /* 0x000fe80000100800 */
[----:B------:R-:W-:Y:S01]  /*66e90*/  STL [R1+0x3a6c], R8 ;  /* 0x003a6c0801007387 */ /* 0x000fe20000100800 */
[----:B------:R-:W-:-:S03]  /*66ea0*/  F2FP.BF16.PACK_AB R7, R27, R7 ;  /* 0x000000071b07723e */ /* 0x000fc600000010ff */
[----:B0-----:R-:W4:Y:S04]  /*66eb0*/  LDL.LU R16, [R1+0x1078] ;  /* 0x0010780001107983 */ /* 0x001f280000300800 */
[----:B------:R-:W4:Y:S04]  /*66ec0*/  LDL.LU R17, [R1+0x1070] ;  /* 0x0010700001117983 */ /* 0x000f280000300800 */
[----:B------:R-:W4:Y:S04]  /*66ed0*/  LDL.LU R18, [R1+0x1068] ;  /* 0x0010680001127983 */ /* 0x000f280000300800 */
[----:B------:R-:W4:Y:S04]  /*66ee0*/  LDL.LU R21, [R1+0x1060] ;  /* 0x0010600001157983 */ /* 0x000f280000300800 */
[----:B------:R-:W4:Y:S04]  /*66ef0*/  LDL.LU R27, [R1+0x1058] ;  /* 0x00105800011b7983 */ /* 0x000f280000300800 */
[----:B------:R0:W-:Y:S04]  /*66f00*/  STL [R1+0x3a70], R7 ;  /* 0x003a700701007387 */ /* 0x0001e80000100800 */
[----:B0-----:R-:W4:Y:S04]  /*66f10*/  LDL.LU R7, [R1+0x130c] ;  /* 0x00130c0001077983 */ /* 0x001f280000300800 */
[----:B------:R-:W4:Y:S01]  /*66f20*/  LDL.LU R22, [R1+0x1050] ;  /* 0x0010500001167983 */ /* 0x000f220000300800 */
[----:B------:R-:W-:-:S03]  /*66f30*/  F2FP.BF16.PACK_AB R6, R23, R6 ;  /* 0x000000061706723e */ /* 0x000fc600000010ff */
[----:B------:R-:W4:Y:S04]  /*66f40*/  LDL.LU R23, [R1+0x9ec] ;  /* 0x0009ec0001177983 */ /* 0x000f280000300800 */
[----:B------:R-:W-:Y:S01]  /*66f50*/  STL [R1+0x3a74], R6 ;  /* 0x003a740601007387 */ /* 0x000fe20000100800 */
[----:B--2---:R-:W-:-:S03]  /*66f60*/  F2FP.BF16.PACK_AB R4, R29, R4 ;  /* 0x000000041d04723e */ /* 0x004fc600000010ff */
[----:B------:R-:W0:Y:S01]  /*66f70*/  S2R R29, SR_TID.X ;  /* 0x00000000001d7919 */ /* 0x000e220000002100 */
[----:B------:R-:W-:-:S05]  /*66f80*/  F2FP.BF16.PACK_AB R5, R24, R5 ;  /* 0x000000051805723e */ /* 0x000fca00000010ff */
[----:B------:R-:W-:Y:S01]  /*66f90*/  STL [R1+0x3a78], R5 ;  /* 0x003a780501007387 */ /* 0x000fe20000100800 */
[----:B---3--:R-:W-:Y:S02]  /*66fa0*/  F2FP.BF16.PACK_AB R2, R28, R2 ;  /* 0x000000021c02723e */ /* 0x008fe400000010ff */
[C---:B0-----:R-:W-:Y:S02]  /*66fb0*/  LOP3.LUT R28, R29.reuse, 0xff, RZ, 0xc0, !PT ;  /* 0x000000ff1d1c7812 */ /* 0x041fe400078ec0ff */
[C---:B------:R-:W-:Y:S02]  /*66fc0*/  LOP3.LUT R24, R29.reuse, 0xc0, RZ, 0xc0, !PT ;  /* 0x000000c01d187812 */ /* 0x040fe400078ec0ff */
[----:B------:R-:W-:-:S04]  /*66fd0*/  LOP3.LUT R29, R29, 0x1c, RZ, 0xc0, !PT ;  /* 0x0000001c1d1d7812 */ /* 0x000fc800078ec0ff */
[----:B------:R-:W-:Y:S02]  /*66fe0*/  LEA.HI R29, R29, 0xe8, RZ, 0x1e ;  /* 0x000000e81d1d7811 */ /* 0x000fe400078ff0ff */
[----:B------:R-:W-:Y:S01]  /*66ff0*/  F2FP.BF16.PACK_AB R3, R26, R3 ;  /* 0x000000031a03723e */ /* 0x000fe200000010ff */
[----:B------:R-:W-:Y:S02]  /*67000*/  STL [R1+0x3a7c], R4 ;  /* 0x003a7c0401007387 */ /* 0x000fe40000100800 */
[----:B------:R-:W-:Y:S02]  /*67010*/  IMAD.SHL.U32 R29, R29, 0x20, RZ ;  /* 0x000000201d1d7824 */ /* 0x000fe400078e00ff */
[----:B------:R-:W-:Y:S04]  /*67020*/  STL [R1+0x3a80], R3 ;  /* 0x003a800301007387 */ /* 0x000fe80000100800 */
[----:B------:R-:W-:Y:S04]  /*67030*/  STL [R1+0x3a84], R2 ;  /* 0x003a840201007387 */ /* 0x000fe80000100800 */
[----:B------:R0:W1:Y:S04]  /*67040*/  LDS R2, [R29+0x40000] ;  /* 0x040000001d027984 */ /* 0x0000680000000800 */
[----:B------:R-:W2:Y:S02]  /*67050*/  S2R R26, SR_TID.X ;  /* 0x00000000001a7919 */ /* 0x000ea40000002100 */
[----:B--2---:R-:W-:-:S04]  /*67060*/  LOP3.LUT R26, R26, 0x1c, RZ, 0xc0, !PT ;  /* 0x0000001c1a1a7812 */ /* 0x004fc800078ec0ff */
[----:B0-----:R-:W-:-:S04]  /*67070*/  LEA.HI R29, R26, 0xf0, RZ, 0x1e ;  /* 0x000000f01a1d7811 */ /* 0x001fc800078ff0ff */
[----:B------:R-:W-:-:S05]  /*67080*/  SHF.L.U32 R29, R29, 0x5, RZ ;  /* 0x000000051d1d7819 */ /* 0x000fca00000006ff */
[----:B------:R0:W2:Y:S01]  /*67090*/  LDS R3, [R29+0x40000] ;  /* 0x040000001d037984 */ /* 0x0000a20000000800 */
[----:B----4-:R-:W-:-:S05]  /*670a0*/  FFMA R7, R25, R7, R20 ;  /* 0x0000000719077223 */ /* 0x010fca0000000014 */
[----:B------:R3:W-:Y:S04]  /*670b0*/  STL [R1+0x130c], R7 ;  /* 0x00130c0701007387 */ /* 0x0007e80000100800 */
[----:B-1----:R-:W-:Y:S04]  /*670c0*/  STL [R1+0x110c], R2 ;  /* 0x00110c0201007387 */ /* 0x002fe80000100800 */
[----:B0-----:R-:W4:Y:S01]  /*670d0*/  LDL.LU R29, [R1+0x9e4] ;  /* 0x0009e400011d7983 */ /* 0x001f220000300800 */
[----:B------:R-:W-:-:S04]  /*670e0*/  LEA.HI R26, R26, 0xf8, RZ, 0x1e ;  /* 0x000000f81a1a7811 */ /* 0x000fc800078ff0ff */
[----:B------:R-:W-:-:S05]  /*670f0*/  SHF.L.U32 R26, R26, 0x5, RZ ;  /* 0x000000051a1a7819 */ /* 0x000fca00000006ff */
[----:B------:R-:W0:Y:S01]  /*67100*/  LDS R2, [R26+0x40000] ;  /* 0x040000001a027984 */ /* 0x000e220000000800 */
[----:B------:R-:W-:Y:S02]  /*67110*/  SHF.L.U32 R28, R28, 0x1, RZ ;  /* 0x000000011c1c7819 */ /* 0x000fe400000006ff */
[----:B------:R-:W-:Y:S02]  /*67120*/  SHF.R.U32.HI R24, RZ, 0x2, R24 ;  /* 0x00000002ff187819 */ /* 0x000fe40000011618 */
[----:B------:R-:W-:Y:S01]  /*67130*/  F2FP.BF16.PACK_AB R0, R19, R0 ;  /* 0x000000001300723e */ /* 0x000fe200000010ff */
[----:B--2---:R-:W-:Y:S01]  /*67140*/  STL [R1+0x1108], R3 ;  /* 0x0011080301007387 */ /* 0x004fe20000100800 */
[----:B---3--:R-:W-:-:S03]  /*67150*/  LOP3.LUT R7, R28, R24, RZ, 0x3c, !PT ;  /* 0x000000181c077212 */ /* 0x008fc600078e3cff */
[----:B------:R-:W-:Y:S06]  /*67160*/  BAR.SYNC.DEFER_BLOCKING 0x0 ;  /* 0x0000000000007b1d */ /* 0x000fec0000010000 */
[----:B------:R-:W2:Y:S04]  /*67170*/  LDL.LU R19, [R1+0x9dc] ;  /* 0x0009dc0001137983 */ /* 0x000ea80000300800 */
[----:B------:R-:W3:Y:S04]  /*67180*/  LDL.LU R20, [R1+0x9c4] ;  /* 0x0009c40001147983 */ /* 0x000ee80000300800 */
[----:B------:R-:W-:Y:S04]  /*67190*/  STS.U16 [R7+0x40000], R16 ;  /* 0x0400001007007388 */ /* 0x000fe80000000400 */
[----:B0-----:R-:W-:Y:S04]  /*671a0*/  STL [R1+0x1104], R2 ;  /* 0x0011040201007387 */ /* 0x001fe80000100800 */
[----:B------:R-:W3:Y:S04]  /*671b0*/  LDL.LU R25, [R1+0x9a4] ;  /* 0x0009a40001197983 */ /* 0x000ee80000300800 */
[----:B------:R-:W3:Y:S04]  /*671c0*/  LDL.LU R26, [R1+0x984] ;  /* 0x00098400011a7983 */ /* 0x000ee80000300800 */
[----:B------:R-:W-:Y:S04]  /*671d0*/  STS.U16 [R7+0x40400], R17 ;  /* 0x0404001107007388 */ /* 0x000fe80000000400 */
[----:B------:R-:W-:Y:S04]  /*671e0*/  STS.U16 [R7+0x40800], R18 ;  /* 0x0408001207007388 */ /* 0x000fe80000000400 */
[----:B------:R-:W-:Y:S04]  /*671f0*/  STS.U16 [R7+0x40c00], R21 ;  /* 0x040c001507007388 */ /* 0x000fe80000000400 */
[----:B------:R0:W-:Y:S04]  /*67200*/  STS.U16 [R7+0x41000], R27 ;  /* 0x0410001b07007388 */ /* 0x0001e80000000400 */
        /* <DEDUP_REMOVED lines=14> */
[----:B------:R0:W-:Y:S04]  /*672f0*/  STS.U16 [R7+0x41400], R22 ;  /* 0x0414001607007388 */ /* 0x0001e80000000400 */
[----:B------:R-:W3:Y:S04]  /*67300*/  LDL.LU R21, [R1+0x87c] ;  /* 0x00087c0001157983 */ /* 0x000ee80000300800 */
[----:B------:R1:W-:Y:S04]  /*67310*/  STS.U16 [R7+0x41800], R23 ;  /* 0x0418001707007388 */ /* 0x0003e80000000400 */
[----:B0-----:R-:W3:Y:S04]  /*67320*/  LDL.LU R22, [R1+0x868] ;  /* 0x0008680001167983 */ /* 0x001ee80000300800 */
[----:B-1----:R-:W3:Y:S04]  /*67330*/  LDL.LU R23, [R1+0x858] ;  /* 0x0008580001177983 */ /* 0x002ee80000300800 */
[----:B----4-:R0:W-:Y:S04]  /*67340*/  STS.U16 [R7+0x41c00], R29 ;  /* 0x041c001d07007388 */ /* 0x0101e80000000400 */
[----:B0-----:R-:W4:Y:S04]  /*67350*/  LDL.LU R29, [R1+0x84c] ;  /* 0x00084c00011d7983 */ /* 0x001f280000300800 */
[----:B--2---:R-:W-:Y:S04]  /*67360*/  STS.U16 [R7+0x42000], R19 ;  /* 0x0420001307007388 */ /* 0x004fe80000000400 */
[----:B---3--:R-:W-:Y:S04]  /*67370*/  STS.U16 [R7+0x42400], R20 ;  /* 0x0424001407007388 */ /* 0x008fe80000000400 */
[----:B------:R0:W-:Y:S04]  /*67380*/  STS.U16 [R7+0x42800], R25 ;  /* 0x0428001907007388 */ /* 0x0001e80000000400 */
[----:B------:R1:W-:Y:S04]  /*67390*/  STS.U16 [R7+0x42c00], R26 ;  /* 0x042c001a07007388 */ /* 0x0003e80000000400 */
[----:B0-----:R-:W2:Y:S04]  /*673a0*/  LDL.LU R25, [R1+0x840] ;  /* 0x0008400001197983 */ /* 0x001ea80000300800 */
[----:B------:R-:W3:Y:S04]  /*673b0*/  LDL.LU R16, [R1+0x82c] ;  /* 0x00082c0001107983 */ /* 0x000ee80000300800 */
[----:B------:R-:W3:Y:S04]  /*673c0*/  LDL.LU R17, [R1+0x820] ;  /* 0x0008200001117983 */ /* 0x000ee80000300800 */
[----:B------:R-:W3:Y:S04]  /*673d0*/  LDL.LU R18, [R1+0x814] ;  /* 0x0008140001127983 */ /* 0x000ee80000300800 */
[----:B------:R-:W3:Y:S04]  /*673e0*/  LDL.LU R19, [R1+0x80c] ;  /* 0x00080c0001137983 */ /* 0x000ee80000300800 */
[----:B-1----:R-:W3:Y:S04]  /*673f0*/  LDL.LU R26, [R1+0x804] ;  /* 0x00080400011a7983 */ /* 0x002ee80000300800 */
        /* <DEDUP_REMOVED lines=11> */
[----:B------:R-:W3:Y:S04]  /*674b0*/  LDL.LU R20, [R1+0x7fc] ;  /* 0x0007fc0001147983 */ /* 0x000ee80000300800 */
[----:B------:R-:W-:Y:S04]  /*674c0*/  STS.U16 [R7+0x45c00], R13 ;  /* 0x045c000d07007388 */ /* 0x000fe80000000400 */
[----:B0-----:R-:W3:Y:S04]  /*674d0*/  LDL.LU R27, [R1+0x7f4] ;  /* 0x0007f400011b7983 */ /* 0x001ee80000300800 */
[----:B------:R-:W-:Y:S04]  /*674e0*/  STS.U16 [R7+0x46000], R14 ;  /* 0x0460000e07007388 */ /* 0x000fe80000000400 */
[----:B------:R-:W-:Y:S04]  /*674f0*/  STS.U16 [R7+0x46400], R15 ;  /* 0x0464000f07007388 */ /* 0x000fe80000000400 */
[----:B------:R0:W-:Y:S04]  /*67500*/  STS.U16 [R7+0x46800], R21 ;  /* 0x0468001507007388 */ /* 0x0001e80000000400 */
[----:B------:R1:W-:Y:S04]  /*67510*/  STS.U16 [R7+0x46c00], R22 ;  /* 0x046c001607007388 */ /* 0x0003e80000000400 */
[----:B------:R1:W-:Y:S04]  /*67520*/  STS.U16 [R7+0x47000], R23 ;  /* 0x0470001707007388 */ /* 0x0003e80000000400 */
[----:B0-----:R-:W3:Y:S04]  /*67530*/  LDL.LU R21, [R1+0x7ec] ;  /* 0x0007ec0001157983 */ /* 0x001ee80000300800 */
[----:B-1----:R-:W3:Y:S04]  /*67540*/  LDL.LU R22, [R1+0x7e4] ;  /* 0x0007e40001167983 */ /* 0x002ee80000300800 */
[----:B------:R-:W3:Y:S04]  /*67550*/  LDL.LU R23, [R1+0x7dc] ;  /* 0x0007dc0001177983 */ /* 0x000ee80000300800 */
[----:B----4-:R0:W-:Y:S04]  /*67560*/  STS.U16 [R7+0x47400], R29 ;  /* 0x0474001d07007388 */ /* 0x0101e80000000400 */
[----:B0-----:R-:W4:Y:S04]  /*67570*/  LDL.LU R29, [R1+0x7d4] ;  /* 0x0007d400011d7983 */ /* 0x001f280000300800 */
[----:B--2---:R0:W-:Y:S04]  /*67580*/  STS.U16 [R7+0x47800], R25 ;  /* 0x0478001907007388 */ /* 0x0041e80000000400 */
[----:B---3--:R-:W-:Y:S04]  /*67590*/  STS.U16 [R7+0x47c00], R16 ;  /* 0x047c001007007388 */ /* 0x008fe80000000400 */
[----:B------:R-:W-:Y:S04]  /*675a0*/  STS.U16 [R7+0x48000], R17 ;  /* 0x0480001107007388 */ /* 0x000fe80000000400 */
[----:B0-----:R-:W2:Y:S04]  /*675b0*/  LDL.LU R25, [R1+0x7cc] ;  /* 0x0007cc0001197983 */ /* 0x001ea80000300800 */
        /* <DEDUP_REMOVED lines=17> */
[----:B------:R-:W-:Y:S04]  /*676d0*/  STS.U16 [R7+0x49000], R20 ;  /* 0x0490001407007388 */ /* 0x000fe80000000400 */
[----:B------:R-:W3:Y:S04]  /*676e0*/  LDL.LU R16, [R1+0x54] ;  /* 0x0000540001107983 */ /* 0x000ee80000300800 */
[----:B------:R0:W-:Y:S04]  /*676f0*/  STS.U16 [R7+0x49400], R27 ;  /* 0x0494001b07007388 */ /* 0x0001e80000000400 */
[----:B------:R-:W3:Y:S04]  /*67700*/  LDL.LU R17, [R1+0x4c] ;  /* 0x00004c0001117983 */ /* 0x000ee80000300800 */
[----:B------:R-:W-:Y:S04]  /*67710*/  STS.U16 [R7+0x49800], R21 ;  /* 0x0498001507007388 */ /* 0x000fe80000000400 */
[----:B0-----:R-:W3:Y:S04]  /*67720*/  LDL.LU R27, [R1+0x44] ;  /* 0x00004400011b7983 */ /* 0x001ee80000300800 */
[----:B------:R-:W-:Y:S04]  /*67730*/  STS.U16 [R7+0x49c00], R22 ;  /* 0x049c001607007388 */ /* 0x000fe80000000400 */
[----:B------:R-:W-:Y:S04]  /*67740*/  STS.U16 [R7+0x4a000], R23 ;  /* 0x04a0001707007388 */ /* 0x000fe80000000400 */
[----:B------:R-:W3:Y:S04]  /*67750*/  LDL.LU R18, [R1+0x3c] ;  /* 0x00003c0001127983 */ /* 0x000ee80000300800 */
[----:B----4-:R0:W-:Y:S04]  /*67760*/  STS.U16 [R7+0x4a400], R29 ;  /* 0x04a4001d07007388 */ /* 0x0101e80000000400 */
[----:B0-----:R-:W4:Y:S04]  /*67770*/  LDL.LU R29, [R1+0x34] ;  /* 0x00003400011d7983 */ /* 0x001f280000300800 */
[----:B------:R-:W4:Y:S04]  /*67780*/  LDL.LU R19, [R1+0x2c] ;  /* 0x00002c0001137983 */ /* 0x000f280000300800 */
[----:B------:R-:W4:Y:S04]  /*67790*/  LDL.LU R20, [R1+0x24] ;  /* 0x0000240001147983 */ /* 0x000f280000300800 */
[----:B------:R-:W4:Y:S04]  /*677a0*/  LDL.LU R21, [R1+0x1074] ;  /* 0x0010740001157983 */ /* 0x000f280000300800 */
[----:B------:R-:W4:Y:S01]  /*677b0*/  LDL.LU R22, [R1+0x106c] ;  /* 0x00106c0001167983 */ /* 0x000f220000300800 */
[----:B------:R-:W-:-:S03]  /*677c0*/  LOP3.LUT R24, R28, R24, RZ, 0x3c, !PT ;  /* 0x000000181c187212 */ /* 0x000fc600078e3cff */
[----:B--2---:R0:W-:Y:S04]  /*677d0*/  STS.U16 [R7+0x4a800], R25 ;  /* 0x04a8001907007388 */ /* 0x0041e80000000400 */
[----:B0-----:R-:W2:Y:S04]  /*677e0*/  LDL.LU R25, [R1+0x1064] ;  /* 0x0010640001197983 */ /* 0x001ea80000300800 */
[----:B------:R-:W2:Y:S04]  /*677f0*/  LDL.LU R23, [R1+0x105c] ;  /* 0x00105c0001177983 */ /* 0x000ea80000300800 */
[----:B---3--:R0:W-:Y:S04]  /*67800*/  STS.U16 [R7+0x4ac00], R26 ;  /* 0x04ac001a07007388 */ /* 0x0081e80000000400 */
        /* <DEDUP_REMOVED lines=13> */
[----:B0-----:R-:W3:Y:S04]  /*678e0*/  LDL.LU R26, [R1+0x1054] ;  /* 0x00105400011a7983 */ /* 0x001ee80000300800 */
[----:B------:R-:W-:Y:S04]  /*678f0*/  STS.U16 [R7+0x4e400], R16 ;  /* 0x04e4001007007388 */ /* 0x000fe80000000400 */
[----:B------:R-:W-:Y:S04]  /*67900*/  STS.U16 [R7+0x4e800], R17 ;  /* 0x04e8001107007388 */ /* 0x000fe80000000400 */
[----:B------:R0:W-:Y:S04]  /*67910*/  STS.U16 [R7+0x4ec00], R27 ;  /* 0x04ec001b07007388 */ /* 0x0001e80000000400 */
[----:B0-----:R-:W3:Y:S04]  /*67920*/  LDL.LU R27, [R1+0xcac] ;  /* 0x000cac00011b7983 */ /* 0x001ee80000300800 */
[----:B------:R-:W3:Y:S04]  /*67930*/  LDL.LU R28, [R1+0x9e8] ;  /* 0x0009e800011c7983 */ /* 0x000ee80000300800 */
[----:B------:R-:W-:Y:S04]  /*67940*/  STS.U16 [R7+0x4f000], R18 ;  /* 0x04f0001207007388 */ /* 0x000fe80000000400 */
[----:B----4-:R0:W-:Y:S04]  /*67950*/  STS.U16 [R7+0x4f400], R29 ;  /* 0x04f4001d07007388 */ /* 0x0101e80000000400 */
[----:B0-----:R-:W4:Y:S01]  /*67960*/  LDL.LU R29, [R1+0x9e0] ;  /* 0x0009e000011d7983 */ /* 0x001f220000300800 */
[----:B------:R-:W-:-:S03]  /*67970*/  LOP3.LUT R24, R24, 0x40, RZ, 0x3c, !PT ;  /* 0x0000004018187812 */ /* 0x000fc600078e3cff */
[----:B------:R-:W-:Y:S04]  /*67980*/  STS.U16 [R7+0x4f800], R19 ;  /* 0x04f8001307007388 */ /* 0x000fe80000000400 */
[----:B------:R-:W-:Y:S04]  /*67990*/  STS.U16 [R7+0x4fc00], R20 ;  /* 0x04fc001407007388 */ /* 0x000fe80000000400 */
[----:B------:R-:W-:Y:S04]  /*679a0*/  STS.U16 [R24+0x40200], R21 ;  /* 0x0402001518007388 */ /* 0x000fe80000000400 */
[----:B------:R-:W-:Y:S04]  /*679b0*/  STS.U16 [R24+0x40600], R22 ;  /* 0x0406001618007388 */ /* 0x000fe80000000400 */
[----:B--2---:R0:W-:Y:S04]  /*679c0*/  STS.U16 [R24+0x40a00], R25 ;  /* 0x040a001918007388 */ /* 0x0041e80000000400 */
        /* <DEDUP_REMOVED lines=14> */
[----:B------:R-:W-:Y:S04]  /*67ab0*/  STS.U16 [R24+0x40e00], R23 ;  /* 0x040e001718007388 */ /* 0x000fe80000000400 */
[----:B------:R-:W2:Y:S04]  /*67ac0*/  LDL.LU R15, [R1+0x8b0] ;  /* 0x0008b000010f7983 */ /* 0x000ea80000300800 */
[----:B---3--:R0:W-:Y:S04]  /*67ad0*/  STS.U16 [R24+0x41200], R26 ;  /* 0x0412001a18007388 */ /* 0x0081e80000000400 */
[----:B------:R-:W3:Y:S04]  /*67ae0*/  LDL.LU R16, [R1+0x898] ;  /* 0x0008980001107983 */ /* 0x000ee80000300800 */
[----:B0-----:R-:W3:Y:S04]  /*67af0*/  LDL.LU R26, [R1+0x890] ;  /* 0x00089000011a7983 */ /* 0x001ee80000300800 */
[----:B------:R-:W3:Y:S04]  /*67b00*/  LDL.LU R17, [R1+0x880] ;  /* 0x0008800001117983 */ /* 0x000ee80000300800 */
[----:B------:R-:W3:Y:S04]  /*67b10*/  LDL.LU R18, [R1+0x870] ;  /* 0x0008700001127983 */ /* 0x000ee80000300800 */
[----:B------:R0:W-:Y:S04]  /*67b20*/  STS.U16 [R24+0x41600], R27 ;  /* 0x0416001b18007388 */ /* 0x0001e80000000400 */
[----:B------:R1:W-:Y:S04]  /*67b30*/  STS.U16 [R24+0x41a00], R28 ;  /* 0x041a001c18007388 */ /* 0x0003e80000000400 */
[----:B0-----:R-:W3:Y:S04]  /*67b40*/  LDL.LU R27, [R1+0x860] ;  /* 0x00086000011b7983 */ /* 0x001ee80000300800 */
[----:B-1----:R-:W3:Y:S04]  /*67b50*/  LDL.LU R28, [R1+0x850] ;  /* 0x00085000011c7983 */ /* 0x002ee80000300800 */
[----:B------:R-:W3:Y:S04]  /*67b60*/  LDL.LU R19, [R1+0x848] ;  /* 0x0008480001137983 */ /* 0x000ee80000300800 */
[----:B------:R-:W3:Y:S04]  /*67b70*/  LDL.LU R20, [R1+0x834] ;  /* 0x0008340001147983 */ /* 0x000ee80000300800 */
[----:B------:R-:W3:Y:S04]  /*67b80*/  LDL.LU R21, [R1+0x824] ;  /* 0x0008240001157983 */ /* 0x000ee80000300800 */
[----:B------:R-:W3:Y:S04]  /*67b90*/  LDL.LU R22, [R1+0x81c] ;  /* 0x00081c0001167983 */ /* 0x000ee80000300800 */
[----:B----4-:R0:W-:Y:S04]  /*67ba0*/  STS.U16 [R24+0x41e00], R29 ;  /* 0x041e001d18007388 */ /* 0x0101e80000000400 */
[----:B0-----:R-:W4:Y:S04]  /*67bb0*/  LDL.LU R29, [R1+0x810] ;  /* 0x00081000011d7983 */ /* 0x001f280000300800 */
[----:B------:R-:W4:Y:S04]  /*67bc0*/  LDL.LU R23, [R1+0x808] ;  /* 0x0008080001177983 */ /* 0x000f280000300800 */
[----:B--2---:R0:W-:Y:S04]  /*67bd0*/  STS.U16 [R24+0x42200], R25 ;  /* 0x0422001918007388 */ /* 0x0041e80000000400 */
[----:B------:R-:W-:Y:S04]  /*67be0*/  STS.U16 [R24+0x42600], R2 ;  /* 0x0426000218007388 */ /* 0x000fe80000000400 */
[----:B------:R-:W-:Y:S04]  /*67bf0*/  STS.U16 [R24+0x42a00], R3 ;  /* 0x042a000318007388 */ /* 0x000fe80000000400 */
[----:B------:R-:W-:Y:S04]  /*67c00*/  STS.U16 [R24+0x42e00], R4 ;  /* 0x042e000418007388 */ /* 0x000fe80000000400 */
[----:B------:R-:W-:Y:S04]  /*67c10*/  STS.U16 [R24+0x43200], R5 ;  /* 0x0432000518007388 */ /* 0x000fe80000000400 */
[----:B0-----:R-:W2:Y:S04]  /*67c20*/  LDL.LU R25, [R1+0x800] ;  /* 0x0008000001197983 */ /* 0x001ea80000300800 */
        /* <DEDUP_REMOVED lines=11> */
[----:B------:R0:W-:Y:S04]  /*67ce0*/  STS.U16 [R24+0x46200], R26 ;  /* 0x0462001a18007388 */ /* 0x0001e80000000400 */
[----:B------:R-:W-:Y:S04]  /*67cf0*/  STS.U16 [R24+0x46600], R17 ;  /* 0x0466001118007388 */ /* 0x000fe80000000400 */
[----:B------:R-:W-:Y:S04]  /*67d00*/  STS.U16 [R24+0x46a00], R18 ;  /* 0x046a001218007388 */ /* 0x000fe80000000400 */
[----:B0-----:R-:W3:Y:S04]  /*67d10*/  LDL.LU R26, [R1+0x7f8] ;  /* 0x0007f800011a7983 */ /* 0x001ee80000300800 */
[----:B------:R0:W-:Y:S04]  /*67d20*/  STS.U16 [R24+0x46e00], R27 ;  /* 0x046e001b18007388 */ /* 0x0001e80000000400 */
[----:B------:R1:W-:Y:S04]  /*67d30*/  STS.U16 [R24+0x47200], R28 ;  /* 0x0472001c18007388 */ /* 0x0003e80000000400 */
[----:B------:R-:W-:Y:S04]  /*67d40*/  STS.U16 [R24+0x47600], R19 ;  /* 0x0476001318007388 */ /* 0x000fe80000000400 */
[----:B------:R-:W-:Y:S04]  /*67d50*/  STS.U16 [R24+0x47a00], R20 ;  /* 0x047a001418007388 */ /* 0x000fe80000000400 */
[----:B0-----:R-:W3:Y:S04]  /*67d60*/  LDL.LU R27, [R1+0x7f0] ;  /* 0x0007f000011b7983 */ /* 0x001ee80000300800 */
[----:B------:R-:W-:Y:S04]  /*67d70*/  STS.U16 [R24+0x47e00], R21 ;  /* 0x047e001518007388 */ /* 0x000fe80000000400 */
[----:B------:R-:W-:Y:S04]  /*67d80*/  STS.U16 [R24+0x48200], R22 ;  /* 0x0482001618007388 */ /* 0x000fe80000000400 */
[----:B-1----:R-:W3:Y:S04]  /*67d90*/  LDL.LU R28, [R1+0x7e8] ;  /* 0x0007e800011c7983 */ /* 0x002ee80000300800 */
[----:B----4-:R0:W-:Y:S04]  /*67da0*/  STS.U16 [R24+0x48600], R29 ;  /* 0x0486001d18007388 */ /* 0x0101e80000000400 */
        /* <DEDUP_REMOVED lines=18> */
[----:B------:R-:W-:Y:S04]  /*67ed0*/  STS.U16 [R24+0x48a00], R23 ;  /* 0x048a001718007388 */ /* 0x000fe80000000400 */
[----:B------:R-:W4:Y:S04]  /*67ee0*/  LDL.LU R18, [R1+0x50] ;  /* 0x0000500001127983 */ /* 0x000f280000300800 */
[----:B--2---:R0:W-:Y:S04]  /*67ef0*/  STS.U16 [R24+0x48e00], R25 ;  /* 0x048e001918007388 */ /* 0x0041e80000000400 */
[----:B------:R-:W2:Y:S04]  /*67f00*/  LDL.LU R21, [R1+0x48] ;  /* 0x0000480001157983 */ /* 0x000ea80000300800 */
[----:B0-----:R-:W2:Y:S04]  /*67f10*/  LDL.LU R25, [R1+0x40] ;  /* 0x0000400001197983 */ /* 0x001ea80000300800 */
[----:B------:R-:W2:Y:S04]  /*67f20*/  LDL.LU R19, [R1+0x38] ;  /* 0x0000380001137983 */ /* 0x000ea80000300800 */
[----:B------:R-:W2:Y:S04]  /*67f30*/  LDL.LU R22, [R1+0x30] ;  /* 0x0000300001167983 */ /* 0x000ea80000300800 */
[----:B------:R-:W2:Y:S04]  /*67f40*/  LDL.LU R23, [R1+0x28] ;  /* 0x0000280001177983 */ /* 0x000ea80000300800 */
[----:B---3--:R-:W-:Y:S04]  /*67f50*/  STS.U16 [R24+0x49200], R26 ;  /* 0x0492001a18007388 */ /* 0x008fe80000000400 */
[----:B------:R0:W-:Y:S04]  /*67f60*/  STS.U16 [R24+0x49600], R27 ;  /* 0x0496001b18007388 */ /* 0x0001e80000000400 */
[----:B0-----:R-:W3:Y:S04]  /*67f70*/  LDL.LU R27, [R1+0x20] ;  /* 0x00002000011b7983 */ /* 0x001ee80000300800 */
[----:B------:R0:W-:Y:S04]  /*67f80*/  STS.U16 [R24+0x49a00], R28 ;  /* 0x049a001c18007388 */ /* 0x0001e80000000400 */
[----:B------:R-:W3:Y:S04]  /*67f90*/  LDL.LU R26, [R1+0x18] ;  /* 0x00001800011a7983 */ /* 0x000ee80000300800 */
[----:B0-----:R-:W3:Y:S04]  /*67fa0*/  LDL.LU R28, [R1+0x14] ;  /* 0x00001400011c7983 */ /* 0x001ee80000300800 */
[----:B----4-:R0:W-:Y:S04]  /*67fb0*/  STS.U16 [R24+0x49e00], R29 ;  /* 0x049e001d18007388 */ /* 0x0101e80000000400 */
[----:B0-----:R-:W4:Y:S04]  /*67fc0*/  LDL.LU R29, [R1+0x10] ;  /* 0x00001000011d7983 */ /* 0x001f280000300800 */
        /* <DEDUP_REMOVED lines=16> */
[----:B0-----:R-:W4:Y:S04]  /*680d0*/  LDL.LU R2, [R1+0x3a84] ;  /* 0x003a840001027983 */ /* 0x001f280000300800 */
[----:B-1----:R-:W0:Y:S04]  /*680e0*/  S2R R20, SR_TID.X ;  /* 0x0000000000147919 */ /* 0x002e280000002100 */
[----:B------:R-:W-:Y:S04]  /*680f0*/  STS.U16 [R24+0x4e200], R17 ;  /* 0x04e2001118007388 */ /* 0x000fe80000000400 */
[----:B------:R-:W4:Y:S04]  /*68100*/  LDL.LU R3, [R1+0x3a80] ;  /* 0x003a800001037983 */ /* 0x000f280000300800 */
[----:B------:R-:W-:Y:S04]  /*68110*/  STS.U16 [R24+0x4e600], R18 ;  /* 0x04e6001218007388 */ /* 0x000fe80000000400 */
[----:B------:R-:W4:Y:S04]  /*68120*/  LDL.LU R4, [R1+0x3a7c] ;  /* 0x003a7c0001047983 */ /* 0x000f280000300800 */
[----:B--2---:R0:W-:Y:S04]  /*68130*/  STS.U16 [R24+0x4ea00], R21 ;  /* 0x04ea001518007388 */ /* 0x0041e80000000400 */
[----:B------:R-:W2:Y:S04]  /*68140*/  LDL.LU R5, [R1+0x3a78] ;  /* 0x003a780001057983 */ /* 0x000ea80000300800 */
[----:B------:R1:W-:Y:S04]  /*68150*/  STS.U16 [R24+0x4ee00], R25 ;  /* 0x04ee001918007388 */ /* 0x0003e80000000400 */
[----:B------:R-:W2:Y:S01]  /*68160*/  LDL.LU R6, [R1+0x3a74] ;  /* 0x003a740001067983 */ /* 0x000ea20000300800 */
[----:B0-----:R-:W-:-:S03]  /*68170*/  LOP3.LUT R21, R20, 0xe0, RZ, 0xc0, !PT ;  /* 0x000000e014157812 */ /* 0x001fc600078ec0ff */
[----:B------:R-:W2:Y:S01]  /*68180*/  LDL.LU R7, [R1+0x3a70] ;  /* 0x003a700001077983 */ /* 0x000ea20000300800 */
[----:B-1----:R-:W-:-:S03]  /*68190*/  IMAD.SHL.U32 R25, R20, 0x4, RZ ;  /* 0x0000000414197824 */ /* 0x002fc600078e00ff */
[----:B------:R-:W2:Y:S01]  /*681a0*/  LDL.LU R8, [R1+0x3a6c] ;  /* 0x003a6c0001087983 */ /* 0x000ea20000300800 */
[----:B------:R-:W-:-:S03]  /*681b0*/  LOP3.LUT R20, R20, 0x1c, RZ, 0xc0, !PT ;  /* 0x0000001c14147812 */ /* 0x000fc600078ec0ff */
[----:B------:R-:W2:Y:S01]  /*681c0*/  LDL.LU R9, [R1+0x3a68] ;  /* 0x003a680001097983 */ /* 0x000ea20000300800 */
[----:B------:R-:W-:-:S03]  /*681d0*/  LOP3.LUT R25, R25, 0x7c, RZ, 0xc0, !PT ;  /* 0x0000007c19197812 */ /* 0x000fc600078ec0ff */
[----:B------:R-:W2:Y:S04]  /*681e0*/  LDL.LU R10, [R1+0x3a64] ;  /* 0x003a6400010a7983 */ /* 0x000ea80000300800 */
[----:B------:R-:W2:Y:S01]  /*681f0*/  LDL.LU R11, [R1+0x3a60] ;  /* 0x003a6000010b7983 */ /* 0x000ea20000300800 */
[----:B------:R-:W-:-:S03]  /*68200*/  SHF.R.U32.HI R21, RZ, 0x1, R21 ;  /* 0x00000001ff157819 */ /* 0x000fc60000011615 */
[----:B------:R-:W2:Y:S01]  /*68210*/  LDL.LU R12, [R1+0x3a5c] ;  /* 0x003a5c00010c7983 */ /* 0x000ea20000300800 */
[----:B------:R-:W-:-:S03]  /*68220*/  LEA R25, R20, R25, 0x5 ;  /* 0x0000001914197211 */ /* 0x000fc600078e28ff */
[----:B------:R-:W2:Y:S04]  /*68230*/  LDL.LU R13, [R1+0x3a58] ;  /* 0x003a5800010d7983 */ /* 0x000ea80000300800 */
[----:B------:R-:W2:Y:S04]  /*68240*/  LDL.LU R14, [R1+0x3a54] ;  /* 0x003a5400010e7983 */ /* 0x000ea80000300800 */
[----:B------:R-:W2:Y:S01]  /*68250*/  LDL.LU R15, [R1+0x3a50] ;  /* 0x003a5000010f7983 */ /* 0x000ea20000300800 */
[----:B------:R-:W-:-:S03]  /*68260*/  LOP3.LUT R25, R25, R21, RZ, 0x3c, !PT ;  /* 0x0000001519197212 */ /* 0x000fc600078e3cff */
[----:B------:R-:W2:Y:S04]  /*68270*/  LDL.LU R16, [R1+0x3a4c] ;  /* 0x003a4c0001107983 */ /* 0x000ea80000300800 */
[----:B------:R-:W2:Y:S04]  /*68280*/  LDL.LU R17, [R1+0x3a48] ;  /* 0x003a480001117983 */ /* 0x000ea80000300800 */
[----:B------:R-:W2:Y:S04]  /*68290*/  LDL.LU R18, [R1+0x3a44] ;  /* 0x003a440001127983 */ /* 0x000ea80000300800 */
[----:B------:R0:W-:Y:S04]  /*682a0*/  STS.U16 [R24+0x4f200], R19 ;  /* 0x04f2001318007388 */ /* 0x0001e80000000400 */
[----:B------:R1:W-:Y:S04]  /*682b0*/  STS.U16 [R24+0x4f600], R22 ;  /* 0x04f6001618007388 */ /* 0x0003e80000000400 */
[----:B0-----:R-:W2:Y:S04]  /*682c0*/  LDL.LU R19, [R1+0x3a40] ;  /* 0x003a400001137983 */ /* 0x001ea80000300800 */
[----:B------:R-:W2:Y:S04]  /*682d0*/  LDL.LU R20, [R1+0x3a3c] ;  /* 0x003a3c0001147983 */ /* 0x000ea80000300800 */
[----:B------:R-:W2:Y:S04]  /*682e0*/  LDL.LU R21, [R1+0x3a38] ;  /* 0x003a380001157983 */ /* 0x000ea80000300800 */
[----:B-1----:R-:W2:Y:S04]  /*682f0*/  LDL.LU R22, [R1+0x3a34] ;  /* 0x003a340001167983 */ /* 0x002ea80000300800 */
[----:B------:R0:W-:Y:S04]  /*68300*/  STS.U16 [R24+0x4fa00], R23 ;  /* 0x04fa001718007388 */ /* 0x0001e80000000400 */
[----:B---3--:R1:W-:Y:S04]  /*68310*/  STS.U16 [R24+0x4fe00], R27 ;  /* 0x04fe001b18007388 */ /* 0x0083e80000000400 */
[----:B------:R-:W-:Y:S04]  /*68320*/  STS [R25+0x50000], R26 ;  /* 0x0500001a19007388 */ /* 0x000fe80000000800 */
[----:B0-----:R-:W3:Y:S04]  /*68330*/  LDL.LU R23, [R1+0x3a30] ;  /* 0x003a300001177983 */ /* 0x001ee80000300800 */
[----:B-1----:R-:W2:Y:S04]  /*68340*/  LDL.LU R24, [R1+0x3a2c] ;  /* 0x003a2c0001187983 */ /* 0x002ea80000300800 */
[----:B------:R-:W2:Y:S04]  /*68350*/  LDL.LU R27, [R1+0x3a28] ;  /* 0x003a2800011b7983 */ /* 0x000ea80000300800 */
[----:B------:R0:W-:Y:S04]  /*68360*/  STS [R25+0x50400], R28 ;  /* 0x0504001c19007388 */ /* 0x0001e80000000800 */
[----:B0-----:R-:W2:Y:S04]  /*68370*/  LDL.LU R28, [R1+0x3a24] ;  /* 0x003a2400011c7983 */ /* 0x001ea80000300800 */
[----:B----4-:R0:W-:Y:S04]  /*68380*/  STS [R25+0x50800], R29 ;  /* 0x0508001d19007388 */ /* 0x0101e80000000800 */
[----:B0-----:R-:W4:Y:S04]  /*68390*/  LDL.LU R29, [R1+0x3a20] ;  /* 0x003a2000011d7983 */ /* 0x001f280000300800 */
[----:B------:R-:W0:Y:S04]  /*683a0*/  S2R R26, SR_TID.X ;  /* 0x00000000001a7919 */ /* 0x000e280000002100 */
[----:B----4-:R0:W-:Y:S04]  /*683b0*/  STS [R25+0x50c00], R29 ;  /* 0x050c001d19007388 */ /* 0x0101e80000000800 */
[----:B--2---:R1:W-:Y:S04]  /*683c0*/  STS [R25+0x51000], R28 ;  /* 0x0510001c19007388 */ /* 0x0043e80000000800 */
[----:B------:R2:W-:Y:S01]  /*683d0*/  STS [R25+0x51400], R27 ;  /* 0x0514001b19007388 */ /* 0x0005e20000000800 */
[----:B0-----:R-:W-:-:S03]  /*683e0*/  LOP3.LUT R29, R26, 0xe0, RZ, 0xc0, !PT ;  /* 0x000000e01a1d7812 */ /* 0x001fc600078ec0ff */
[----:B-1----:R-:W4:Y:S04]  /*683f0*/  LDL R28, [R1+0x1080] ;  /* 0x00108000011c7983 */ /* 0x002f280000100800 */
[----:B--2---:R-:W0:Y:S01]  /*68400*/  S2R R27, SR_TID.X ;  /* 0x00000000001b7919 */ /* 0x004e220000002100 */
[----:B------:R-:W-:-:S03]  /*68410*/  LOP3.LUT R26, R26, 0x1c, RZ, 0xc0, !PT ;  /* 0x0000001c1a1a7812 */ /* 0x000fc600078ec0ff */
[----:B------:R-:W2:Y:S01]  /*68420*/  LDL.LU R25, [R1+0x3a1c] ;  /* 0x003a1c0001197983 */ /* 0x000ea20000300800 */
[----:B0-----:R-:W-:-:S04]  /*68430*/  SHF.L.U32 R27, R27, 0x2, RZ ;  /* 0x000000021b1b7819 */ /* 0x001fc800000006ff */
[----:B------:R-:W-:-:S05]  /*68440*/  LOP3.LUT R27, R27, 0x7c, RZ, 0xc0, !PT ;  /* 0x0000007c1b1b7812 */ /* 0x000fca00078ec0ff */
[----:B------:R-:W-:Y:S02]  /*68450*/  IMAD R27, R26, 0x20, R27 ;  /* 0x000000201a1b7824 */ /* 0x000fe400078e021b */
[----:B------:R-:W2:Y:S01]  /*68460*/  LDL.LU R26, [R1+0x3a18] ;  /* 0x003a1800011a7983 */ /* 0x000ea20000300800 */
[----:B------:R-:W-:-:S04]  /*68470*/  SHF.R.U32.HI R29, RZ, 0x1, R29 ;  /* 0x00000001ff1d7819 */ /* 0x000fc8000001161d */
[----:B------:R-:W-:Y:S02]  /*68480*/  LOP3.LUT R27, R27, R29, RZ, 0x3c, !PT ;  /* 0x0000001d1b1b7212 */ /* 0x000fe400078e3cff */
[----:B------:R-:W0:Y:S02]  /*68490*/  S2R R29, SR_TID.X ;  /* 0x00000000001d7919 */ /* 0x000e240000002100 */
[----:B0-----:R-:W-:-:S04]  /*684a0*/  LOP3.LUT R29, R29, 0x7, RZ, 0xc0, !PT ;  /* 0x000000071d1d7812 */ /* 0x001fc800078ec0ff */
[----:B------:R-:W-:Y:S01]  /*684b0*/  SHF.L.U32 R29, R29, 0x4, RZ ;  /* 0x000000041d1d7819 */ /* 0x000fe200000006ff */
[----:B--2---:R-:W-:Y:S04]  /*684c0*/  STS [R27+0x51800], R26 ;  /* 0x0518001a1b007388 */ /* 0x004fe80000000800 */
[----:B------:R-:W-:Y:S04]  /*684d0*/  STS [R27+0x51c00], R25 ;  /* 0x051c00191b007388 */ /* 0x000fe80000000800 */
[----:B------:R-:W-:Y:S04]  /*684e0*/  STS [R27+0x52000], R24 ;  /* 0x052000181b007388 */ /* 0x000fe80000000800 */
[----:B---3--:R-:W-:Y:S04]  /*684f0*/  STS [R27+0x52400], R23 ;  /* 0x052400171b007388 */ /* 0x008fe80000000800 */
[----:B------:R-:W-:Y:S04]  /*68500*/  STS [R27+0x52800], R22 ;  /* 0x052800161b007388 */ /* 0x000fe80000000800 */
        /* <DEDUP_REMOVED lines=21> */
[----:B------:R-:W-:Y:S06]  /*68660*/  BAR.SYNC.DEFER_BLOCKING 0x0 ;  /* 0x0000000000007b1d */ /* 0x000fec0000010000 */
[----:B----4-:R-:W0:Y:S04]  /*68670*/  LDSM.16.M88.4 R4, [R28+0x40000] ;  /* 0x040000001c04783b */ /* 0x010e280000000200 */
[----:B------:R-:W-:Y:S04]  /*68680*/  LDSM.16.M88.4 R12, [R28+0x44000] ;  /* 0x044000001c0c783b */ /* 0x000fe80000000200 */
[----:B0-----:R-:W-:Y:S01]  /*68690*/  STL.64 [R1+0x70], R4 ;  /* 0x0000700401007387 */ /* 0x001fe20000100a00 */
[----:B------:R-:W-:Y:S01]  /*686a0*/  IMAD.MOV.U32 R2, RZ, RZ, R4 ;  /* 0x000000ffff027224 */ /* 0x000fe200078e0004 */
[----:B------:R-:W-:-:S02]  /*686b0*/  MOV R0, R5 ;  /* 0x0000000500007202 */ /* 0x000fc40000000f00 */
[----:B------:R-:W-:Y:S04]  /*686c0*/  STL.64 [R1+0x78], R6 ;  /* 0x0000780601007387 */ /* 0x000fe80000100a00 */
[----:B------:R-:W0:Y:S04]  /*686d0*/  LDSM.16.M88.4 R4, [R28+0x42000] ;  /* 0x042000001c04783b */ /* 0x000e280000000200 */
[----:B0-----:R-:W-:Y:S01]  /*686e0*/  STL.64 [R1+0x60], R4 ;  /* 0x0000600401007387 */ /* 0x001fe20000100a00 */
[----:B------:R-:W-:Y:S01]  /*686f0*/  MOV R8, R4 ;  /* 0x0000000400087202 */ /* 0x000fe20000000f00 */
[----:B------:R-:W-:-:S02]  /*68700*/  IMAD.MOV.U32 R3, RZ, RZ, R5 ;  /* 0x000000ffff037224 */ /* 0x000fc400078e0005 */
[----:B------:R-:W-:Y:S04]  /*68710*/  STL.64 [R1+0x68], R6 ;  /* 0x0000680601007387 */ /* 0x000fe80000100a00 */
[----:B------:R-:W0:Y:S04]  /*68720*/  LDSM.16.M88.4 R4, [R28+0x48000] ;  /* 0x048000001c04783b */ /* 0x000e280000000200 */
[----:B------:R-:W-:Y:S04]  /*68730*/  STL.64 [R1+0x50], R12 ;  /* 0x0000500c01007387 */ /* 0x000fe80000100a00 */
[----:B------:R-:W-:Y:S04]  /*68740*/  STL.64 [R1+0x58], R14 ;  /* 0x0000580e01007387 */ /* 0x000fe80000100a00 */
[----:B0-----:R-:W-:Y:S01]  /*68750*/  STL.64 [R1+0x30], R4 ;  /* 0x0000300401007387 */ /* 0x001fe20000100a00 */
[----:B------:R-:W-:-:S02]  /*68760*/  MOV R10, R4 ;  /* 0x00000004000a7202 */ /* 0x000fc40000000f00 */
[----:B------:R-:W-:Y:S01]  /*68770*/  MOV R9, R5 ;  /* 0x0000000500097202 */ /* 0x000fe20000000f00 */
[----:B------:R-:W-:Y:S04]  /*68780*/  STL.64 [R1+0x38], R6 ;  /* 0x0000380601007387 */ /* 0x000fe80000100a00 */
[----:B------:R-:W0:Y:S04]  /*68790*/  LDSM.16.M88.4 R4, [R28+0x4a000] ;  /* 0x04a000001c04783b */ /* 0x000e280000000200 */
[----:B------:R-:W1:Y:S04]  /*687a0*/  S2R R26, SR_TID.X ;  /* 0x00000000001a7919 */ /* 0x000e680000002100 */
[----:B0-----:R-:W-:Y:S01]  /*687b0*/  STL.64 [R1+0x20], R4 ;  /* 0x0000200401007387 */ /* 0x001fe20000100a00 */
[----:B------:R-:W-:Y:S01]  /*687c0*/  IMAD.MOV.U32 R12, RZ, RZ, R4 ;  /* 0x000000ffff0c7224 */ /* 0x000fe200078e0004 */
[----:B------:R-:W-:-:S02]  /*687d0*/  MOV R11, R5 ;  /* 0x00000005000b7202 */ /* 0x000fc40000000f00 */
[----:B------:R-:W-:Y:S04]  /*687e0*/  STL.64 [R1+0x28], R6 ;  /* 0x0000280601007387 */ /* 0x000fe80000100a00 */
[----:B------:R-:W0:Y:S01]  /*687f0*/  LDSM.16.M88.4 R4, [R28+0x4c000] ;  /* 0x04c000001c04783b */ /* 0x000e220000000200 */
[----:B-1----:R-:W-:-:S04]  /*68800*/  SHF.L.U32 R25, R26, 0x7, RZ ;  /* 0x000000071a197819 */ /* 0x002fc800000006ff */
[----:B------:R-:W-:-:S04]  /*68810*/  LOP3.LUT R29, R29, 0x780, R25, 0xf8, !PT ;  /* 0x000007801d1d7812 */ /* 0x000fc800078ef819 */
[----:B------:R-:W-:Y:S02]  /*68820*/  LOP3.LUT R29, R29, 0x10, R26, 0x78, !PT ;  /* 0x000000101d1d7812 */ /* 0x000fe400078e781a */
[----:B------:R-:W1:Y:S04]  /*68830*/  LDSM.16.M88.4 R24, [R28+0x46000] ;  /* 0x046000001c18783b */ /* 0x000e680000000200 */
[----:B------:R-:W-:Y:S04]  /*68840*/  LDSM.16.M88.4 R20, [R29+0x50000] ;  /* 0x050000001d14783b */ /* 0x000fe80000000200 */
[----:B------:R-:W-:Y:S04]  /*68850*/  LDSM.16.M88.4 R16, [R29+0x51000] ;  /* 0x051000001d10783b */ /* 0x000fe80000000200 */
[----:B0-----:R-:W-:Y:S01]  /*68860*/  STL.64 [R1+0x10], R4 ;  /* 0x0000100401007387 */ /* 0x001fe20000100a00 */
[----:B------:R-:W-:Y:S01]  /*68870*/  MOV R14, R4 ;  /* 0x00000004000e7202 */ /* 0x000fe20000000f00 */
[----:B------:R-:W-:-:S02]  /*68880*/  IMAD.MOV.U32 R13, RZ, RZ, R5 ;  /* 0x000000ffff0d7224 */ /* 0x000fc400078e0005 */
[----:B------:R-:W-:Y:S04]  /*68890*/  STL.64 [R1+0x18], R6 ;  /* 0x0000180601007387 */ /* 0x000fe80000100a00 */
[----:B------:R-:W0:Y:S04]  /*688a0*/  LDSM.16.M88.4 R4, [R28+0x4e000] ;  /* 0x04e000001c04783b */ /* 0x000e280000000200 */
[----:B-1----:R-:W-:Y:S04]  /*688b0*/  STL.64 [R1+0x40], R24 ;  /* 0x0000401801007387 */ /* 0x002fe80000100a00 */
[----:B------:R-:W-:Y:S04]  /*688c0*/  STL.64 [R1+0x48], R26 ;  /* 0x0000481a01007387 */ /* 0x000fe80000100a00 */
[----:B------:R-:W-:Y:S04]  /*688d0*/  STL.64 [R1+0x39d8], R24 ;  /* 0x0039d81801007387 */ /* 0x000fe80000100a00 */
[----:B0-----:R-:W-:Y:S04]  /*688e0*/  STL [R1+0x328c], R6 ;  /* 0x00328c0601007387 */ /* 0x001fe80000100800 */
[----:B------:R-:W-:Y:S04]  /*688f0*/  STL [R1+0x3288], R7 ;  /* 0x0032880701007387 */ /* 0x000fe80000100800 */
[----:B------:R0:W-:Y:S02]  /*68900*/  STL.64 [R1+0x3990], R4 ;  /* 0x0039900401007387 */ /* 0x0001e40000100a00 */
[----:B0-----:R-:W-:-:S02]  /*68910*/  MOV R4, R14 ;  /* 0x0000000e00047202 */ /* 0x001fc40000000f00 */
[----:B------:R-:W-:-:S05]  /*68920*/  MOV R5, R13 ;  /* 0x0000000d00057202 */ /* 0x000fca0000000f00 */
[----:B------:R0:W-:Y:S02]  /*68930*/  STL.64 [R1+0x39a8], R4 ;  /* 0x0039a80401007387 */ /* 0x0001e40000100a00 */
[----:B0-----:R-:W-:Y:S02]  /*68940*/  IMAD.MOV.U32 R4, RZ, RZ, R12 ;  /* 0x000000ffff047224 */ /* 0x001fe400078e000c */
[----:B------:R-:W0:Y:S01]  /*68950*/  LDSM.16.M88.4 R12, [R29+0x50800] ;  /* 0x050800001d0c783b */ /* 0x000e220000000200 */
[----:B------:R-:W-:-:S05]  /*68960*/  MOV R5, R11 ;  /* 0x0000000b00057202 */ /* 0x000fca0000000f00 */
[----:B------:R-:W-:Y:S04]  /*68970*/  STL.64 [R1+0x39c0], R4 ;  /* 0x0039c00401007387 */ /* 0x000fe80000100a00 */
[----:B0-----:R-:W-:Y:S04]  /*68980*/  STL.64 [R1+0x39a0], R14 ;  /* 0x0039a00e01007387 */ /* 0x001fe80000100a00 */
[----:B------:R0:W-:Y:S04]  /*68990*/  STL.64 [R1+0x3998], R12 ;  /* 0x0039980c01007387 */ /* 0x0001e80000100a00 */
[----:B0-----:R-:W2:Y:S04]  /*689a0*/  LDL.LU R12, [R1+0x710] ;  /* 0x00071000010c7983 */ /* 0x001ea80000300800 */
[----:B------:R-:W2:Y:S04]  /*689b0*/  LDL.LU R13, [R1+0x714] ;  /* 0x00071400010d7983 */ /* 0x000ea80000300800 */
[----:B------:R-:W3:Y:S04]  /*689c0*/  LDL.LU R14, [R1+0x718] ;  /* 0x00071800010e7983 */ /* 0x000ee80000300800 */
[----:B------:R-:W3:Y:S04]  /*689d0*/  LDL.LU R15, [R1+0x71c] ;  /* 0x00071c00010f7983 */ /* 0x000ee80000300800 */
[----:B------:R-:W4:Y:S01]  /*689e0*/  LDL.64 R24, [R1+0x50] ;  /* 0x0000500001187983 */ /* 0x000f220000100a00 */
[----:B------:R-:W-:Y:S01]  /*689f0*/  MOV R4, R10 ;  /* 0x0000000a00047202 */ /* 0x000fe20000000f00 */
[----:B------:R-:W-:-:S02]  /*68a00*/  IMAD.MOV.U32 R5, RZ, RZ, R9 ;  /* 0x000000ffff057224 */ /* 0x000fc400078e0009 */
[----:B----4-:R0:W-:Y:S02]  /*68a10*/  STL.64 [R1+0x39e8], R24 ;  /* 0x0039e81801007387 */ /* 0x0101e40000100a00 */
[----:B0-----:R-:W-:Y:S02]  /*68a20*/  MOV R24, R8 ;  /* 0x0000000800187202 */ /* 0x001fe40000000f00 */
[----:B------:R-:W-:Y:S01]  /*68a30*/  MOV R25, R3 ;  /* 0x0000000300197202 */ /* 0x000fe20000000f00 */
[----:B------:R-:W0:Y:S04]  /*68a40*/  LDSM.16.M88.4 R8, [R29+0x51800] ;  /* 0x051800001d08783b */ /* 0x000e280000000200 */
[----:B------:R-:W-:Y:S04]  /*68a50*/  STL.64 [R1+0x3a00], R24 ;  /* 0x003a001801007387 */ /* 0x000fe80000100a00 */
[----:B------:R1:W-:Y:S04]  /*68a60*/  STL.64 [R1+0x39e0], R4 ;  /* 0x0039e00401007387 */ /* 0x0003e80000100a00 */
[----:B-1----:R-:W4:Y:S04]  /*68a70*/  LDL.LU R4, [R1+0x750] ;  /* 0x0007500001047983 */ /* 0x002f280000300800 */
[----:B------:R-:W4:Y:S04]  /*68a80*/  LDL.LU R5, [R1+0x754] ;  /* 0x0007540001057983 */ /* 0x000f280000300800 */
[----:B------:R-:W2:Y:S04]  /*68a90*/  LDL.LU R6, [R1+0x758] ;  /* 0x0007580001067983 */ /* 0x000ea80000300800 */
[----:B------:R-:W2:Y:S04]  /*68aa0*/  LDL.LU R7, [R1+0x75c] ;  /* 0x00075c0001077983 */ /* 0x000ea80000300800 */
[----:B--2---:R-:W-:Y:S04]  /*68ab0*/  STL.64 [R1+0x39f8], R6 ;  /* 0x0039f80601007387 */ /* 0x004fe80000100a00 */
[----:B----4-:R1:W-:Y:S04]  /*68ac0*/  STL.64 [R1+0x39f0], R4 ;  /* 0x0039f00401007387 */ /* 0x0103e80000100a00 */
[----:B-1----:R-:W2:Y:S04]  /*68ad0*/  LDL.LU R4, [R1+0x760] ;  /* 0x0007600001047983 */ /* 0x002ea80000300800 */
[----:B------:R-:W2:Y:S04]  /*68ae0*/  LDL.LU R5, [R1+0x764] ;  /* 0x0007640001057983 */ /* 0x000ea80000300800 */
[----:B------:R-:W4:Y:S04]  /*68af0*/  LDL.LU R6, [R1+0x768] ;  /* 0x0007680001067983 */ /* 0x000f280000300800 */
[----:B------:R-:W4:Y:S04]  /*68b00*/  LDL.LU R7, [R1+0x76c] ;  /* 0x00076c0001077983 */ /* 0x000f280000300800 */
[----:B----4-:R-:W-:Y:S04]  /*68b10*/  STL.64 [R1+0x3a10], R6 ;  /* 0x003a100601007387 */ /* 0x010fe80000100a00 */
[----:B--2---:R1:W-:Y:S04]  /*68b20*/  STL.64 [R1+0x3a08], R4 ;  /* 0x003a080401007387 */ /* 0x0043e80000100a00 */
[----:B-1----:R-:W2:Y:S04]  /*68b30*/  LDL.LU R4, [R1+0x770] ;  /* 0x0007700001047983 */ /* 0x002ea80000300800 */
[----:B------:R-:W2:Y:S04]  /*68b40*/  LDL.LU R5, [R1+0x774] ;  /* 0x0007740001057983 */ /* 0x000ea80000300800 */
[----:B------:R-:W2:Y:S04]  /*68b50*/  LDL.LU R6, [R1+0x778] ;  /* 0x0007780001067983 */ /* 0x000ea80000300800 */
[----:B------:R-:W2:Y:S04]  /*68b60*/  LDL.LU R7, [R1+0x77c] ;  /* 0x00077c0001077983 */ /* 0x000ea80000300800 */
[----:B---3--:R-:W-:Y:S04]  /*68b70*/  STL.64 [R1+0x39b8], R14 ;  /* 0x0039b80e01007387 */ /* 0x008fe80000100a00 */
[----:B------:R1:W-:Y:S04]  /*68b80*/  STL.64 [R1+0x39b0], R12 ;  /* 0x0039b00c01007387 */ /* 0x0003e80000100a00 */
[----:B-1----:R-:W3:Y:S04]  /*68b90*/  LDL.LU R12, [R1+0x720] ;  /* 0x00072000010c7983 */ /* 0x002ee80000300800 */
[----:B------:R-:W3:Y:S04]  /*68ba0*/  LDL.LU R13, [R1+0x724] ;  /* 0x00072400010d7983 */ /* 0x000ee80000300800 */
[----:B------:R-:W4:Y:S04]  /*68bb0*/  LDL.LU R14, [R1+0x728] ;  /* 0x00072800010e7983 */ /* 0x000f280000300800 */
[----:B------:R-:W4:Y:S01]  /*68bc0*/  LDL.LU R15, [R1+0x72c] ;  /* 0x00072c00010f7983 */ /* 0x000f220000300800 */
[----:B------:R-:W-:Y:S01]  /*68bd0*/  IMAD.MOV.U32 R24, RZ, RZ, R2 ;  /* 0x000000ffff187224 */ /* 0x000fe200078e0002 */
[----:B------:R-:W-:-:S07]  /*68be0*/  MOV R25, R0 ;  /* 0x0000000000197202 */ /* 0x000fce0000000f00 */
[C---:B--2---:R-:W-:Y:S01]  /*68bf0*/  HMMA.16816.F32.BF16 R24, R20.reuse, R24, R4 ;  /* 0x000000181418723c */ /* 0x044fe20000041804 */
[----:B----4-:R-:W-:Y:S04]  /*68c00*/  STL.64 [R1+0x39d0], R14 ;  /* 0x0039d00e01007387 */ /* 0x010fe80000100a00 */
[----:B---3--:R1:W-:Y:S04]  /*68c10*/  STL.64 [R1+0x39c8], R12 ;  /* 0x0039c80c01007387 */ /* 0x0083e80000100a00 */
[----:B-1----:R-:W2:Y:S04]  /*68c20*/  LDL.LU R12, [R1+0x730] ;  /* 0x00073000010c7983 */ /* 0x002ea80000300800 */
[----:B------:R-:W2:Y:S04]  /*68c30*/  LDL.LU R13, [R1+0x734] ;  /* 0x00073400010d7983 */ /* 0x000ea80000300800 */
[----:B------:R-:W2:Y:S04]  /*68c40*/  LDL.LU R14, [R1+0x738] ;  /* 0x00073800010e7983 */ /* 0x000ea80000300800 */
[----:B------:R-:W2:Y:S04]  /*68c50*/  LDL.LU R15, [R1+0x73c] ;  /* 0x00073c00010f7983 */ /* 0x000ea80000300800 */
[----:B------:R-:W-:Y:S04]  /*68c60*/  STL [R1+0x3910], R19 ;  /* 0x0039101301007387 */ /* 0x000fe80000100800 */
[----:B------:R-:W-:Y:S04]  /*68c70*/  STL [R1+0x3988], R18 ;  /* 0x0039881201007387 */ /* 0x000fe80000100800 */
[----:B------:R1:W-:Y:S04]  /*68c80*/  STL.64 [R1+0x3980], R16 ;  /* 0x0039801001007387 */ /* 0x0003e80000100a00 */
[----:B-1----:R-:W3:Y:S04]  /*68c90*/  LDL.LU R16, [R1+0x740] ;  /* 0x0007400001107983 */ /* 0x002ee80000300800 */
[----:B------:R-:W3:Y:S04]  /*68ca0*/  LDL.LU R17, [R1+0x744] ;  /* 0x0007440001117983 */ /* 0x000ee80000300800 */
[----:B------:R-:W3:Y:S04]  /*68cb0*/  LDL.LU R18, [R1+0x748] ;  /* 0x0007480001127983 */ /* 0x000ee80000300800 */
[----:B------:R-:W3:Y:S04]  /*68cc0*/  LDL.LU R19, [R1+0x74c] ;  /* 0x00074c0001137983 */ /* 0x000ee80000300800 */
[----:B0-----:R-:W-:Y:S04]  /*68cd0*/  STL.64 [R1+0x3888], R10 ;  /* 0x0038880a01007387 */ /* 0x001fe80000100a00 */
[----:B------:R0:W-:Y:S04]  /*68ce0*/  STL.64 [R1+0x3880], R8 ;  /* 0x0038800801007387 */ /* 0x0001e80000100a00 */
[----:B0-----:R-:W4:Y:S04]  /*68cf0*/  LDL.LU R8, [R1+0x700] ;  /* 0x0007000001087983 */ /* 0x001f280000300800 */
[----:B------:R-:W4:Y:S04]  /*68d00*/  LDL.LU R9, [R1+0x704] ;  /* 0x0007040001097983 */ /* 0x000f280000300800 */
[----:B------:R-:W4:Y:S04]  /*68d10*/  LDL.LU R10, [R1+0x708] ;  /* 0x00070800010a7983 */ /* 0x000f280000300800 */
[----:B------:R-:W4:Y:S04]  /*68d20*/  LDL.LU R11, [R1+0x70c] ;  /* 0x00070c00010b7983 */ /* 0x000f280000300800 */
[----:B------:R-:W2:Y:S04]  /*68d30*/  LDL.LU.64 R6, [R1+0x3a10] ;  /* 0x003a100001067983 */ /* 0x000ea80000300a00 */
[----:B------:R-:W2:Y:S04]  /*68d40*/  LDL.LU.64 R4, [R1+0x3a08] ;  /* 0x003a080001047983 */ /* 0x000ea80000300a00 */
[----:B------:R0:W-:Y:S04]  /*68d50*/  STL.64 [R1+0xa40], R24 ;  /* 0x000a401801007387 */ /* 0x0001e80000100a00 */
[----:B------:R2:W-:Y:S04]  /*68d60*/  STL.64 [R1+0xa48], R26 ;  /* 0x000a481a01007387 */ /* 0x0005e80000100a00 */
[----:B0-----:R-:W2:Y:S02]  /*68d70*/  LDL.LU.64 R24, [R1+0x3a00] ;  /* 0x003a000001187983 */ /* 0x001ea40000300a00 */
[C---:B--2---:R-:W-:Y:S02]  /*68d80*/  HMMA.16816.F32.BF16 R24, R20.reuse, R24, R4 ;  /* 0x000000181418723c */ /* 0x044fe40000041804 */
[----:B------:R-:W2:Y:S04]  /*68d90*/  LDL.LU.64 R6, [R1+0x39f8] ;  /* 0x0039f80001067983 */ /* 0x000ea80000300a00 */
[----:B------:R-:W2:Y:S11]  /*68da0*/  LDL.LU.64 R4, [R1+0x39f0] ;  /* 0x0039f00001047983 */ /* 0x000eb60000300a00 */
[----:B------:R-:W-:Y:S06]  /*68db0*/  @!UPT UIADD3 URZ, URZ, URZ, URZ ;  /* 0x0000003f3f3ff290 */ /* 0x000fec000fffe03f */
[----:B------:R0:W-:Y:S04]  /*68dc0*/  STL.64 [R1+0xa30], R24 ;  /* 0x000a301801007387 */ /* 0x0001e80000100a00 */
[----:B------:R-:W-:Y:S04]  /*68dd0*/  STL.64 [R1+0xa38], R26 ;  /* 0x000a381a01007387 */ /* 0x000fe80000100a00 */
[----:B0-----:R-:W2:Y:S02]  /*68de0*/  LDL.LU.64 R24, [R1+0x39e8] ;  /* 0x0039e80001187983 */ /* 0x001ea40000300a00 */
[C---:B--2---:R-:W-:Y:S01]  /*68df0*/  HMMA.16816.F32.BF16 R4, R20.reuse, R24, R4 ;  /* 0x000000181404723c */ /* 0x044fe20000041804 */
[----:B------:R-:W-:Y:S01]  /*68e00*/  MOV R2, R24 ;  /* 0x0000001800027202 */ /* 0x000fe20000000f00 */
[----:B------:R-:W-:Y:S11]  /*68e10*/  IMAD.MOV.U32 R0, RZ, RZ, R25 ;  /* 0x000000ffff007224 */ /* 0x000ff600078e0019 */
[----:B------:R-:W-:Y:S10]  /*68e20*/  @!UPT UIADD3 URZ, URZ, URZ, URZ ;  /* 0x0000003f3f3ff290 */ /* 0x000ff4000fffe03f */
[----:B------:R0:W-:Y:S04]  /*68e30*/  STL.64 [R1+0xa20], R4 ;  /* 0x000a200401007387 */ /* 0x0001e80000100a00 */
[----:B------:R-:W-:Y:S04]  /*68e40*/  STL.64 [R1+0xa28], R6 ;  /* 0x000a280601007387 */ /* 0x000fe80000100a00 */
[----:B0-----:R-:W2:Y:S04]  /*68e50*/  LDL.LU.64 R4, [R1+0x39e0] ;  /* 0x0039e00001047983 */ /* 0x001ea80000300a00 */
[----:B------:R-:W3:Y:S02]  /*68e60*/  LDL.LU.64 R24, [R1+0x39d8] ;  /* 0x0039d80001187983 */ /* 0x000ee40000300a00 */
[----:B---3--:R-:W-:Y:S02]  /*68e70*/  HMMA.16816.F32.BF16 R16, R20, R24, R16 ;  /* 0x000000181410723c */ /* 0x008fe40000041810 */
[----:B------:R0:W-:Y:S05]  /*68e80*/  STL.64 [R1+0x3950], R24 ;  /* 0x0039501801007387 */ /* 0x0001ea0000100a00 */
[----:B0-----:R-:W-:-:S02]  /*68e90*/  MOV R24, R2 ;  /* 0x0000000200187202 */ /* 0x001fc40000000f00 */
[----:B------:R-:W-:Y:S11]  /*68ea0*/  MOV R25, R0 ;  /* 0x0000000000197202 */ /* 0x000ff60000000f00 */
[----:B------:R-:W-:Y:S03]  /*68eb0*/  @!UPT UIADD3 URZ, URZ, URZ, URZ ;  /* 0x0000003f3f3ff290 */ /* 0x000fe6000fffe03f */
[----:B------:R0:W-:Y:S04]  /*68ec0*/  STL.64 [R1+0xa10], R16 ;  /* 0x000a101001007387 */ /* 0x0001e80000100a00 */
[----:B------:R1:W-:Y:S04]  /*68ed0*/  STL.64 [R1+0xa18], R18 ;  /* 0x000a181201007387 */ /* 0x0003e80000100a00 */
[----:B0-----:R-:W3:Y:S04]  /*68ee0*/  LDL.LU R16, [R1+0x6c0] ;  /* 0x0006c00001107983 */ /* 0x001ee80000300800 */
[----:B------:R-:W3:Y:S04]  /*68ef0*/  LDL.LU R17, [R1+0x6c4] ;  /* 0x0006c40001117983 */ /* 0x000ee80000300800 */
[----:B-1----:R-:W3:Y:S04]  /*68f00*/  LDL.LU R18, [R1+0x6c8] ;  /* 0x0006c80001127983 */ /* 0x002ee80000300800 */
[----:B------:R-:W3:Y:S04]  /*68f10*/  LDL.LU R19, [R1+0x6cc] ;  /* 0x0006cc0001137983 */ /* 0x000ee80000300800 */
[----:B------:R0:W-:Y:S04]  /*68f20*/  STL.64 [R1+0x3960], R24 ;  /* 0x0039601801007387 */ /* 0x0001e80000100a00 */
[----:B0-----:R-:W3:Y:S01]  /*68f30*/  LDL.64 R24, [R1+0x60] ;  /* 0x0000600001187983 */ /* 0x001ee20000100a00 */
[C---:B--2---:R-:W-:Y:S03]  /*68f40*/  HMMA.16816.F32.BF16 R4, R20.reuse, R4, R12 ;  /* 0x000000041404723c */ /* 0x044fe6000004180c */
[----:B---3--:R0:W-:Y:S04]  /*68f50*/  STL.64 [R1+0x3978], R24 ;  /* 0x0039781801007387 */ /* 0x0081e80000100a00 */
[----:B0-----:R-:W2:Y:S04]  /*68f60*/  LDL.64 R24, [R1+0x70] ;  /* 0x0000700001187983 */ /* 0x001ea80000100a00 */
[----:B------:R-:W3:Y:S04]  /*68f70*/  LDL.LU.64 R14, [R1+0x39d0] ;  /* 0x0039d000010e7983 */ /* 0x000ee80000300a00 */
[----:B------:R-:W3:Y:S08]  /*68f80*/  LDL.LU.64 R12, [R1+0x39c8] ;  /* 0x0039c800010c7983 */ /* 0x000ef00000300a00 */
[----:B------:R0:W-:Y:S04]  /*68f90*/  STL.64 [R1+0xa00], R4 ;  /* 0x000a000401007387 */ /* 0x0001e80000100a00 */
[----:B------:R3:W-:Y:S04]  /*68fa0*/  STL.64 [R1+0xa08], R6 ;  /* 0x000a080601007387 */ /* 0x0007e80000100a00 */
[----:B0-----:R-:W3:Y:S02]  /*68fb0*/  LDL.LU.64 R4, [R1+0x39c0] ;  /* 0x0039c00001047983 */ /* 0x001ee40000300a00 */
[C---:B---3--:R-:W-:Y:S02]  /*68fc0*/  HMMA.16816.F32.BF16 R4, R20.reuse, R4, R12 ;  /* 0x000000041404723c */ /* 0x048fe4000004180c */
[----:B------:R-:W3:Y:S04]  /*68fd0*/  LDL.LU.64 R14, [R1+0x39b8] ;  /* 0x0039b800010e7983 */ /* 0x000ee80000300a00 */
[----:B------:R-:W3:Y:S11]  /*68fe0*/  LDL.LU.64 R12, [R1+0x39b0] ;  /* 0x0039b000010c7983 */ /* 0x000ef60000300a00 */
[----:B------:R-:W-:Y:S06]  /*68ff0*/  @!UPT UIADD3 URZ, URZ, URZ, URZ ;  /* 0x0000003f3f3ff290 */ /* 0x000fec000fffe03f */
[----:B------:R0:W-:Y:S04]  /*69000*/  STL.64 [R1+0x9f0], R4 ;  /* 0x0009f00401007387 */ /* 0x0001e80000100a00 */
[----:B------:R3:W-:Y:S04]  /*69010*/  STL.64 [R1+0x9f8], R6 ;  /* 0x0009f80601007387 */ /* 0x0007e80000100a00 */
[----:B0-----:R-:W3:Y:S02]  /*69020*/  LDL.LU.64 R4, [R1+0x39a8] ;  /* 0x0039a80001047983 */ /* 0x001ee40000300a00 */
[C---:B---3--:R-:W-:Y:S02]  /*69030*/  HMMA.16816.F32.BF16 R4, R20.reuse, R4, R12 ;  /* 0x000000041404723c */ /* 0x048fe4000004180c */
[----:B------:R-:W2:Y:S04]  /*69040*/  LDL.LU.64 R14, [R1+0x39a0] ;  /* 0x0039a000010e7983 */ /* 0x000ea80000300a00 */
[----:B------:R-:W2:Y:S11]  /*69050*/  LDL.LU.64 R12, [R1+0x3998] ;  /* 0x00399800010c7983 */ /* 0x000eb60000300a00 */
[----:B------:R-:W-:Y:S06]  /*69060*/  @!UPT UIADD3 URZ, URZ, URZ, URZ ;  /* 0x0000003f3f3ff290 */ /* 0x000fec000fffe03f */
[----:B------:R0:W-:Y:S04]  /*69070*/  STL.64 [R1+0x9e0], R4 ;  /* 0x0009e00401007387 */ /* 0x0001e80000100a00 */
[----:B------:R-:W-:Y:S04]  /*69080*/  STL.64 [R1+0x9e8], R6 ;  /* 0x0009e80601007387 */ /* 0x000fe80000100a00 */
[----:B0-----:R-:W4:Y:S02]  /*69090*/  LDL.LU.64 R4, [R1+0x3990] ;  /* 0x0039900001047983 */ /* 0x001f240000300a00 */
[----:B----4-:R-:W-:Y:S11]  /*690a0*/  HMMA.16816.F32.BF16 R8, R20, R4, R8 ;  /* 0x000000041408723c */ /* 0x010ff60000041808 */
[----:B------:R-:W-:Y:S11]  /*690b0*/  @!UPT UIADD3 URZ, URZ, URZ, URZ ;  /* 0x0000003f3f3ff290 */ /* 0x000ff6000fffe03f */
[----:B------:R-:W-:Y:S01]  /*690c0*/  @!UPT UIADD3 URZ, URZ, URZ, URZ ;  /* 0x0000003f3f3ff290 */ /* 0x000fe2000fffe03f */
[----:B------:R-:W-:Y:S04]  /*690d0*/  STL.64 [R1+0x930], R8 ;  /* 0x0009300801007387 */ /* 0x000fe80000100a00 */
[----:B------:R-:W-:Y:S04]  /*690e0*/  STL [R1+0x938], R10 ;  /* 0x0009380a01007387 */ /* 0x000fe80000100800 */
[----:B------:R0:W-:Y:S04]  /*690f0*/  STL.64 [R1+0x3958], R4 ;  /* 0x0039580401007387 */ /* 0x0001e80000100a00 */
[----:B0-----:R-:W3:Y:S04]  /*69100*/  LDL.LU R4, [R1+0x6a0] ;  /* 0x0006a00001047983 */ /* 0x001ee80000300800 */
[----:B------:R-:W3:Y:S04]  /*69110*/  LDL.LU R5, [R1+0x6a4] ;  /* 0x0006a40001057983 */ /* 0x000ee80000300800 */
[----:B------:R-:W4:Y:S04]  /*69120*/  LDL.LU R6, [R1+0x6a8] ;  /* 0x0006a80001067983 */ /* 0x000f280000300800 */
[----:B------:R-:W4:Y:S01]  /*69130*/  LDL.LU R7, [R1+0x6ac] ;  /* 0x0006ac0001077983 */ /* 0x000f220000300800 */
[----:B------:R-:W-:Y:S01]  /*69140*/  IMAD.MOV.U32 R3, RZ, RZ, R11 ;  /* 0x000000ffff037224 */ /* 0x000fe200078e000b */
[----:B--2---:R-:W-:Y:S02]  /*69150*/  HMMA.16816.F32.BF16 R16, R12, R24, R16 ;  /* 0x000000180c10723c */ /* 0x004fe40000041810 */
[----:B----4-:R-:W-:Y:S04]  /*69160*/  STL.64 [R1+0x3970], R6 ;  /* 0x0039700601007387 */ /* 0x010fe80000100a00 */
[----:B---3--:R0:W-:Y:S04]  /*69170*/  STL.64 [R1+0x3968], R4 ;  /* 0x0039680401007387 */ /* 0x0081e80000100a00 */
[----:B0-----:R-:W2:Y:S04]  /*69180*/  LDL.LU R4, [R1+0x6b0] ;  /* 0x0006b00001047983 */ /* 0x001ea80000300800 */
[----:B------:R-:W2:Y:S04]  /*69190*/  LDL.LU R5, [R1+0x6b4] ;  /* 0x0006b40001057983 */ /* 0x000ea80000300800 */
[----:B------:R-:W2:Y:S04]  /*691a0*/  LDL.LU R6, [R1+0x6b8] ;  /* 0x0006b80001067983 */ /* 0x000ea80000300800 */
[----:B------:R-:W2:Y:S04]  /*691b0*/  LDL.LU R7, [R1+0x6bc] ;  /* 0x0006bc0001077983 */ /* 0x000ea80000300800 */
[----:B------:R-:W3:Y:S04]  /*691c0*/  LDL.LU R8, [R1+0x680] ;  /* 0x0006800001087983 */ /* 0x000ee80000300800 */
[----:B------:R-:W3:Y:S04]  /*691d0*/  LDL.LU R9, [R1+0x684] ;  /* 0x0006840001097983 */ /* 0x000ee80000300800 */
[----:B------:R-:W4:Y:S04]  /*691e0*/  LDL.LU R10, [R1+0x688] ;  /* 0x00068800010a7983 */ /* 0x000f280000300800 */
[----:B------:R-:W4:Y:S01]  /*691f0*/  LDL.LU R11, [R1+0x68c] ;  /* 0x00068c00010b7983 */ /* 0x000f220000300800 */
[----:B------:R-:W-:-:S03]  /*69200*/  MOV R28, R25 ;  /* 0x00000019001c7202 */ /* 0x000fc60000000f00 */
[----:B----4-:R-:W-:Y:S04]  /*69210*/  STL.64 [R1+0x3948], R10 ;  /* 0x0039480a01007387 */ /* 0x010fe80000100a00 */
[----:B---3--:R0:W-:Y:S04]  /*69220*/  STL.64 [R1+0x3940], R8 ;  /* 0x0039400801007387 */ /* 0x0081e80000100a00 */
[----:B0-----:R-:W3:Y:S04]  /*69230*/  LDL.LU R8, [R1+0x690] ;  /* 0x0006900001087983 */ /* 0x001ee80000300800 */
[----:B------:R-:W3:Y:S04]  /*69240*/  LDL.LU R9, [R1+0x694] ;  /* 0x0006940001097983 */ /* 0x000ee80000300800 */
[----:B------:R-:W3:Y:S04]  /*69250*/  LDL.LU R10, [R1+0x698] ;  /* 0x00069800010a7983 */ /* 0x000ee80000300800 */
[----:B------:R-:W3:Y:S04]  /*69260*/  LDL.LU R11, [R1+0x69c] ;  /* 0x00069c00010b7983 */ /* 0x000ee80000300800 */
[----:B------:R-:W4:Y:S04]  /*69270*/  LDL.64 R20, [R1+0x30] ;  /* 0x0000300001147983 */ /* 0x000f280000100a00 */
[----:B------:R-:W-:Y:S04]  /*69280*/  STL [R1+0x3290], R3 ;  /* 0x0032900301007387 */ /* 0x000fe80000100800 */
[----:B------:R-:W-:Y:S04]  /*69290*/  STL.64 [R1+0x920], R16 ;  /* 0x0009201001007387 */ /* 0x000fe80000100a00 */
[----:B------:R0:W-:Y:S04]  /*692a0*/  STL.64 [R1+0x928], R18 ;  /* 0x0009281201007387 */ /* 0x0001e80000100a00 */
[----:B0-----:R-:W2:Y:S04]  /*692b0*/  LDL.LU R18, [R1+0x3988] ;  /* 0x0039880001127983 */ /* 0x001ea80000300800 */
[----:B------:R-:W3:Y:S01]  /*692c0*/  LDL.LU.64 R16, [R1+0x3980] ;  /* 0x0039800001107983 */ /* 0x000ee20000300a00 */
[----:B------:R-:W-:-:S03]  /*692d0*/  MOV R19, R24 ;  /* 0x0000001800137202 */ /* 0x000fc60000000f00 */
[----:B------:R-:W4:Y:S04]  /*692e0*/  LDL.LU.64 R24, [R1+0x3978] ;  /* 0x0039780001187983 */ /* 0x000f280000300a00 */
[----:B--2---:R-:W-:Y:S04]  /*692f0*/  STL.64 [R1+0x3920], R18 ;  /* 0x0039201201007387 */ /* 0x004fe80000100a00 */
[----:B---3--:R0:W-:Y:S04]  /*69300*/  STL.64 [R1+0x3918], R16 ;  /* 0x0039181001007387 */ /* 0x0081e80000100a00 */
[----:B0-----:R-:W2:Y:S01]  /*69310*/  LDL.64 R16, [R1+0x10] ;  /* 0x0000100001107983 */ /* 0x001ea20000100a00 */
[C---:B----4-:R-:W-:Y:S01]  /*69320*/  HMMA.16816.F32.BF16 R4, R12.reuse, R24, R4 ;  /* 0x000000180c04723c */ /* 0x050fe20000041804 */
[----:B------:R-:W-:Y:S01]  /*69330*/  IMAD.MOV.U32 R2, RZ, RZ, R24 ;  /* 0x000000ffff027224 */ /* 0x000fe200078e0018 */
[----:B------:R-:W-:Y:S01]  /*69340*/  MOV R0, R25 ;  /* 0x0000001900007202 */ /* 0x000fe20000000f00 */
[----:B--2---:R0:W-:Y:S04]  /*69350*/  STL.64 [R1+0x3928], R16 ;  /* 0x0039281001007387 */ /* 0x0041e80000100a00 */
[----:B0-----:R-:W2:Y:S11]  /*69360*/  LDL.64 R16, [R1+0x20] ;  /* 0x0000200001107983 */ /* 0x001eb60000100a00 */
[----:B------:R-:W-:Y:S05]  /*69370*/  @!UPT UIADD3 URZ, URZ, URZ, URZ ;  /* 0x0000003f3f3ff290 */ /* 0x000fea000fffe03f */
[----:B------:R-:W-:Y:S04]  /*69380*/  STL.64 [R1+0x910], R4 ;  /* 0x0009100401007387 */ /* 0x000fe80000100a00 */
[----:B------:R0:W-:Y:S04]  /*69390*/  STL.64 [R1+0x918], R6 ;  /* 0x0009180601007387 */ /* 0x0001e80000100a00 */
[----:B0-----:R-:W3:Y:S04]  /*693a0*/  LDL.LU.64 R6, [R1+0x3970] ;  /* 0x0039700001067983 */ /* 0x001ee80000300a00 */
[----:B------:R-:W3:Y:S04]  /*693b0*/  LDL.LU.64 R4, [R1+0x3968] ;  /* 0x0039680001047983 */ /* 0x000ee80000300a00 */
[----:B------:R-:W3:Y:S02]  /*693c0*/  LDL.LU.64 R24, [R1+0x3960] ;  /* 0x0039600001187983 */ /* 0x000ee40000300a00 */
[C---:B---3--:R-:W-:Y:S02]  /*693d0*/  HMMA.16816.F32.BF16 R24, R12.reuse, R24, R4 ;  /* 0x000000180c18723c */ /* 0x048fe40000041804 */
[----:B------:R-:W3:Y:S11]  /*693e0*/  LDL.LU.64 R4, [R1+0x3958] ;  /* 0x0039580001047983 */ /* 0x000ef60000300a00 */
[----:B------:R-:W-:Y:S10]  /*693f0*/  @!UPT UIADD3 URZ, URZ, URZ, URZ ;  /* 0x0000003f3f3ff290 */ /* 0x000ff4000fffe03f */
[----:B------:R0:W-:Y:S04]  /*69400*/  STL.64 [R1+0x900], R24 ;  /* 0x0009001801007387 */ /* 0x0001e80000100a00 */
[----:B------:R-:W-:Y:S04]  /*69410*/  STL.64 [R1+0x908], R26 ;  /* 0x0009081a01007387 */ /* 0x000fe80000100a00 */
[----:B0-----:R-:W4:Y:S02]  /*69420*/  LDL.LU.64 R24, [R1+0x3950] ;  /* 0x0039500001187983 */ /* 0x001f240000300a00 */
[C---:B----4-:R-:W-:Y:S11]  /*69430*/  HMMA.16816.F32.BF16 R8, R12.reuse, R24, R8 ;  /* 0x000000180c08723c */ /* 0x050ff60000041808 */
[----:B------:R-:W-:Y:S11]  /*69440*/  @!UPT UIADD3 URZ, URZ, URZ, URZ ;  /* 0x0000003f3f3ff290 */ /* 0x000ff6000fffe03f */
[----:B------:R-:W-:Y:S01]  /*69450*/  @!UPT UIADD3 URZ, URZ, URZ, URZ ;  /* 0x0000003f3f3ff290 */ /* 0x000fe2000fffe03f */
[----:B------:R0:W-:Y:S01]  /*69460*/  STL [R1+0x8f0], R8 ;  /* 0x0008f00801007387 */ /* 0x0001e20000100800 */
[----:B------:R-:W-:Y:S01]  /*69470*/  IMAD.MOV.U32 R6, RZ, RZ, R10 ;  /* 0x000000ffff067224 */ /* 0x000fe200078e000a */
[----:B------:R-:W-:Y:S02]  /*69480*/  MOV R7, R11 ;  /* 0x0000000b00077202 */ /* 0x000fe40000000f00 */
[----:B------:R-:W-:Y:S01]  /*69490*/  MOV R3, R9 ;  /* 0x0000000900037202 */ /* 0x000fe20000000f00 */
[----:B------:R-:W4:Y:S04]  /*694a0*/  LDL.LU.64 R10, [R1+0x3948] ;  /* 0x00394800010a7983 */ /* 0x000f280000300a00 */
[----:B0-----:R-:W4:Y:S04]  /*694b0*/  LDL.LU.64 R8, [R1+0x3940] ;  /* 0x0039400001087983 */ /* 0x001f280000300a00 */
        /* <DEDUP_REMOVED lines=11> */
[----:B----4-:R-:W-:Y:S03]  /*69570*/  HMMA.16816.F32.BF16 R8, R12, R20, R8 ;  /* 0x000000140c08723c */ /* 0x010fe60000041808 */
[----:B------:R-:W-:Y:S04]  /*69580*/  STL [R1+0x32e0], R7 ;  /* 0x0032e00701007387 */ /* 0x000fe80000100800 */
[----:B------:R-:W-:Y:S04]  /*69590*/  STL [R1+0x32ac], R6 ;  /* 0x0032ac0601007387 */ /* 0x000fe80000100800 */
[----:B------:R-:W-:Y:S11]  /*695a0*/  STL [R1+0x32a8], R3 ;  /* 0x0032a80301007387 */ /* 0x000ff60000100800 */
[----:B------:R-:W-:Y:S01]  /*695b0*/  @!UPT UIADD3 URZ, URZ, URZ, URZ ;  /* 0x0000003f3f3ff290 */ /* 0x000fe2000fffe03f */
[----:B------:R0:W-:Y:S02]  /*695c0*/  STL.64 [R1+0x8e0], R8 ;  /* 0x0008e00801007387 */ /* 0x0001e40000100a00 */
[----:B0-----:R-:W-:Y:S01]  /*695d0*/  MOV R9, R20 ;  /* 0x0000001400097202 */ /* 0x001fe20000000f00 */
[----:B------:R-:W-:Y:S02]  /*695e0*/  IMAD.MOV.U32 R8, RZ, RZ, R21 ;  /* 0x000000ffff087224 */ /* 0x000fe400078e0015 */
[----:B------:R-:W0:Y:S04]  /*695f0*/  LDSM.16.M88.4 R20, [R29+0x52000] ;  /* 0x052000001d14783b */ /* 0x000e280000000200 */
[----:B------:R-:W-:Y:S01]  /*69600*/  STL.64 [R1+0x8e8], R10 ;  /* 0x0008e80a01007387 */ /* 0x000fe20000100a00 */
[----:B------:R-:W-:-:S02]  /*69610*/  MOV R6, R16 ;  /* 0x0000001000067202 */ /* 0x000fc40000000f00 */
[----:B------:R-:W-:Y:S01]  /*69620*/  MOV R3, R17 ;  /* 0x0000001100037202 */ /* 0x000fe20000000f00 */
[----:B0-----:R-:W-:Y:S04]  /*69630*/  STL.64 [R1+0x3818], R22 ;  /* 0x0038181601007387 */ /* 0x001fe80000100a00 */
[----:B------:R0:W-:Y:S04]  /*69640*/  STL.64 [R1+0x3810], R20 ;  /* 0x0038101401007387 */ /* 0x0001e80000100a00 */
[----:B0-----:R-:W3:Y:S04]  /*69650*/  LDL.LU R20, [R1+0x6d0] ;  /* 0x0006d00001147983 */ /* 0x001ee80000300800 */
[----:B------:R-:W3:Y:S04]  /*69660*/  LDL.LU R21, [R1+0x6d4] ;  /* 0x0006d40001157983 */ /* 0x000ee80000300800 */
[----:B------:R-:W3:Y:S04]  /*69670*/  LDL.LU R22, [R1+0x6d8] ;  /* 0x0006d80001167983 */ /* 0x000ee80000300800 */
[----:B------:R-:W3:Y:S01]  /*69680*/  LDL.LU R23, [R1+0x6dc] ;  /* 0x0006dc0001177983 */ /* 0x000ee20000300800 */
[C---:B--2---:R-:W-:Y:S11]  /*69690*/  HMMA.16816.F32.BF16 R24, R12.reuse, R16, R24 ;  /* 0x000000100c18723c */ /* 0x044ff60000041818 */
[----:B------:R-:W-:Y:S11]  /*696a0*/  @!UPT UIADD3 URZ, URZ, URZ, URZ ;  /* 0x0000003f3f3ff290 */ /* 0x000ff6000fffe03f */
[----:B------:R-:W-:Y:S01]  /*696b0*/  @!UPT UIADD3 URZ, URZ, URZ, URZ ;  /* 0x0000003f3f3ff290 */ /* 0x000fe2000fffe03f */
[----:B------:R-:W-:Y:S04]  /*696c0*/  STL.64 [R1+0x8d0], R24 ;  /* 0x0008d01801007387 */ /* 0x000fe80000100a00 */
[----:B------:R0:W-:Y:S04]  /*696d0*/  STL.64 [R1+0x8d8], R26 ;  /* 0x0008d81a01007387 */ /* 0x0001e80000100a00 */
[----:B0-----:R-:W2:Y:S04]  /*696e0*/  LDL.LU.64 R26, [R1+0x3938] ;  /* 0x00393800011a7983 */ /* 0x001ea80000300a00 */
[----:B------:R-:W2:Y:S04]  /*696f0*/  LDL.LU.64 R24, [R1+0x3930] ;  /* 0x0039300001187983 */ /* 0x000ea80000300a00 */
[----:B------:R-:W2:Y:S01]  /*69700*/  LDL.LU.64 R16, [R1+0x3928] ;  /* 0x0039280001107983 */ /* 0x000ea20000300a00 */
[C---:B---3--:R-:W-:Y:S08]  /*69710*/  HMMA.16816.F32.BF16 R20, R12.reuse, R4, R20 ;  /* 0x000000040c14723c */ /* 0x048ff00000041814 */
[----:B--2---:R-:W-:Y:S01]  /*69720*/  HMMA.16816.F32.BF16 R24, R12, R16, R24 ;  /* 0x000000100c18723c */ /* 0x004fe20000041818 */
[----:B------:R-:W-:-:S06]  /*69730*/  MOV R7, R17 ;  /* 0x0000001100077202 */ /* 0x000fcc0000000f00 */
[----:B------:R-:W-:Y:S01]  /*69740*/  MOV R12, R9 ;  /* 0x00000009000c7202 */ /* 0x000fe20000000f00 */
[----:B------:R-:W-:Y:S11]  /*69750*/  IMAD.MOV.U32 R13, RZ, RZ, R8 ;  /* 0x000000ffff0d7224 */ /* 0x000ff600078e0008 */
[----:B------:R-:W-:Y:S04]  /*69760*/  @!UPT UIADD3 URZ, URZ, URZ, URZ ;  /* 0x0000003f3f3ff290 */ /* 0x000fe8000fffe03f */
[----:B------:R0:W-:Y:S04]  /*69770*/  STL.64 [R1+0x8c0], R24 ;  /* 0x0008c01801007387 */ /* 0x0001e80000100a00 */
[----:B------:R-:W-:Y:S04]  /*69780*/  STL.64 [R1+0x8c8], R26 ;  /* 0x0008c81a01007387 */ /* 0x000fe80000100a00 */
[----:B------:R-:W2:Y:S01]  /*69790*/  LDL.LU.64 R18, [R1+0x3920] ;  /* 0x0039200001127983 */ /* 0x000ea20000300a00 */
[----:B0-----:R-:W-:-:S03]  /*697a0*/  IMAD.MOV.U32 R24, RZ, RZ, R16 ;  /* 0x000000ffff187224 */ /* 0x001fc600078e0010 */
[----:B------:R-:W3:Y:S04]  /*697b0*/  LDL.LU.64 R16, [R1+0x3918] ;  /* 0x0039180001107983 */ /* 0x000ee80000300a00 */
[----:B------:R-:W-:Y:S04]  /*697c0*/  STL.64 [R1+0x3890], R4 ;  /* 0x0038900401007387 */ /* 0x000fe80000100a00 */
[----:B------:R0:W-:Y:S04]  /*697d0*/  STL.64 [R1+0x810], R20 ;  /* 0x0008101401007387 */ /* 0x0001e80000100a00 */
[----:B------:R1:W-:Y:S04]  /*697e0*/  STL.64 [R1+0x818], R22 ;  /* 0x0008181601007387 */ /* 0x0003e80000100a00 */
[----:B------:R-:W-:Y:S04]  /*697f0*/  STL.64 [R1+0x38c8], R12 ;  /* 0x0038c80c01007387 */ /* 0x000fe80000100a00 */
[----:B0-----:R-:W4:Y:S04]  /*69800*/  LDL.LU R20, [R1+0x5a0] ;  /* 0x0005a00001147983 */ /* 0x001f280000300800 */
[----:B------:R-:W4:Y:S04]  /*69810*/  LDL.LU R21, [R1+0x5a4] ;  /* 0x0005a40001157983 */ /* 0x000f280000300800 */
[----:B-1----:R-:W2:Y:S04]  /*69820*/  LDL.LU R22, [R1+0x5a8] ;  /* 0x0005a80001167983 */ /* 0x002ea80000300800 */
[----:B------:R-:W2:Y:S04]  /*69830*/  LDL.LU R23, [R1+0x5ac] ;  /* 0x0005ac0001177983 */ /* 0x000ea80000300800 */
[----:B------:R-:W2:Y:S04]  /*69840*/  LDL.LU R8, [R1+0x600] ;  /* 0x0006000001087983 */ /* 0x000ea80000300800 */
[----:B------:R-:W2:Y:S04]  /*69850*/  LDL.LU R9, [R1+0x604] ;  /* 0x0006040001097983 */ /* 0x000ea80000300800 */
[----:B------:R-:W2:Y:S04]  /*69860*/  LDL.LU R10, [R1+0x608] ;  /* 0x00060800010a7983 */ /* 0x000ea80000300800 */
[----:B------:R-:W2:Y:S01]  /*69870*/  LDL.LU R11, [R1+0x60c] ;  /* 0x00060c00010b7983 */ /* 0x000ea20000300800 */
[----:B------:R-:W-:-:S02]  /*69880*/  MOV R4, R24 ;  /* 0x0000001800047202 */ /* 0x000fc40000000f00 */
[----:B------:R-:W-:Y:S01]  /*69890*/  MOV R5, R7 ;  /* 0x0000000700057202 */ /* 0x000fe20000000f00 */
[----:B--2---:R-:W-:Y:S04]  /*698a0*/  STL.64 [R1+0x38a0], R10 ;  /* 0x0038a00a01007387 */ /* 0x004fe80000100a00 */
[----:B------:R0:W-:Y:S04]  /*698b0*/  STL.64 [R1+0x3898], R8 ;  /* 0x0038980801007387 */ /* 0x0001e80000100a00 */
[----:B------:R-:W-:Y:S04]  /*698c0*/  STL.64 [R1+0x38a8], R4 ;  /* 0x0038a80401007387 */ /* 0x000fe80000100a00 */
[----:B0-----:R-:W2:Y:S04]  /*698d0*/  LDL.LU R8, [R1+0x610] ;  /* 0x0006100001087983 */ /* 0x001ea80000300800 */
[----:B------:R-:W2:Y:S04]  /*698e0*/  LDL.LU R9, [R1+0x614] ;  /* 0x0006140001097983 */ /* 0x000ea80000300800 */
[----:B------:R-:W2:Y:S04]  /*698f0*/  LDL.LU R10, [R1+0x618] ;  /* 0x00061800010a7983 */ /* 0x000ea80000300800 */
[----:B------:R-:W2:Y:S04]  /*69900*/  LDL.LU R11, [R1+0x61c] ;  /* 0x00061c00010b7983 */ /* 0x000ea80000300800 */
[----:B------:R-:W2:Y:S04]  /*69910*/  LDL.64 R24, [R1+0x50] ;  /* 0x0000500001187983 */ /* 0x000ea80000100a00 */
[----:B--2---:R0:W-:Y:S04]  /*69920*/  STL.64 [R1+0x38e8], R24 ;  /* 0x0038e81801007387 */ /* 0x0041e80000100a00 */
[----:B------:R-:W2:Y:S04]  /*69930*/  LDL.LU R12, [R1+0x640] ;  /* 0x00064000010c7983 */ /* 0x000ea80000300800 */
[----:B------:R-:W2:Y:S04]  /*69940*/  LDL.LU R13, [R1+0x644] ;  /* 0x00064400010d7983 */ /* 0x000ea80000300800 */
[----:B------:R-:W2:Y:S04]  /*69950*/  LDL.LU R14, [R1+0x648] ;  /* 0x00064800010e7983 */ /* 0x000ea80000300800 */
[----:B------:R-:W2:Y:S04]  /*69960*/  LDL.LU R15, [R1+0x64c] ;  /* 0x00064c00010f7983 */ /* 0x000ea80000300800 */
[----:B0-----:R-:W2:Y:S04]  /*69970*/  LDL.LU R24, [R1+0x660] ;  /* 0x0006600001187983 */ /* 0x001ea80000300800 */
[----:B------:R-:W2:Y:S04]  /*69980*/  LDL.LU R25, [R1+0x664] ;  /* 0x0006640001197983 */ /* 0x000ea80000300800 */
[----:B------:R-:W2:Y:S04]  /*69990*/  LDL.LU R26, [R1+0x668] ;  /* 0x00066800011a7983 */ /* 0x000ea80000300800 */
[----:B------:R-:W2:Y:S04]  /*699a0*/  LDL.LU R27, [R1+0x66c] ;  /* 0x00066c00011b7983 */ /* 0x000ea80000300800 */
[----:B--2---:R-:W-:Y:S04]  /*699b0*/  STL.64 [R1+0x38f8], R26 ;  /* 0x0038f81a01007387 */ /* 0x004fe80000100a00 */
[----:B------:R0:W-:Y:S02]  /*699c0*/  STL.64 [R1+0x38f0], R24 ;  /* 0x0038f01801007387 */ /* 0x0001e40000100a00 */
[----:B0-----:R-:W-:-:S02]  /*699d0*/  IMAD.MOV.U32 R24, RZ, RZ, R19 ;  /* 0x000000ffff187224 */ /* 0x001fc400078e0013 */
[----:B------:R-:W3:Y:S04]  /*699e0*/  LDL.LU R19, [R1+0x3910] ;  /* 0x0039100001137983 */ /* 0x000ee80000300800 */
[----:B------:R-:W-:Y:S04]  /*699f0*/  STL.64 [R1+0x38e0], R14 ;  /* 0x0038e00e01007387 */ /* 0x000fe80000100a00 */
        /* <DEDUP_REMOVED lines=9> */
[----:B0-----:R-:W3:Y:S04]  /*69a90*/  LDL.LU R12, [R1+0x670] ;  /* 0x00067000010c7983 */ /* 0x001ee80000300800 */
[----:B------:R-:W3:Y:S04]  /*69aa0*/  LDL.LU R13, [R1+0x674] ;  /* 0x00067400010d7983 */ /* 0x000ee80000300800 */
[----:B------:R-:W3:Y:S04]  /*69ab0*/  LDL.LU R14, [R1+0x678] ;  /* 0x00067800010e7983 */ /* 0x000ee80000300800 */
[----:B------:R-:W3:Y:S04]  /*69ac0*/  LDL.LU R15, [R1+0x67c] ;  /* 0x00067c00010f7983 */ /* 0x000ee80000300800 */
[----:B------:R-:W-:Y:S04]  /*69ad0*/  STL.64 [R1+0x38b8], R10 ;  /* 0x0038b80a01007387 */ /* 0x000fe80000100a00 */
[----:B------:R-:W-:Y:S04]  /*69ae0*/  STL.64 [R1+0x38b0], R8 ;  /* 0x0038b00801007387 */ /* 0x000fe80000100a00 */
[----:B------:R0:W-:Y:S04]  /*69af0*/  STL.64 [R1+0x38c0], R4 ;  /* 0x0038c00401007387 */ /* 0x0001e80000100a00 */
        /* <DEDUP_REMOVED lines=8> */
[----:B------:R-:W-:Y:S04]  /*69b80*/  STL.64 [R1+0x3848], R22 ;  /* 0x0038481601007387 */ /* 0x000fe80000100a00 */
[----:B----4-:R0:W-:Y:S04]  /*69b90*/  STL.64 [R1+0x3840], R20 ;  /* 0x0038401401007387 */ /* 0x0101e80000100a00 */
[----:B0-----:R-:W4:Y:S04]  /*69ba0*/  LDL.LU R20, [R1+0x560] ;  /* 0x0005600001147983 */ /* 0x001f280000300800 */
[----:B------:R-:W4:Y:S04]  /*69bb0*/  LDL.LU R21, [R1+0x564] ;  /* 0x0005640001157983 */ /* 0x000f280000300800 */
[----:B------:R-:W2:Y:S04]  /*69bc0*/  LDL.LU R22, [R1+0x568] ;  /* 0x0005680001167983 */ /* 0x000ea80000300800 */
[----:B------:R-:W2:Y:S01]  /*69bd0*/  LDL.LU R23, [R1+0x56c] ;  /* 0x00056c0001177983 */ /* 0x000ea20000300800 */
[----:B------:R-:W-:-:S07]  /*69be0*/  MOV R25, R28 ;  /* 0x0000001c00197202 */ /* 0x000fce0000000f00 */
[----:B---3--:R-:W-:Y:S01]  /*69bf0*/  HMMA.16816.F32.BF16 R24, R16, R24, R12 ;  /* 0x000000181018723c */ /* 0x008fe2000004180c */
[----:B--2---:R-:W-:Y:S04]  /*69c00*/  STL.64 [R1+0x3858], R22 ;  /* 0x0038581601007387 */ /* 0x004fe80000100a00 */
[----:B----4-:R-:W-:Y:S04]  /*69c10*/  STL.64 [R1+0x3850], R20 ;  /* 0x0038501401007387 */ /* 0x010fe80000100a00 */
[----:B------:R-:W2:Y:S04]  /*69c20*/  LDL.LU.64 R14, [R1+0x3908] ;  /* 0x00390800010e7983 */ /* 0x000ea80000300a00 */
[----:B------:R-:W2:Y:S10]  /*69c30*/  LDL.LU.64 R12, [R1+0x3900] ;  /* 0x00390000010c7983 */ /* 0x000eb40000300a00 */
[----:B------:R-:W-:Y:S04]  /*69c40*/  STL.64 [R1+0x800], R24 ;  /* 0x0008001801007387 */ /* 0x000fe80000100a00 */
[----:B------:R0:W-:Y:S04]  /*69c50*/  STL.64 [R1+0x808], R26 ;  /* 0x0008081a01007387 */ /* 0x0001e80000100a00 */
[----:B0-----:R-:W3:Y:S04]  /*69c60*/  LDL.LU.64 R26, [R1+0x38f8] ;  /* 0x0038f800011a7983 */ /* 0x001ee80000300a00 */
[----:B------:R-:W3:Y:S01]  /*69c70*/  LDL.LU.64 R24, [R1+0x38f0] ;  /* 0x0038f00001187983 */ /* 0x000ee20000300a00 */
[----:B------:R-:W-:-:S02]  /*69c80*/  MOV R20, R2 ;  /* 0x0000000200147202 */ /* 0x000fc40000000f00 */
[----:B------:R-:W-:-:S07]  /*69c90*/  MOV R21, R0 ;  /* 0x0000000000157202 */ /* 0x000fce0000000f00 */
[C---:B---3--:R-:W-:Y:S11]  /*69ca0*/  HMMA.16816.F32.BF16 R24, R16.reuse, R20, R24 ;  /* 0x000000141018723c */ /* 0x048ff60000041818 */
[----:B------:R-:W-:Y:S11]  /*69cb0*/  @!UPT UIADD3 URZ, URZ, URZ, URZ ;  /* 0x0000003f3f3ff290 */ /* 0x000ff6000fffe03f */
[----:B------:R-:W-:Y:S01]  /*69cc0*/  @!UPT UIADD3 URZ, URZ, URZ, URZ ;  /* 0x0000003f3f3ff290 */ /* 0x000fe2000fffe03f */
[----:B------:R0:W-:Y:S04]  /*69cd0*/  STL.64 [R1+0x7f0], R24 ;  /* 0x0007f01801007387 */ /* 0x0001e80000100a00 */
[----:B------:R-:W-:Y:S04]  /*69ce0*/  STL.64 [R1+0x7f8], R26 ;  /* 0x0007f81a01007387 */ /* 0x000fe80000100a00 */
[----:B0-----:R-:W2:Y:S04]  /*69cf0*/  LDL.LU.64 R24, [R1+0x38e8] ;  /* 0x0038e80001187983 */ /* 0x001ea80000300a00 */
[----:B------:R0:W-:Y:S04]  /*69d00*/  STL.64 [R1+0x3868], R20 ;  /* 0x0038681401007387 */ /* 0x0001e80000100a00 */
[----:B0-----:R-:W3:Y:S01]  /*69d10*/  LDL.64 R20, [R1+0x70] ;  /* 0x0000700001147983 */ /* 0x001ee20000100a00 */
[C---:B--2---:R-:W-:Y:S01]  /*69d20*/  HMMA.16816.F32.BF16 R12, R16.reuse, R24, R12 ;  /* 0x00000018100c723c */ /* 0x044fe2000004180c */
[----:B------:R-:W-:Y:S01]  /*69d30*/  IMAD.MOV.U32 R2, RZ, RZ, R24 ;  /* 0x000000ffff027224 */ /* 0x000fe200078e0018 */
[----:B------:R-:W-:Y:S11]  /*69d40*/  MOV R0, R25 ;  /* 0x0000001900007202 */ /* 0x000ff60000000f00 */
[----:B------:R-:W-:Y:S10]  /*69d50*/  @!UPT UIADD3 URZ, URZ, URZ, URZ ;  /* 0x0000003f3f3ff290 */ /* 0x000ff4000fffe03f */
[----:B------:R-:W-:Y:S04]  /*69d60*/  STL.64 [R1+0x7e0], R12 ;  /* 0x0007e00c01007387 */ /* 0x000fe80000100a00 */
[----:B------:R0:W-:Y:S04]  /*69d70*/  STL.64 [R1+0x7e8], R14 ;  /* 0x0007e80e01007387 */ /* 0x0001e80000100a00 */
[----:B0-----:R-:W2:Y:S04]  /*69d80*/  LDL.LU.64 R14, [R1+0x38e0] ;  /* 0x0038e000010e7983 */ /* 0x001ea80000300a00 */
[----:B------:R-:W2:Y:S04]  /*69d90*/  LDL.LU.64 R12, [R1+0x38d8] ;  /* 0x0038d800010c7983 */ /* 0x000ea80000300a00 */
[----:B------:R-:W2:Y:S02]  /*69da0*/  LDL.LU.64 R24, [R1+0x38d0] ;  /* 0x0038d00001187983 */ /* 0x000ea40000300a00 */
[C---:B--2---:R-:W-:Y:S11]  /*69db0*/  HMMA.16816.F32.BF16 R12, R16.reuse, R24, R12 ;  /* 0x00000018100c723c */ /* 0x044ff6000004180c */
[----:B------:R-:W-:Y:S11]  /*69dc0*/  @!UPT UIADD3 URZ, URZ, URZ, URZ ;  /* 0x0000003f3f3ff290 */ /* 0x000ff6000fffe03f */
[----:B------:R-:W-:Y:S01]  /*69dd0*/  @!UPT UIADD3 URZ, URZ, URZ, URZ ;  /* 0x0000003f3f3ff290 */ /* 0x000fe2000fffe03f */
[----:B------:R0:W-:Y:S04]  /*69de0*/  STL.64 [R1+0x7d0], R12 ;  /* 0x0007d00c01007387 */ /* 0x0001e80000100a00 */
[----:B------:R-:W-:Y:S04]  /*69df0*/  STL.64 [R1+0x7d8], R14 ;  /* 0x0007d80e01007387 */ /* 0x000fe80000100a00 */
[----:B0-----:R-:W2:Y:S04]  /*69e00*/  LDL.LU.64 R12, [R1+0x38c8] ;  /* 0x0038c800010c7983 */ /* 0x001ea80000300a00 */
[----:B------:R0:W-:Y:S04]  /*69e10*/  STL.64 [R1+0x3860], R24 ;  /* 0x0038601801007387 */ /* 0x0001e80000100a00 */
[----:B0-----:R-:W4:Y:S04]  /*69e20*/  LDL.LU R24, [R1+0x570] ;  /* 0x0005700001187983 */ /* 0x001f280000300800 */
[----:B------:R-:W4:Y:S04]  /*69e30*/  LDL.LU R25, [R1+0x574] ;  /* 0x0005740001197983 */ /* 0x000f280000300800 */
[----:B------:R-:W3:Y:S04]  /*69e40*/  LDL.LU R26, [R1+0x578] ;  /* 0x00057800011a7983 */ /* 0x000ee80000300800 */
[----:B------:R-:W3:Y:S01]  /*69e50*/  LDL.LU R27, [R1+0x57c] ;  /* 0x00057c00011b7983 */ /* 0x000ee20000300800 */
[C---:B--2---:R-:W-:Y:S03]  /*69e60*/  HMMA.16816.F32.BF16 R4, R16.reuse, R12, R4 ;  /* 0x0000000c1004723c */ /* 0x044fe60000041804 */
[----:B---3--:R-:W-:Y:S04]  /*69e70*/  STL.64 [R1+0x3878], R26 ;  /* 0x0038781a01007387 */ /* 0x008fe80000100a00 */
[----:B----4-:R0:W-:Y:S04]  /*69e80*/  STL.64 [R1+0x3870], R24 ;  /* 0x0038701801007387 */ /* 0x0101e80000100a00 */
[----:B0-----:R-:W2:Y:S04]  /*69e90*/  LDL.LU R24, [R1+0x580] ;  /* 0x0005800001187983 */ /* 0x001ea80000300800 */
[----:B------:R-:W2:Y:S04]  /*69ea0*/  LDL.LU R25, [R1+0x584] ;  /* 0x0005840001197983 */ /* 0x000ea80000300800 */
[----:B------:R-:W2:Y:S04]  /*69eb0*/  LDL.LU R26, [R1+0x588] ;  /* 0x00058800011a7983 */ /* 0x000ea80000300800 */
[----:B------:R-:W2:Y:S04]  /*69ec0*/  LDL.LU R27, [R1+0x58c] ;  /* 0x00058c00011b7983 */ /* 0x000ea80000300800 */
[----:B------:R0:W-:Y:S04]  /*69ed0*/  STL.64 [R1+0x8b0], R4 ;  /* 0x0008b00401007387 */ /* 0x0001e80000100a00 */
[----:B------:R1:W-:Y:S04]  /*69ee0*/  STL.64 [R1+0x8b8], R6 ;  /* 0x0008b80601007387 */ /* 0x0003e80000100a00 */
[----:B0-----:R-:W1:Y:S02]  /*69ef0*/  LDL.LU.64 R4, [R1+0x38c0] ;  /* 0x0038c00001047983 */ /* 0x001e640000300a00 */
[C---:B-1----:R-:W-:Y:S02]  /*69f00*/  HMMA.16816.F32.BF16 R4, R16.reuse, R4, R8 ;  /* 0x000000041004723c */ /* 0x042fe40000041808 */
[----:B------:R-:W3:Y:S04]  /*69f10*/  LDL.LU.64 R10, [R1+0x38b8] ;  /* 0x0038b800010a7983 */ /* 0x000ee80000300a00 */
[----:B------:R-:W3:Y:S11]  /*69f20*/  LDL.LU.64 R8, [R1+0x38b0] ;  /* 0x0038b00001087983 */ /* 0x000ef60000300a00 */
[----:B------:R-:W-:Y:S06]  /*69f30*/  @!UPT UIADD3 URZ, URZ, URZ, URZ ;  /* 0x0000003f3f3ff290 */ /* 0x000fec000fffe03f */
        /* <DEDUP_REMOVED lines=8> */
[----:B------:R-:W-:Y:S04]  /*69fc0*/  STL.64 [R1+0xb08], R6 ;  /* 0x000b080601007387 */ /* 0x000fe80000100a00 */
[----:B0-----:R-:W3:Y:S02]  /*69fd0*/  LDL.LU.64 R4, [R1+0x3890] ;  /* 0x0038900001047983 */ /* 0x001ee40000300a00 */
[----:B---3--:R-:W-:Y:S02]  /*69fe0*/  HMMA.16816.F32.BF16 R16, R16, R4, R8 ;  /* 0x000000041010723c */ /* 0x008fe40000041808 */
[----:B------:R-:W2:Y:S04]  /*69ff0*/  LDL.LU.64 R10, [R1+0x3888] ;  /* 0x00388800010a7983 */ /* 0x000ea80000300a00 */
[----:B------:R-:W2:Y:S11]  /*6a000*/  LDL.LU.64 R8, [R1+0x3880] ;  /* 0x0038800001087983 */ /* 0x000eb60000300a00 */
[----:B------:R-:W-:Y:S06]  /*6a010*/  @!UPT UIADD3 URZ, URZ, URZ, URZ ;  /* 0x0000003f3f3ff290 */ /* 0x000fec000fffe03f */
[----:B------:R0:W-:Y:S04]  /*6a020*/  STL.64 [R1+0xaf0], R16 ;  /* 0x000af01001007387 */ /* 0x0001e80000100a00 */
[----:B------:R1:W-:Y:S04]  /*6a030*/  STL.64 [R1+0xaf8], R18 ;  /* 0x000af81201007387 */ /* 0x0003e80000100a00 */
[----:B0-----:R-:W3:Y:S04]  /*6a040*/  LDL.LU R16, [R1+0x550] ;  /* 0x0005500001107983 */ /* 0x001ee80000300800 */
[----:B------:R-:W3:Y:S04]  /*6a050*/  LDL.LU R17, [R1+0x554] ;  /* 0x0005540001117983 */ /* 0x000ee80000300800 */
[----:B-1----:R-:W3:Y:S04]  /*6a060*/  LDL.LU R18, [R1+0x558] ;  /* 0x0005580001127983 */ /* 0x002ee80000300800 */
[----:B------:R-:W3:Y:S04]  /*6a070*/  LDL.LU R19, [R1+0x55c] ;  /* 0x00055c0001137983 */ /* 0x000ee80000300800 */
[----:B------:R0:W-:Y:S02]  /*6a080*/  STL.64 [R1+0x3820], R4 ;  /* 0x0038200401007387 */ /* 0x0001e40000100a00 */
[----:B0-----:R-:W-:Y:S01]  /*6a090*/  MOV R4, R2 ;  /* 0x0000000200047202 */ /* 0x001fe20000000f00 */
[----:B------:R-:W-:Y:S01]  /*6a0a0*/  IMAD.MOV.U32 R5, RZ, RZ, R0 ;  /* 0x000000ffff057224 */ /* 0x000fe200078e0000 */
[----:B------:R-:W-:-:S02]  /*6a0b0*/  MOV R2, R20 ;  /* 0x0000001400027202 */ /* 0x000fc40000000f00 */
[----:B------:R-:W-:Y:S01]  /*6a0c0*/  MOV R0, R21 ;  /* 0x0000001500007202 */ /* 0x000fe20000000f00 */
[C---:B--2---:R-:W-:Y:S11]  /*6a0d0*/  HMMA.16816.F32.BF16 R24, R8.reuse, R20, R24 ;  /* 0x000000140818723c */ /* 0x044ff60000041818 */
[----:B------:R-:W-:Y:S11]  /*6a0e0*/  @!UPT UIADD3 URZ, URZ, URZ, URZ ;  /* 0x0000003f3f3ff290 */ /* 0x000ff6000fffe03f */
[----:B------:R-:W-:Y:S01]  /*6a0f0*/  @!UPT UIADD3 URZ, URZ, URZ, URZ ;  /* 0x0000003f3f3ff290 */ /* 0x000fe2000fffe03f */
[----:B------:R-:W-:Y:S04]  /*6a100*/  STL.64 [R1+0xbe0], R24 ;  /* 0x000be01801007387 */ /* 0x000fe80000100a00 */
[----:B------:R0:W-:Y:S04]  /*6a110*/  STL.64 [R1+0xbe8], R26 ;  /* 0x000be81a01007387 */ /* 0x0001e80000100a00 */
[----:B0-----:R-:W2:Y:S04]  /*6a120*/  LDL.LU.64 R26, [R1+0x3878] ;  /* 0x00387800011a7983 */ /* 0x001ea80000300a00 */
[----:B------:R-:W2:Y:S04]  /*6a130*/  LDL.LU.64 R24, [R1+0x3870] ;  /* 0x0038700001187983 */ /* 0x000ea80000300a00 */
[----:B------:R-:W2:Y:S02]  /*6a140*/  LDL.LU.64 R20, [R1+0x3868] ;  /* 0x0038680001147983 */ /* 0x000ea40000300a00 */
[C---:B--2---:R-:W-:Y:S02]  /*6a150*/  HMMA.16816.F32.BF16 R20, R8.reuse, R20, R24 ;  /* 0x000000140814723c */ /* 0x044fe40000041818 */
[----:B------:R-:W3:Y:S11]  /*6a160*/  LDL.LU.64 R24, [R1+0x3860] ;  /* 0x0038600001187983 */ /* 0x000ef60000300a00 */
[----:B------:R-:W-:Y:S10]  /*6a170*/  @!UPT UIADD3 URZ, URZ, URZ, URZ ;  /* 0x0000003f3f3ff290 */ /* 0x000ff4000fffe03f */
[----:B------:R-:W-:Y:S04]  /*6a180*/  STL.64 [R1+0xbd0], R20 ;  /* 0x000bd01401007387 */ /* 0x000fe80000100a00 */
[----:B------:R0:W-:Y:S04]  /*6a190*/  STL.64 [R1+0xbd8], R22 ;  /* 0x000bd81601007387 */ /* 0x0001e80000100a00 */
[----:B0-----:R-:W2:Y:S04]  /*6a1a0*/  LDL.LU.64 R22, [R1+0x3858] ;  /* 0x0038580001167983 */ /* 0x001ea80000300a00 */
[----:B------:R-:W2:Y:S02]  /*6a1b0*/  LDL.LU.64 R20, [R1+0x3850] ;  /* 0x0038500001147983 */ /* 0x000ea40000300a00 */
[C---:B--2---:R-:W-:Y:S02]  /*6a1c0*/  HMMA.16816.F32.BF16 R4, R8.reuse, R4, R20 ;  /* 0x000000040804723c */ /* 0x044fe40000041814 */
[----:B------:R-:W2:Y:S04]  /*6a1d0*/  LDL.LU.64 R22, [R1+0x3848] ;  /* 0x0038480001167983 */ /* 0x000ea80000300a00 */
[----:B------:R-:W2:Y:S11]  /*6a1e0*/  LDL.LU.64 R20, [R1+0x3840] ;  /* 0x0038400001147983 */ /* 0x000eb60000300a00 */
[----:B------:R-:W-:Y:S06]  /*6a1f0*/  @!UPT UIADD3 URZ, URZ, URZ, URZ ;  /* 0x0000003f3f3ff290 */ /* 0x000fec000fffe03f */
[----:B------:R-:W-:Y:S04]  /*6a200*/  STL.64 [R1+0xbc0], R4 ;  /* 0x000bc00401007387 */ /* 0x000fe80000100a00 */
[----:B------:R3:W-:Y:S02]  /*6a210*/  STL.64 [R1+0xbc8], R6 ;  /* 0x000bc80601007387 */ /* 0x0007e40000100a00 */
[C---:B---3--:R-:W-:Y:S02]  /*6a220*/  HMMA.16816.F32.BF16 R4, R8.reuse, R24, R16 ;  /* 0x000000180804723c */ /* 0x048fe40000041810 */
[----:B------:R-:W0:Y:S04]  /*6a230*/  LDSM.16.M88.4 R24, [R29+0x52800] ;  /* 0x052800001d18783b */ /* 0x000e280000000200 */
[----:B------:R-:W1:Y:S04]  /*6a240*/  LDSM.16.M88.4 R16, [R29+0x53000] ;  /* 0x053000001d10783b */ /* 0x000e680000000200 */
[----:B0-----:R-:W-:Y:S11]  /*6a250*/  STL.64 [R1+0x37a0], R26 ;  /* 0x0037a01a01007387 */ /* 0x001ff60000100a00 */
[----:B------:R-:W-:Y:S02]  /*6a260*/  @!UPT UIADD3 URZ, URZ, URZ, URZ ;  /* 0x0000003f3f3ff290 */ /* 0x000fe4000fffe03f */
[----:B------:R-:W-:Y:S04]  /*6a270*/  STL.64 [R1+0xbb0], R4 ;  /* 0x000bb00401007387 */ /* 0x000fe80000100a00 */
[----:B------:R-:W-:Y:S04]  /*6a280*/  STL.64 [R1+0xbb8], R6 ;  /* 0x000bb80601007387 */ /* 0x000fe80000100a00 */
[----:B------:R0:W-:Y:S04]  /*6a290*/  STL.64 [R1+0x3798], R24 ;  /* 0x0037981801007387 */ /* 0x0001e80000100a00 */
[----:B0-----:R-:W3:Y:S04]  /*6a2a0*/  LDL.LU R24, [R1+0x590] ;  /* 0x0005900001187983 */ /* 0x001ee80000300800 */
[----:B------:R-:W3:Y:S04]  /*6a2b0*/  LDL.LU R25, [R1+0x594] ;  /* 0x0005940001197983 */ /* 0x000ee80000300800 */
[----:B------:R-:W4:Y:S04]  /*6a2c0*/  LDL.LU R26, [R1+0x598] ;  /* 0x00059800011a7983 */ /* 0x000f280000300800 */
[----:B------:R-:W4:Y:S04]  /*6a2d0*/  LDL.LU R27, [R1+0x59c] ;  /* 0x00059c00011b7983 */ /* 0x000f280000300800 */
[----:B----4-:R-:W-:Y:S04]  /*6a2e0*/  STL.64 [R1+0x37b8], R26 ;  /* 0x0037b81a01007387 */ /* 0x010fe80000100a00 */
[----:B---3--:R0:W-:Y:S04]  /*6a2f0*/  STL.64 [R1+0x37b0], R24 ;  /* 0x0037b01801007387 */ /* 0x0081e80000100a00 */
[----:B0-----:R-:W3:Y:S04]  /*6a300*/  LDL.64 R24, [R1+0x40] ;  /* 0x0000400001187983 */ /* 0x001ee80000100a00 */
[----:B---3--:R0:W-:Y:S04]  /*6a310*/  STL.64 [R1+0x37c8], R24 ;  /* 0x0037c81801007387 */ /* 0x0081e80000100a00 */
[----:B0-----:R-:W3:Y:S01]  /*6a320*/  LDL.64 R24, [R1+0x50] ;  /* 0x0000500001187983 */ /* 0x001ee20000100a00 */
[----:B--2---:R-:W-:Y:S03]  /*6a330*/  HMMA.16816.F32.BF16 R4, R8, R12, R20 ;  /* 0x0000000c0804723c */ /* 0x004fe60000041814 */
[----:B---3--:R0:W-:Y:S04]  /*6a340*/  STL.64 [R1+0x37e0], R24 ;  /* 0x0037e01801007387 */ /* 0x0081e80000100a00 */
[----:B0-----:R-:W2:Y:S04]  /*6a350*/  LDL.64 R24, [R1+0x60] ;  /* 0x0000600001187983 */ /* 0x001ea80000100a00 */
[----:B--2---:R0:W-:Y:S11]  /*6a360*/  STL.64 [R1+0x37f8], R24 ;  /* 0x0037f81801007387 */ /* 0x0041f60000100a00 */
[----:B------:R-:W-:Y:S01]  /*6a370*/  @!UPT UIADD3 URZ, URZ, URZ, URZ ;  /* 0x0000003f3f3ff290 */ /* 0x000fe2000fffe03f */
[----:B------:R-:W-:Y:S04]  /*6a380*/  STL.64 [R1+0xba0], R4 ;  /* 0x000ba00401007387 */ /* 0x000fe80000100a00 */
[----:B------:R-:W-:Y:S01]  /*6a390*/  STL.64 [R1+0xba8], R6 ;  /* 0x000ba80601007387 */ /* 0x000fe20000100a00 */
[----:B0-----:R-:W-:Y:S01]  /*6a3a0*/  IMAD.MOV.U32 R24, RZ, RZ, R2 ;  /* 0x000000ffff187224 */ /* 0x001fe200078e0002 */
[----:B------:R-:W-:-:S05]  /*6a3b0*/  MOV R25, R0 ;  /* 0x0000000000197202 */ /* 0x000fca0000000f00 */
[----:B------:R0:W-:Y:S04]  /*6a3c0*/  STL.64 [R1+0x3828], R24 ;  /* 0x0038281801007387 */ /* 0x0001e80000100a00 */
        /* <DEDUP_REMOVED lines=10> */
[----:B------:R-:W3:Y:S04]  /*6a470*/  LDL.64 R4, [R1+0x10] ;  /* 0x0000100001047983 */ /* 0x000ee80000100a00 */
[----:B------:R-:W4:Y:S04]  /*6a480*/  LDL.LU R20, [R1+0x5d0] ;  /* 0x0005d00001147983 */ /* 0x000f280000300800 */
[----:B------:R-:W4:Y:S04]  /*6a490*/  LDL.LU R21, [R1+0x5d4] ;  /* 0x0005d40001157983 */ /* 0x000f280000300800 */
[----:B------:R-:W4:Y:S04]  /*6a4a0*/  LDL.LU R22, [R1+0x5d8] ;  /* 0x0005d80001167983 */ /* 0x000f280000300800 */
[----:B------:R-:W4:Y:S04]  /*6a4b0*/  LDL.LU R23, [R1+0x5dc] ;  /* 0x0005dc0001177983 */ /* 0x000f280000300800 */
        /* <DEDUP_REMOVED lines=23> */
[----:B-1----:R-:W-:Y:S04]  /*6a630*/  STL.64 [R1+0x3710], R18 ;  /* 0x0037101201007387 */ /* 0x002fe80000100a00 */
[----:B------:R0:W-:Y:S04]  /*6a640*/  STL.64 [R1+0x3708], R16 ;  /* 0x0037081001007387 */ /* 0x0001e80000100a00 */
[----:B0-----:R-:W2:Y:S02]  /*6a650*/  LDL.64 R16, [R1+0x20] ;  /* 0x0000200001107983 */ /* 0x001ea40000100a00 */
[C---:B--2---:R-:W-:Y:S11]  /*6a660*/  HMMA.16816.F32.BF16 R24, R8.reuse, R16, R24 ;  /* 0x000000100818723c */ /* 0x044ff60000041818 */
[----:B------:R-:W-:Y:S11]  /*6a670*/  @!UPT UIADD3 URZ, URZ, URZ, URZ ;  /* 0x0000003f3f3ff290 */ /* 0x000ff6000fffe03f */
[----:B------:R-:W-:Y:S01]  /*6a680*/  @!UPT UIADD3 URZ, URZ, URZ, URZ ;  /* 0x0000003f3f3ff290 */ /* 0x000fe2000fffe03f */
[----:B------:R-:W-:Y:S04]  /*6a690*/  STL.64 [R1+0xb90], R24 ;  /* 0x000b901801007387 */ /* 0x000fe80000100a00 */
[----:B------:R0:W-:Y:S04]  /*6a6a0*/  STL.64 [R1+0xb98], R26 ;  /* 0x000b981a01007387 */ /* 0x0001e80000100a00 */
[----:B0-----:R-:W2:Y:S04]  /*6a6b0*/  LDL.LU.64 R26, [R1+0x3838] ;  /* 0x00383800011a7983 */ /* 0x001ea80000300a00 */
[----:B------:R-:W2:Y:S01]  /*6a6c0*/  LDL.LU.64 R24, [R1+0x3830] ;  /* 0x0038300001187983 */ /* 0x000ea20000300a00 */
[----:B---3--:R-:W-:Y:S01]  /*6a6d0*/  MOV R18, R4 ;  /* 0x0000000400127202 */ /* 0x008fe20000000f00 */
[----:B------:R-:W-:Y:S01]  /*6a6e0*/  IMAD.MOV.U32 R7, RZ, RZ, R5 ;  /* 0x000000ffff077224 */ /* 0x000fe200078e0005 */
[C---:B--2---:R-:W-:Y:S11]  /*6a6f0*/  HMMA.16816.F32.BF16 R24, R8.reuse, R4, R24 ;  /* 0x000000040818723c */ /* 0x044ff60000041818 */
[----:B------:R-:W-:Y:S11]  /*6a700*/  @!UPT UIADD3 URZ, URZ, URZ, URZ ;  /* 0x0000003f3f3ff290 */ /* 0x000ff6000fffe03f */
[----:B------:R-:W-:Y:S01]  /*6a710*/  @!UPT UIADD3 URZ, URZ, URZ, URZ ;  /* 0x0000003f3f3ff290 */ /* 0x000fe2000fffe03f */
[----:B------:R0:W-:Y:S04]  /*6a720*/  STL.64 [R1+0xb80], R24 ;  /* 0x000b801801007387 */ /* 0x0001e80000100a00 */
[----:B------:R-:W-:Y:S04]  /*6a730*/  STL.64 [R1+0xb88], R26 ;  /* 0x000b881a01007387 */ /* 0x000fe80000100a00 */
[----:B0-----:R-:W2:Y:S04]  /*6a740*/  LDL.LU.64 R24, [R1+0x3828] ;  /* 0x0038280001187983 */ /* 0x001ea80000300a00 */
[----:B------:R-:W4:Y:S02]  /*6a750*/  LDL.LU.64 R4, [R1+0x3820] ;  /* 0x0038200001047983 */ /* 0x000f240000300a00 */
[----:B----4-:R-:W-:Y:S02]  /*6a760*/  HMMA.16816.F32.BF16 R8, R8, R4, R20 ;  /* 0x000000040808723c */ /* 0x010fe40000041814 */
        /* <DEDUP_REMOVED lines=9> */
[----:B------:R-:W-:Y:S01]  /*6a800*/  STL.64 [R1+0x37a8], R4 ;  /* 0x0037a80401007387 */ /* 0x000fe20000100a00 */
[C---:B--2---:R-:W-:Y:S03]  /*6a810*/  HMMA.16816.F32.BF16 R24, R20.reuse, R24, R12 ;  /* 0x000000181418723c */ /* 0x044fe6000004180c */
[----:B------:R-:W2:Y:S04]  /*6a820*/  LDL.LU.64 R14, [R1+0x3808] ;  /* 0x00380800010e7983 */ /* 0x000ea80000300a00 */
[----:B------:R-:W2:Y:S11]  /*6a830*/  LDL.LU.64 R12, [R1+0x3800] ;  /* 0x00380000010c7983 */ /* 0x000eb60000300a00 */
[----:B------:R-:W-:Y:S05]  /*6a840*/  @!UPT UIADD3 URZ, URZ, URZ, URZ ;  /* 0x0000003f3f3ff290 */ /* 0x000fea000fffe03f */
[----:B------:R0:W-:Y:S04]  /*6a850*/  STL.64 [R1+0xad0], R24 ;  /* 0x000ad01801007387 */ /* 0x0001e80000100a00 */
[----:B------:R-:W-:Y:S04]  /*6a860*/  STL.64 [R1+0xad8], R26 ;  /* 0x000ad81a01007387 */ /* 0x000fe80000100a00 */
[----:B0-----:R-:W2:Y:S02]  /*6a870*/  LDL.LU.64 R24, [R1+0x37f8] ;  /* 0x0037f80001187983 */ /* 0x001ea40000300a00 */
[----:B--2---:R-:W-:Y:S01]  /*6a880*/  HMMA.16816.F32.BF16 R12, R20, R24, R12 ;  /* 0x00000018140c723c */ /* 0x004fe2000004180c */
[----:B------:R-:W-:-:S02]  /*6a890*/  MOV R2, R24 ;  /* 0x0000001800027202 */ /* 0x000fc40000000f00 */
[----:B------:R-:W-:Y:S11]  /*6a8a0*/  MOV R0, R25 ;  /* 0x0000001900007202 */ /* 0x000ff60000000f00 */
[----:B------:R-:W-:Y:S09]  /*6a8b0*/  @!UPT UIADD3 URZ, URZ, URZ, URZ ;  /* 0x0000003f3f3ff290 */ /* 0x000ff2000fffe03f */
[----:B------:R-:W-:Y:S04]  /*6a8c0*/  STL.64 [R1+0xac0], R12 ;  /* 0x000ac00c01007387 */ /* 0x000fe80000100a00 */
[----:B------:R0:W-:Y:S04]  /*6a8d0*/  STL.64 [R1+0xac8], R14 ;  /* 0x000ac80e01007387 */ /* 0x0001e80000100a00 */
[----:B0-----:R-:W2:Y:S04]  /*6a8e0*/  LDL.LU.64 R14, [R1+0x37f0] ;  /* 0x0037f000010e7983 */ /* 0x001ea80000300a00 */
[----:B------:R-:W2:Y:S04]  /*6a8f0*/  LDL.LU.64 R12, [R1+0x37e8] ;  /* 0x0037e800010c7983 */ /* 0x000ea80000300a00 */
[----:B------:R-:W2:Y:S02]  /*6a900*/  LDL.LU.64 R24, [R1+0x37e0] ;  /* 0x0037e00001187983 */ /* 0x000ea40000300a00 */
        /* <DEDUP_REMOVED lines=9> */
[----:B--2---:R-:W-:Y:S11]  /*6a9a0*/  HMMA.16816.F32.BF16 R12, R20, R24, R12 ;  /* 0x00000018140c723c */ /* 0x004ff6000004180c */
[----:B------:R-:W-:Y:S11]  /*6a9b0*/  @!UPT UIADD3 URZ, URZ, URZ, URZ ;  /* 0x0000003f3f3ff290 */ /* 0x000ff6000fffe03f */
[----:B------:R-:W-:Y:S01]  /*6a9c0*/  @!UPT UIADD3 URZ, URZ, URZ, URZ ;  /* 0x0000003f3f3ff290 */ /* 0x000fe2000fffe03f */
[----:B------:R0:W-:Y:S04]  /*6a9d0*/  STL.64 [R1+0xaa0], R12 ;  /* 0x000aa00c01007387 */ /* 0x0001e80000100a00 */
[----:B------:R-:W-:Y:S04]  /*6a9e0*/  STL.64 [R1+0xaa8], R14 ;  /* 0x000aa80e01007387 */ /* 0x000fe80000100a00 */
[----:B0-----:R-:W3:Y:S01]  /*6a9f0*/  LDL.LU.64 R12, [R1+0x37c0] ;  /* 0x0037c000010c7983 */ /* 0x001ee20000300a00 */
[----:B------:R-:W-:Y:S01]  /*6aa00*/  MOV R6, R24 ;  /* 0x0000001800067202 */ /* 0x000fe20000000f00 */
[----:B------:R-:W-:-:S02]  /*6aa10*/  IMAD.MOV.U32 R5, RZ, RZ, R25 ;  /* 0x000000ffff057224 */ /* 0x000fc400078e0019 */
[----:B------:R-:W2:Y:S04]  /*6aa20*/  LDL.LU.64 R26, [R1+0x37b8] ;  /* 0x0037b800011a7983 */ /* 0x000ea80000300a00 */
[----:B------:R-:W2:Y:S01]  /*6aa30*/  LDL.LU.64 R24, [R1+0x37b0] ;  /* 0x0037b00001187983 */ /* 0x000ea20000300a00 */
[C---:B---3--:R-:W-:Y:S03]  /*6aa40*/  HMMA.16816.F32.BF16 R8, R20.reuse, R12, R8 ;  /* 0x0000000c1408723c */ /* 0x048fe60000041808 */
[----:B------:R-:W0:Y:S04]  /*6aa50*/  LDSM.16.M88.4 R12, [R29+0x53800] ;  /* 0x053800001d0c783b */ /* 0x000e280000000200 */
[----:B0-----:R-:W-:Y:S11]  /*6aa60*/  STL.64 [R1+0x36a0], R14 ;  /* 0x0036a00e01007387 */ /* 0x001ff60000100a00 */
[----:B------:R-:W-:Y:S05]  /*6aa70*/  @!UPT UIADD3 URZ, URZ, URZ, URZ ;  /* 0x0000003f3f3ff290 */ /* 0x000fea000fffe03f */
[----:B------:R-:W-:Y:S04]  /*6aa80*/  STL.64 [R1+0xa90], R8 ;  /* 0x000a900801007387 */ /* 0x000fe80000100a00 */
[----:B------:R2:W-:Y:S02]  /*6aa90*/  STL.64 [R1+0xa98], R10 ;  /* 0x000a980a01007387 */ /* 0x0005e40000100a00 */
[----:B--2---:R-:W-:Y:S02]  /*6aaa0*/  HMMA.16816.F32.BF16 R8, R20, R16, R24 ;  /* 0x000000101408723c */ /* 0x004fe40000041818 */
[----:B------:R0:W-:Y:S04]  /*6aab0*/  STL.64 [R1+0x3698], R12 ;  /* 0x0036980c01007387 */ /* 0x0001e80000100a00 */
[----:B------:R1:W-:Y:S01]  /*6aac0*/  STL.64 [R1+0x3728], R16 ;  /* 0x0037281001007387 */ /* 0x0003e20000100a00 */
[----:B0-----:R-:W-:-:S03]  /*6aad0*/  MOV R12, R18 ;  /* 0x00000012000c7202 */ /* 0x001fc60000000f00 */
[----:B-1----:R-:W2:Y:S11]  /*6aae0*/  LDL.LU R16, [R1+0x4b0] ;  /* 0x0004b00001107983 */ /* 0x002eb60000300800 */
[----:B------:R-:W-:Y:S02]  /*6aaf0*/  @!UPT UIADD3 URZ, URZ, URZ, URZ ;  /* 0x0000003f3f3ff290 */ /* 0x000fe4000fffe03f */
[----:B------:R-:W-:Y:S04]  /*6ab00*/  STL.64 [R1+0xa80], R8 ;  /* 0x000a800801007387 */ /* 0x000fe80000100a00 */
[----:B------:R-:W-:Y:S04]  /*6ab10*/  STL.64 [R1+0xa88], R10 ;  /* 0x000a880a01007387 */ /* 0x000fe80000100a00 */
[----:B------:R-:W2:Y:S04]  /*6ab20*/  LDL.LU R17, [R1+0x4b4] ;  /* 0x0004b40001117983 */ /* 0x000ea80000300800 */
[----:B------:R-:W3:Y:S04]  /*6ab30*/  LDL.LU R18, [R1+0x4b8] ;  /* 0x0004b80001127983 */ /* 0x000ee80000300800 */
[----:B------:R-:W3:Y:S04]  /*6ab40*/  LDL.LU R19, [R1+0x4bc] ;  /* 0x0004bc0001137983 */ /* 0x000ee80000300800 */
[----:B------:R-:W0:Y:S04]  /*6ab50*/  LDSM.16.M88.4 R8, [R29+0x54000] ;  /* 0x054000001d08783b */ /* 0x000e280000000200 */
[----:B---3--:R-:W-:Y:S04]  /*6ab60*/  STL.64 [R1+0x3738], R18 ;  /* 0x0037381201007387 */ /* 0x008fe80000100a00 */
[----:B--2---:R1:W-:Y:S02]  /*6ab70*/  STL.64 [R1+0x3730], R16 ;  /* 0x0037301001007387 */ /* 0x0043e40000100a00 */
[----:B-1----:R-:W-:Y:S01]  /*6ab80*/  IMAD.MOV.U32 R16, RZ, RZ, R6 ;  /* 0x000000ffff107224 */ /* 0x002fe200078e0006 */
[----:B------:R-:W-:-:S05]  /*6ab90*/  MOV R17, R5 ;  /* 0x0000000500117202 */ /* 0x000fca0000000f00 */
[----:B------:R1:W-:Y:S02]  /*6aba0*/  STL.64 [R1+0x3750], R16 ;  /* 0x0037501001007387 */ /* 0x0003e40000100a00 */
[----:B-1----:R-:W-:Y:S01]  /*6abb0*/  MOV R16, R4 ;  /* 0x0000000400107202 */ /* 0x002fe20000000f00 */
[----:B------:R-:W-:-:S05]  /*6abc0*/  IMAD.MOV.U32 R17, RZ, RZ, R3 ;  /* 0x000000ffff117224 */ /* 0x000fca00078e0003 */
[----:B------:R1:W-:Y:S02]  /*6abd0*/  STL.64 [R1+0x3768], R16 ;  /* 0x0037681001007387 */ /* 0x0003e40000100a00 */
[----:B-1----:R-:W-:Y:S02]  /*6abe0*/  MOV R16, R2 ;  /* 0x0000000200107202 */ /* 0x002fe40000000f00 */
[----:B------:R-:W-:-:S05]  /*6abf0*/  MOV R17, R0 ;  /* 0x0000000000117202 */ /* 0x000fca0000000f00 */
[----:B------:R1:W-:Y:S04]  /*6ac00*/  STL.64 [R1+0x3780], R16 ;  /* 0x0037801001007387 */ /* 0x0003e80000100a00 */
[----:B-1----:R-:W2:Y:S04]  /*6ac10*/  LDL.64 R16, [R1+0x70] ;  /* 0x0000700001107983 */ /* 0x002ea80000100a00 */
[----:B0-----:R-:W-:Y:S04]  /*6ac20*/  STL.64 [R1+0x3628], R10 ;  /* 0x0036280a01007387 */ /* 0x001fe80000100a00 */
[----:B------:R0:W-:Y:S04]  /*6ac30*/  STL.64 [R1+0x3620], R8 ;  /* 0x0036200801007387 */ /* 0x0001e80000100a00 */
[----:B0-----:R-:W3:Y:S04]  /*6ac40*/  LDL.LU R8, [R1+0x480] ;  /* 0x0004800001087983 */ /* 0x001ee80000300800 */
[----:B------:R-:W3:Y:S04]  /*6ac50*/  LDL.LU R9, [R1+0x484] ;  /* 0x0004840001097983 */ /* 0x000ee80000300800 */
[----:B------:R-:W4:Y:S04]  /*6ac60*/  LDL.LU R10, [R1+0x488] ;  /* 0x00048800010a7983 */ /* 0x000f280000300800 */
[----:B------:R-:W4:Y:S04]  /*6ac70*/  LDL.LU R11, [R1+0x48c] ;  /* 0x00048c00010b7983 */ /* 0x000f280000300800 */
[----:B------:R-:W2:Y:S04]  /*6ac80*/  LDL.LU R24, [R1+0x5b0] ;  /* 0x0005b00001187983 */ /* 0x000ea80000300800 */
[----:B------:R-:W2:Y:S04]  /*6ac90*/  LDL.LU R25, [R1+0x5b4] ;  /* 0x0005b40001197983 */ /* 0x000ea80000300800 */
[----:B------:R-:W2:Y:S01]  /*6aca0*/  LDL.LU R26, [R1+0x5b8] ;  /* 0x0005b800011a7983 */ /* 0x000ea20000300800 */
[----:B------:R-:W-:-:S03]  /*6acb0*/  MOV R13, R7 ;  /* 0x00000007000d7202 */ /* 0x000fc60000000f00 */
[----:B------:R-:W2:Y:S04]  /*6acc0*/  LDL.LU R27, [R1+0x5bc] ;  /* 0x0005bc00011b7983 */ /* 0x000ea80000300800 */
[----:B------:R-:W2:Y:S04]  /*6acd0*/  LDL.LU R4, [R1+0x5c0] ;  /* 0x0005c00001047983 */ /* 0x000ea80000300800 */
[----:B------:R-:W2:Y:S04]  /*6ace0*/  LDL.LU R5, [R1+0x5c4] ;  /* 0x0005c40001057983 */ /* 0x000ea80000300800 */
[----:B------:R-:W2:Y:S04]  /*6acf0*/  LDL.LU R6, [R1+0x5c8] ;  /* 0x0005c80001067983 */ /* 0x000ea80000300800 */
[----:B------:R-:W2:Y:S04]  /*6ad00*/  LDL.LU R7, [R1+0x5cc] ;  /* 0x0005cc0001077983 */ /* 0x000ea80000300800 */
[----:B----4-:R-:W-:Y:S04]  /*6ad10*/  STL.64 [R1+0x3720], R10 ;  /* 0x0037200a01007387 */ /* 0x010fe80000100a00 */
[----:B---3--:R0:W-:Y:S04]  /*6ad20*/  STL.64 [R1+0x3718], R8 ;  /* 0x0037180801007387 */ /* 0x0081e80000100a00 */
[----:B0-----:R-:W3:Y:S04]  /*6ad30*/  LDL.LU R8, [R1+0x4a0] ;  /* 0x0004a00001087983 */ /* 0x001ee80000300800 */
[----:B------:R-:W3:Y:S04]  /*6ad40*/  LDL.LU R9, [R1+0x4a4] ;  /* 0x0004a40001097983 */ /* 0x000ee80000300800 */
[----:B------:R-:W4:Y:S04]  /*6ad50*/  LDL.LU R10, [R1+0x4a8] ;  /* 0x0004a800010a7983 */ /* 0x000f280000300800 */
[----:B------:R-:W4:Y:S04]  /*6ad60*/  LDL.LU R11, [R1+0x4ac] ;  /* 0x0004ac00010b7983 */ /* 0x000f280000300800 */
        /* <DEDUP_REMOVED lines=11> */
[----:B------:R-:W4:Y:S01]  /*6ae20*/  LDL.LU R11, [R1+0x4dc] ;  /* 0x0004dc00010b7983 */ /* 0x000f220000300800 */
[C---:B--2---:R-:W-:Y:S03]  /*6ae30*/  HMMA.16816.F32.BF16 R4, R20.reuse, R12, R4 ;  /* 0x0000000c1404723c */ /* 0x044fe60000041804 */
[----:B----4-:R-:W-:Y:S04]  /*6ae40*/  STL.64 [R1+0x3778], R10 ;  /* 0x0037780a01007387 */ /* 0x010fe80000100a00 */
[----:B---3--:R0:W-:Y:S04]  /*6ae50*/  STL.64 [R1+0x3770], R8 ;  /* 0x0037700801007387 */ /* 0x0081e80000100a00 */
        /* <DEDUP_REMOVED lines=10> */
[----:B------:R0:W-:Y:S04]  /*6af00*/  STL.64 [R1+0xa70], R4 ;  /* 0x000a700401007387 */ /* 0x0001e80000100a00 */
[----:B------:R1:W-:Y:S04]  /*6af10*/  STL.64 [R1+0xa78], R6 ;  /* 0x000a780601007387 */ /* 0x0003e80000100a00 */
[----:B0-----:R-:W3:Y:S02]  /*6af20*/  LDL.LU.64 R4, [R1+0x37a8] ;  /* 0x0037a80001047983 */ /* 0x001ee40000300a00 */
[----:B---3--:R-:W-:Y:S02]  /*6af30*/  HMMA.16816.F32.BF16 R20, R20, R4, R24 ;  /* 0x000000041414723c */ /* 0x008fe40000041818 */
[----:B------:R-:W2:Y:S04]  /*6af40*/  LDL.LU.64 R26, [R1+0x37a0] ;  /* 0x0037a000011a7983 */ /* 0x000ea80000300a00 */
[----:B------:R-:W2:Y:S01]  /*6af50*/  LDL.LU.64 R24, [R1+0x3798] ;  /* 0x0037980001187983 */ /* 0x000ea20000300a00 */
[----:B-1----:R-:W-:Y:S01]  /*6af60*/  IMAD.MOV.U32 R6, RZ, RZ, R16 ;  /* 0x000000ffff067224 */ /* 0x002fe200078e0010 */
[----:B------:R-:W-:Y:S11]  /*6af70*/  MOV R3, R17 ;  /* 0x0000001100037202 */ /* 0x000ff60000000f00 */
[----:B------:R-:W-:Y:S04]  /*6af80*/  @!UPT UIADD3 URZ, URZ, URZ, URZ ;  /* 0x0000003f3f3ff290 */ /* 0x000fe8000fffe03f */
[----:B------:R0:W-:Y:S04]  /*6af90*/  STL.64 [R1+0x9c0], R20 ;  /* 0x0009c01401007387 */ /* 0x0001e80000100a00 */
[----:B------:R-:W-:Y:S04]  /*6afa0*/  STL.64 [R1+0x9c8], R22 ;  /* 0x0009c81601007387 */ /* 0x000fe80000100a00 */
[----:B0-----:R-:W3:Y:S01]  /*6afb0*/  LDL.64 R20, [R1+0x30] ;  /* 0x0000300001147983 */ /* 0x001ee20000100a00 */
        /* <DEDUP_REMOVED lines=9> */
[----:B------:R-:W2:Y:S04]  /*6b050*/  LDL.LU.64 R10, [R1+0x3778] ;  /* 0x00377800010a7983 */ /* 0x000ea80000300a00 */
[----:B------:R-:W2:Y:S11]  /*6b060*/  LDL.LU.64 R8, [R1+0x3770] ;  /* 0x0037700001087983 */ /* 0x000eb60000300a00 */
[----:B------:R-:W-:Y:S06]  /*6b070*/  @!UPT UIADD3 URZ, URZ, URZ, URZ ;  /* 0x0000003f3f3ff290 */ /* 0x000fec000fffe03f */
        /* <DEDUP_REMOVED lines=14> */
[----:B------:R-:W-:Y:S04]  /*6b160*/  STL.64 [R1+0x980], R16 ;  /* 0x0009801001007387 */ /* 0x000fe80000100a00 */
[----:B------:R0:W-:Y:S04]  /*6b170*/  STL.64 [R1+0x988], R18 ;  /* 0x0009881201007387 */ /* 0x0001e80000100a00 */
[----:B0-----:R-:W3:Y:S04]  /*6b180*/  LDL.LU.64 R18, [R1+0x3738] ;  /* 0x0037380001127983 */ /* 0x001ee80000300a00 */
[----:B------:R-:W3:Y:S02]  /*6b190*/  LDL.LU.64 R16, [R1+0x3730] ;  /* 0x0037300001107983 */ /* 0x000ee40000300a00 */
[C---:B---3--:R-:W-:Y:S11]  /*6b1a0*/  HMMA.16816.F32.BF16 R16, R24.reuse, R20, R16 ;  /* 0x000000141810723c */ /* 0x048ff60000041810 */
[----:B------:R-:W-:Y:S11]  /*6b1b0*/  @!UPT UIADD3 URZ, URZ, URZ, URZ ;  /* 0x0000003f3f3ff290 */ /* 0x000ff6000fffe03f */
[----:B------:R-:W-:Y:S01]  /*6b1c0*/  @!UPT UIADD3 URZ, URZ, URZ, URZ ;  /* 0x0000003f3f3ff290 */ /* 0x000fe2000fffe03f */
[----:B------:R0:W-:Y:S04]  /*6b1d0*/  STL.64 [R1+0x970], R16 ;  /* 0x0009701001007387 */ /* 0x0001e80000100a00 */
[----:B------:R-:W-:Y:S04]  /*6b1e0*/  STL.64 [R1+0x978], R18 ;  /* 0x0009781201007387 */ /* 0x000fe80000100a00 */
[----:B0-----:R-:W2:Y:S04]  /*6b1f0*/  LDL.LU.64 R16, [R1+0x3728] ;  /* 0x0037280001107983 */ /* 0x001ea80000300a00 */
        /* <DEDUP_REMOVED lines=11> */
[----:B------:R-:W2:Y:S01]  /*6b2b0*/  LDL.LU.64 R8, [R1+0x3718] ;  /* 0x0037180001087983 */ /* 0x000ea20000300a00 */
[C---:B---3--:R-:W-:Y:S01]  /*6b2c0*/  HMMA.16816.F32.BF16 R20, R24.reuse, R12, R20 ;  /* 0x0000000c1814723c */ /* 0x048fe20000041814 */
[----:B------:R-:W-:Y:S01]  /*6b2d0*/  MOV R2, R16 ;  /* 0x0000001000027202 */ /* 0x000fe20000000f00 */
[----:B------:R-:W-:Y:S01]  /*6b2e0*/  IMAD.MOV.U32 R0, RZ, RZ, R17 ;  /* 0x000000ffff007224 */ /* 0x000fe200078e0011 */
[----:B------:R-:W3:Y:S04]  /*6b2f0*/  LDL.LU.64 R18, [R1+0x3710] ;  /* 0x0037100001127983 */ /* 0x000ee80000300a00 */
[----:B------:R-:W3:Y:S04]  /*6b300*/  LDL.LU.64 R16, [R1+0x3708] ;  /* 0x0037080001107983 */ /* 0x000ee80000300a00 */
[----:B------:R2:W-:Y:S11]  /*6b310*/  STL.64 [R1+0x36b0], R12 ;  /* 0x0036b00c01007387 */ /* 0x0005f60000100a00 */
[----:B------:R-:W-:Y:S01]  /*6b320*/  @!UPT UIADD3 URZ, URZ, URZ, URZ ;  /* 0x0000003f3f3ff290 */ /* 0x000fe2000fffe03f */
[----:B------:R-:W-:Y:S04]  /*6b330*/  STL.64 [R1+0x950], R20 ;  /* 0x0009501401007387 */ /* 0x000fe80000100a00 */
[----:B------:R-:W-:Y:S04]  /*6b340*/  STL.64 [R1+0x958], R22 ;  /* 0x0009581601007387 */ /* 0x000fe80000100a00 */
[----:B------:R-:W-:Y:S01]  /*6b350*/  STL.64 [R1+0x36e0], R4 ;  /* 0x0036e00401007387 */ /* 0x000fe20000100a00 */
[----:B--2---:R-:W-:Y:S03]  /*6b360*/  HMMA.16816.F32.BF16 R12, R24, R4, R8 ;  /* 0x00000004180c723c */ /* 0x004fe60000041808 */
[----:B------:R-:W2:Y:S11]  /*6b370*/  LDL.LU R8, [R1+0x3c0] ;  /* 0x0003c00001087983 */ /* 0x000eb60000300800 */
[----:B------:R-:W-:Y:S09]  /*6b380*/  @!UPT UIADD3 URZ, URZ, URZ, URZ ;  /* 0x0000003f3f3ff290 */ /* 0x000ff2000fffe03f */
[----:B------:R0:W-:Y:S04]  /*6b390*/  STL.64 [R1+0x8a0], R12 ;  /* 0x0008a00c01007387 */ /* 0x0001e80000100a00 */
[----:B------:R1:W-:Y:S04]  /*6b3a0*/  STL.64 [R1+0x8a8], R14 ;  /* 0x0008a80e01007387 */ /* 0x0003e80000100a00 */
[----:B------:R-:W2:Y:S04]  /*6b3b0*/  LDL.LU R9, [R1+0x3c4] ;  /* 0x0003c40001097983 */ /* 0x000ea80000300800 */
[----:B------:R-:W4:Y:S04]  /*6b3c0*/  LDL.LU R10, [R1+0x3c8] ;  /* 0x0003c800010a7983 */ /* 0x000f280000300800 */
[----:B------:R-:W4:Y:S04]  /*6b3d0*/  LDL.LU R11, [R1+0x3cc] ;  /* 0x0003cc00010b7983 */ /* 0x000f280000300800 */
[----:B0-----:R-:W2:Y:S04]  /*6b3e0*/  LDL.LU R12, [R1+0x430] ;  /* 0x00043000010c7983 */ /* 0x001ea80000300800 */
[----:B------:R-:W2:Y:S04]  /*6b3f0*/  LDL.LU R13, [R1+0x434] ;  /* 0x00043400010d7983 */ /* 0x000ea80000300800 */
[----:B-1----:R-:W2:Y:S04]  /*6b400*/  LDL.LU R14, [R1+0x438] ;  /* 0x00043800010e7983 */ /* 0x002ea80000300800 */
[----:B------:R-:W2:Y:S04]  /*6b410*/  LDL.LU R15, [R1+0x43c] ;  /* 0x00043c00010f7983 */ /* 0x000ea80000300800 */
[----:B--2---:R-:W-:Y:S04]  /*6b420*/  STL.64 [R1+0x36f0], R14 ;  /* 0x0036f00e01007387 */ /* 0x004fe80000100a00 */
[----:B------:R0:W-:Y:S04]  /*6b430*/  STL.64 [R1+0x36e8], R12 ;  /* 0x0036e80c01007387 */ /* 0x0001e80000100a00 */
[----:B------:R-:W2:Y:S04]  /*6b440*/  LDL.LU R4, [R1+0x420] ;  /* 0x0004200001047983 */ /* 0x000ea80000300800 */
[----:B------:R-:W2:Y:S01]  /*6b450*/  LDL.LU R5, [R1+0x424] ;  /* 0x0004240001057983 */ /* 0x000ea20000300800 */
[----:B0-----:R-:W-:-:S03]  /*6b460*/  MOV R12, R6 ;  /* 0x00000006000c7202 */ /* 0x001fc60000000f00 */
[----:B------:R-:W2:Y:S04]  /*6b470*/  LDL.LU R6, [R1+0x428] ;  /* 0x0004280001067983 */ /* 0x000ea80000300800 */
[----:B------:R-:W2:Y:S04]  /*6b480*/  LDL.LU R7, [R1+0x42c] ;  /* 0x00042c0001077983 */ /* 0x000ea80000300800 */
[----:B--2---:R-:W-:Y:S04]  /*6b490*/  STL.64 [R1+0x3700], R6 ;  /* 0x0037000601007387 */ /* 0x004fe80000100a00 */
[----:B------:R0:W-:Y:S04]  /*6b4a0*/  STL.64 [R1+0x36f8], R4 ;  /* 0x0036f80401007387 */ /* 0x0001e80000100a00 */
[----:B0-----:R-:W3:Y:S04]  /*6b4b0*/  LDL.LU R4, [R1+0x440] ;  /* 0x0004400001047983 */ /* 0x001ee80000300800 */
[----:B------:R-:W3:Y:S04]  /*6b4c0*/  LDL.LU R5, [R1+0x444] ;  /* 0x0004440001057983 */ /* 0x000ee80000300800 */
[----:B------:R-:W3:Y:S04]  /*6b4d0*/  LDL.LU R6, [R1+0x448] ;  /* 0x0004480001067983 */ /* 0x000ee80000300800 */
[----:B------:R-:W3:Y:S04]  /*6b4e0*/  LDL.LU R7, [R1+0x44c] ;  /* 0x00044c0001077983 */ /* 0x000ee80000300800 */
[----:B------:R-:W2:Y:S04]  /*6b4f0*/  LDL.64 R20, [R1+0x40] ;  /* 0x0000400001147983 */ /* 0x000ea80000100a00 */
[----:B--2---:R0:W-:Y:S04]  /*6b500*/  STL.64 [R1+0x36d8], R20 ;  /* 0x0036d81401007387 */ /* 0x0041e80000100a00 */
[----:B0-----:R-:W2:Y:S04]  /*6b510*/  LDL.64 R20, [R1+0x50] ;  /* 0x0000500001147983 */ /* 0x001ea80000100a00 */
[----:B----4-:R-:W-:Y:S04]  /*6b520*/  STL.64 [R1+0x3660], R10 ;  /* 0x0036600a01007387 */ /* 0x010fe80000100a00 */
[----:B------:R0:W-:Y:S04]  /*6b530*/  STL.64 [R1+0x3658], R8 ;  /* 0x0036580801007387 */ /* 0x0001e80000100a00 */
[----:B0-----:R-:W4:Y:S04]  /*6b540*/  LDL.LU R8, [R1+0x3d0] ;  /* 0x0003d00001087983 */ /* 0x001f280000300800 */
[----:B------:R-:W4:Y:S04]  /*6b550*/  LDL.LU R9, [R1+0x3d4] ;  /* 0x0003d40001097983 */ /* 0x000f280000300800 */
[----:B------:R-:W2:Y:S04]  /*6b560*/  LDL.LU R10, [R1+0x3d8] ;  /* 0x0003d800010a7983 */ /* 0x000ea80000300800 */
[----:B------:R-:W2:Y:S01]  /*6b570*/  LDL.LU R11, [R1+0x3dc] ;  /* 0x0003dc00010b7983 */ /* 0x000ea20000300800 */
[----:B------:R-:W-:Y:S01]  /*6b580*/  IMAD.MOV.U32 R24, RZ, RZ, R2 ;  /* 0x000000ffff187224 */ /* 0x000fe200078e0002 */
[----:B------:R-:W-:-:S02]  /*6b590*/  MOV R25, R0 ;  /* 0x0000000000197202 */ /* 0x000fc40000000f00 */
[----:B------:R-:W-:Y:S01]  /*6b5a0*/  MOV R13, R3 ;  /* 0x00000003000d7202 */ /* 0x000fe20000000f00 */
[----:B--2---:R-:W-:Y:S04]  /*6b5b0*/  STL.64 [R1+0x3670], R10 ;  /* 0x0036700a01007387 */ /* 0x004fe80000100a00 */
[----:B----4-:R0:W-:Y:S04]  /*6b5c0*/  STL.64 [R1+0x3668], R8 ;  /* 0x0036680801007387 */ /* 0x0101e80000100a00 */
[----:B0-----:R-:W2:Y:S04]  /*6b5d0*/  LDL.64 R8, [R1+0x60] ;  /* 0x0000600001087983 */ /* 0x001ea80000100a00 */
[----:B------:R0:W-:Y:S04]  /*6b5e0*/  STL.64 [R1+0x36b8], R24 ;  /* 0x0036b81801007387 */ /* 0x0001e80000100a00 */
[----:B0-----:R-:W4:Y:S04]  /*6b5f0*/  LDL.LU R24, [R1+0x400] ;  /* 0x0004000001187983 */ /* 0x001f280000300800 */
[----:B------:R-:W4:Y:S04]  /*6b600*/  LDL.LU R25, [R1+0x404] ;  /* 0x0004040001197983 */ /* 0x000f280000300800 */
[----:B------:R-:W2:Y:S04]  /*6b610*/  LDL.LU R26, [R1+0x408] ;  /* 0x00040800011a7983 */ /* 0x000ea80000300800 */
[----:B------:R-:W2:Y:S01]  /*6b620*/  LDL.LU R27, [R1+0x40c] ;  /* 0x00040c00011b7983 */ /* 0x000ea20000300800 */
[C---:B---3--:R-:W-:Y:S03]  /*6b630*/  HMMA.16816.F32.BF16 R12, R16.reuse, R12, R4 ;  /* 0x0000000c100c723c */ /* 0x048fe60000041804 */
[----:B--2---:R-:W-:Y:S04]  /*6b640*/  STL.64 [R1+0x36d0], R26 ;  /* 0x0036d01a01007387 */ /* 0x004fe80000100a00 */
[----:B----4-:R0:W-:Y:S04]  /*6b650*/  STL.64 [R1+0x36c8], R24 ;  /* 0x0036c81801007387 */ /* 0x0101e80000100a00 */
[----:B0-----:R-:W2:Y:S04]  /*6b660*/  LDL.LU R24, [R1+0x410] ;  /* 0x0004100001187983 */ /* 0x001ea80000300800 */
[----:B------:R-:W2:Y:S04]  /*6b670*/  LDL.LU R25, [R1+0x414] ;  /* 0x0004140001197983 */ /* 0x000ea80000300800 */
[----:B------:R-:W2:Y:S04]  /*6b680*/  LDL.LU R26, [R1+0x418] ;  /* 0x00041800011a7983 */ /* 0x000ea80000300800 */
[----:B------:R-:W2:Y:S04]  /*6b690*/  LDL.LU R27, [R1+0x41c] ;  /* 0x00041c00011b7983 */ /* 0x000ea80000300800 */
[----:B------:R-:W3:Y:S04]  /*6b6a0*/  LDL.LU.64 R6, [R1+0x3700] ;  /* 0x0037000001067983 */ /* 0x000ee80000300a00 */
[----:B------:R-:W3:Y:S04]  /*6b6b0*/  LDL.LU.64 R4, [R1+0x36f8] ;  /* 0x0036f80001047983 */ /* 0x000ee80000300a00 */
[----:B------:R-:W-:Y:S04]  /*6b6c0*/  STL.64 [R1+0x890], R12 ;  /* 0x0008900c01007387 */ /* 0x000fe80000100a00 */
[----:B------:R0:W-:Y:S04]  /*6b6d0*/  STL.64 [R1+0x898], R14 ;  /* 0x0008980e01007387 */ /* 0x0001e80000100a00 */
[----:B0-----:R-:W4:Y:S04]  /*6b6e0*/  LDL.LU.64 R14, [R1+0x36f0] ;  /* 0x0036f000010e7983 */ /* 0x001f280000300a00 */
[----:B------:R-:W4:Y:S02]  /*6b6f0*/  LDL.LU.64 R12, [R1+0x36e8] ;  /* 0x0036e800010c7983 */ /* 0x000f240000300a00 */
[C---:B----4-:R-:W-:Y:S11]  /*6b700*/  HMMA.16816.F32.BF16 R12, R16.reuse, R8, R12 ;  /* 0x00000008100c723c */ /* 0x050ff6000004180c */
[----:B------:R-:W-:Y:S11]  /*6b710*/  @!UPT UIADD3 URZ, URZ, URZ, URZ ;  /* 0x0000003f3f3ff290 */ /* 0x000ff6000fffe03f */
[----:B------:R-:W-:Y:S01]  /*6b720*/  @!UPT UIADD3 URZ, URZ, URZ, URZ ;  /* 0x0000003f3f3ff290 */ /* 0x000fe2000fffe03f */
[----:B------:R0:W-:Y:S04]  /*6b730*/  STL.64 [R1+0x880], R12 ;  /* 0x0008800c01007387 */ /* 0x0001e80000100a00 */
[----:B------:R1:W-:Y:S04]  /*6b740*/  STL.64 [R1+0x888], R14 ;  /* 0x0008880e01007387 */ /* 0x0003e80000100a00 */
[----:B0-----:R-:W4:Y:S04]  /*6b750*/  LDL.LU R12, [R1+0x470] ;  /* 0x00047000010c7983 */ /* 0x001f280000300800 */
[----:B------:R-:W4:Y:S04]  /*6b760*/  LDL.LU R13, [R1+0x474] ;  /* 0x00047400010d7983 */ /* 0x000f280000300800 */
[----:B-1----:R-:W4:Y:S04]  /*6b770*/  LDL.LU R14, [R1+0x478] ;  /* 0x00047800010e7983 */ /* 0x002f280000300800 */
[----:B------:R-:W4:Y:S04]  /*6b780*/  LDL.LU R15, [R1+0x47c] ;  /* 0x00047c00010f7983 */ /* 0x000f280000300800 */
[----:B------:R0:W-:Y:S04]  /*6b790*/  STL.64 [R1+0x3680], R8 ;  /* 0x0036800801007387 */ /* 0x0001e80000100a00 */
[----:B0-----:R-:W2:Y:S01]  /*6b7a0*/  LDL.64 R8, [R1+0x70] ;  /* 0x0000700001087983 */ /* 0x001ea20000100a00 */
[----:B---3--:R-:W-:Y:S01]  /*6b7b0*/  HMMA.16816.F32.BF16 R4, R16, R20, R4 ;  /* 0x000000141004723c */ /* 0x008fe20000041804 */
[----:B------:R-:W-:-:S02]  /*6b7c0*/  IMAD.MOV.U32 R3, RZ, RZ, R21 ;  /* 0x000000ffff037224 */ /* 0x000fc400078e0015 */
[----:B--2---:R0:W-:Y:S04]  /*6b7d0*/  STL.64 [R1+0x36a8], R8 ;  /* 0x0036a80801007387 */ /* 0x0041e80000100a00 */
[----:B0-----:R-:W2:Y:S04]  /*6b7e0*/  LDL.LU R8, [R1+0x460] ;  /* 0x0004600001087983 */ /* 0x001ea80000300800 */
[----:B------:R-:W2:Y:S04]  /*6b7f0*/  LDL.LU R9, [R1+0x464] ;  /* 0x0004640001097983 */ /* 0x000ea80000300800 */
[----:B------:R-:W2:Y:S04]  /*6b800*/  LDL.LU R10, [R1+0x468] ;  /* 0x00046800010a7983 */ /* 0x000ea80000300800 */
[----:B------:R-:W2:Y:S04]  /*6b810*/  LDL.LU R11, [R1+0x46c] ;  /* 0x00046c00010b7983 */ /* 0x000ea80000300800 */
[----:B------:R0:W-:Y:S04]  /*6b820*/  STL.64 [R1+0x870], R4 ;  /* 0x0008700401007387 */ /* 0x0001e80000100a00 */
[----:B------:R1:W-:Y:S04]  /*6b830*/  STL.64 [R1+0x878], R6 ;  /* 0x0008780601007387 */ /* 0x0003e80000100a00 */
[----:B0-----:R-:W3:Y:S01]  /*6b840*/  LDL.LU.64 R4, [R1+0x36e0] ;  /* 0x0036e00001047983 */ /* 0x001ee20000300a00 */
[----:B-1----:R-:W-:-:S03]  /*6b850*/  MOV R6, R20 ;  /* 0x0000001400067202 */ /* 0x002fc60000000f00 */
[----:B------:R-:W2:Y:S02]  /*6b860*/  LDL.LU.64 R20, [R1+0x36d8] ;  /* 0x0036d80001147983 */ /* 0x000ea40000300a00 */
[C---:B--2---:R-:W-:Y:S01]  /*6b870*/  HMMA.16816.F32.BF16 R24, R16.reuse, R20, R24 ;  /* 0x000000141018723c */ /* 0x044fe20000041818 */
[----:B------:R-:W-:Y:S02]  /*6b880*/  MOV R2, R20 ;  /* 0x0000001400027202 */ /* 0x000fe40000000f00 */
[----:B------:R-:W-:Y:S11]  /*6b890*/  MOV R0, R21 ;  /* 0x0000001500007202 */ /* 0x000ff60000000f00 */
[----:B------:R-:W-:Y:S09]  /*6b8a0*/  @!UPT UIADD3 URZ, URZ, URZ, URZ ;  /* 0x0000003f3f3ff290 */ /* 0x000ff2000fffe03f */
[----:B------:R-:W-:Y:S04]  /*6b8b0*/  STL.64 [R1+0x860], R24 ;  /* 0x0008601801007387 */ /* 0x000fe80000100a00 */
[----:B------:R0:W-:Y:S04]  /*6b8c0*/  STL.64 [R1+0x868], R26 ;  /* 0x0008681a01007387 */ /* 0x0001e80000100a00 */
[----:B0-----:R-:W2:Y:S04]  /*6b8d0*/  LDL.LU.64 R26, [R1+0x36d0] ;  /* 0x0036d000011a7983 */ /* 0x001ea80000300a00 */
[----:B------:R-:W2:Y:S04]  /*6b8e0*/  LDL.LU.64 R24, [R1+0x36c8] ;  /* 0x0036c80001187983 */ /* 0x000ea80000300a00 */
[----:B------:R-:W2:Y:S02]  /*6b8f0*/  LDL.LU.64 R20, [R1+0x36c0] ;  /* 0x0036c00001147983 */ /* 0x000ea40000300a00 */
[----:B--2---:R-:W-:Y:S01]  /*6b900*/  HMMA.16816.F32.BF16 R24, R16, R20, R24 ;  /* 0x000000141018723c */ /* 0x004fe20000041818 */
[----:B------:R-:W-:Y:S11]  /*6b910*/  MOV R7, R21 ;  /* 0x0000001500077202 */ /* 0x000ff60000000f00 */
[----:B------:R-:W-:Y:S11]  /*6b920*/  @!UPT UIADD3 URZ, URZ, URZ, URZ ;  /* 0x0000003f3f3ff290 */ /* 0x000ff6000fffe03f */
[----:B------:R0:W-:Y:S04]  /*6b930*/  STL.64 [R1+0x850], R24 ;  /* 0x0008501801007387 */ /* 0x0001e80000100a00 */
[----:B------:R1:W-:Y:S04]  /*6b940*/  STL.64 [R1+0x858], R26 ;  /* 0x0008581a01007387 */ /* 0x0003e80000100a00 */
[----:B0-----:R-:W4:Y:S01]  /*6b950*/  LDL.LU.64 R24, [R1+0x36b8] ;  /* 0x0036b80001187983 */ /* 0x001f220000300a00 */
[----:B-1----:R-:W-:-:S03]  /*6b960*/  IMAD.MOV.U32 R26, RZ, RZ, R20 ;  /* 0x000000ffff1a7224 */ /* 0x002fc600078e0014 */
[----:B------:R-:W0:Y:S04]  /*6b970*/  LDSM.16.M88.4 R20, [R29+0x54800] ;  /* 0x054800001d14783b */ /* 0x000e280000000200 */
[----:B0-----:R-:W-:Y:S04]  /*6b980*/  STL.64 [R1+0x35c0], R22 ;  /* 0x0035c01601007387 */ /* 0x001fe80000100a00 */
[----:B------:R0:W-:Y:S02]  /*6b990*/  STL.64 [R1+0x35b8], R20 ;  /* 0x0035b81401007387 */ /* 0x0001e40000100a00 */
[----:B0-----:R-:W-:Y:S01]  /*6b9a0*/  MOV R20, R26 ;  /* 0x0000001a00147202 */ /* 0x001fe20000000f00 */
[----:B------:R-:W-:-:S05]  /*6b9b0*/  IMAD.MOV.U32 R21, RZ, RZ, R7 ;  /* 0x000000ffff157224 */ /* 0x000fca00078e0007 */
[----:B------:R0:W-:Y:S04]  /*6b9c0*/  STL.64 [R1+0x3678], R20 ;  /* 0x0036781401007387 */ /* 0x0001e80000100a00 */
[----:B0-----:R-:W2:Y:S04]  /*6b9d0*/  LDL.LU R20, [R1+0x3e0] ;  /* 0x0003e00001147983 */ /* 0x001ea80000300800 */
[----:B------:R-:W2:Y:S04]  /*6b9e0*/  LDL.LU R21, [R1+0x3e4] ;  /* 0x0003e40001157983 */ /* 0x000ea80000300800 */
[----:B------:R-:W2:Y:S04]  /*6b9f0*/  LDL.LU R22, [R1+0x3e8] ;  /* 0x0003e80001167983 */ /* 0x000ea80000300800 */
[----:B------:R-:W2:Y:S01]  /*6ba00*/  LDL.LU R23, [R1+0x3ec] ;  /* 0x0003ec0001177983 */ /* 0x000ea20000300800 */
[C---:B----4-:R-:W-:Y:S03]  /*6ba10*/  HMMA.16816.F32.BF16 R12, R16.reuse, R24, R12 ;  /* 0x00000018100c723c */ /* 0x050fe6000004180c */
[----:B--2---:R-:W-:Y:S04]  /*6ba20*/  STL.64 [R1+0x3690], R22 ;  /* 0x0036901601007387 */ /* 0x004fe80000100a00 */
[----:B------:R0:W-:Y:S04]  /*6ba30*/  STL.64 [R1+0x3688], R20 ;  /* 0x0036881401007387 */ /* 0x0001e80000100a00 */
[----:B0-----:R-:W2:Y:S04]  /*6ba40*/  LDL.LU R20, [R1+0x3f0] ;  /* 0x0003f00001147983 */ /* 0x001ea80000300800 */
[----:B------:R-:W2:Y:S04]  /*6ba50*/  LDL.LU R21, [R1+0x3f4] ;  /* 0x0003f40001157983 */ /* 0x000ea80000300800 */
[----:B------:R-:W2:Y:S04]  /*6ba60*/  LDL.LU R22, [R1+0x3f8] ;  /* 0x0003f80001167983 */ /* 0x000ea80000300800 */
[----:B------:R-:W2:Y:S04]  /*6ba70*/  LDL.LU R23, [R1+0x3fc] ;  /* 0x0003fc0001177983 */ /* 0x000ea80000300800 */
[----:B------:R0:W-:Y:S04]  /*6ba80*/  STL.64 [R1+0x840], R12 ;  /* 0x0008400c01007387 */ /* 0x0001e80000100a00 */
[----:B------:R-:W-:Y:S04]  /*6ba90*/  STL.64 [R1+0x848], R14 ;  /* 0x0008480e01007387 */ /* 0x000fe80000100a00 */
[----:B0-----:R-:W4:Y:S04]  /*6baa0*/  LDL.LU.64 R12, [R1+0x36b0] ;  /* 0x0036b000010c7983 */ /* 0x001f280000300a00 */
[----:B------:R0:W-:Y:S04]  /*6bab0*/  STL.64 [R1+0x3650], R24 ;  /* 0x0036501801007387 */ /* 0x0001e80000100a00 */
[----:B0-----:R-:W3:Y:S04]  /*6bac0*/  LDL.LU R24, [R1+0x450] ;  /* 0x0004500001187983 */ /* 0x001ee80000300800 */
[----:B------:R-:W3:Y:S04]  /*6bad0*/  LDL.LU R25, [R1+0x454] ;  /* 0x0004540001197983 */ /* 0x000ee80000300800 */
[----:B------:R-:W3:Y:S04]  /*6bae0*/  LDL.LU R26, [R1+0x458] ;  /* 0x00045800011a7983 */ /* 0x000ee80000300800 */
[----:B------:R-:W3:Y:S01]  /*6baf0*/  LDL.LU R27, [R1+0x45c] ;  /* 0x00045c00011b7983 */ /* 0x000ee20000300800 */
[C---:B----4-:R-:W-:Y:S03]  /*6bb00*/  HMMA.16816.F32.BF16 R12, R16.reuse, R12, R8 ;  /* 0x0000000c100c723c */ /* 0x050fe60000041808 */
[----:B------:R-:W4:Y:S11]  /*6bb10*/  LDL.LU.64 R8, [R1+0x36a8] ;  /* 0x0036a80001087983 */ /* 0x000f360000300a00 */
[----:B------:R-:W-:Y:S09]  /*6bb20*/  @!UPT UIADD3 URZ, URZ, URZ, URZ ;  /* 0x0000003f3f3ff290 */ /* 0x000ff2000fffe03f */
[----:B------:R-:W-:Y:S04]  /*6bb30*/  STL.64 [R1+0x830], R12 ;  /* 0x0008300c01007387 */ /* 0x000fe80000100a00 */
[----:B------:R0:W-:Y:S04]  /*6bb40*/  STL.64 [R1+0x838], R14 ;  /* 0x0008380e01007387 */ /* 0x0001e80000100a00 */
[----:B0-----:R-:W2:Y:S04]  /*6bb50*/  LDL.LU.64 R14, [R1+0x36a0] ;  /* 0x0036a000010e7983 */ /* 0x001ea80000300a00 */
[----:B------:R-:W2:Y:S01]  /*6bb60*/  LDL.LU.64 R12, [R1+0x3698] ;  /* 0x00369800010c7983 */ /* 0x000ea20000300a00 */
[----:B---3--:R-:W-:Y:S03]  /*6bb70*/  HMMA.16816.F32.BF16 R16, R16, R4, R24 ;  /* 0x000000041010723c */ /* 0x008fe60000041818 */
[----:B------:R-:W3:Y:S11]  /*6bb80*/  LDL.LU R24, [R1+0x3b0] ;  /* 0x0003b00001187983 */ /* 0x000ef60000300800 */
[----:B------:R-:W-:Y:S09]  /*6bb90*/  @!UPT UIADD3 URZ, URZ, URZ, URZ ;  /* 0x0000003f3f3ff290 */ /* 0x000ff2000fffe03f */
[----:B------:R0:W-:Y:S04]  /*6bba0*/  STL.64 [R1+0x7c0], R16 ;  /* 0x0007c01001007387 */ /* 0x0001e80000100a00 */
[----:B------:R-:W-:Y:S04]  /*6bbb0*/  STL.64 [R1+0x7c8], R18 ;  /* 0x0007c81201007387 */ /* 0x000fe80000100a00 */
[----:B------:R-:W3:Y:S04]  /*6bbc0*/  LDL.LU R25, [R1+0x3b4] ;  /* 0x0003b40001197983 */ /* 0x000ee80000300800 */
[----:B------:R-:W3:Y:S04]  /*6bbd0*/  LDL.LU R26, [R1+0x3b8] ;  /* 0x0003b800011a7983 */ /* 0x000ee80000300800 */
[----:B------:R-:W3:Y:S01]  /*6bbe0*/  LDL.LU R27, [R1+0x3bc] ;  /* 0x0003bc00011b7983 */ /* 0x000ee20000300800 */
[----:B0-----:R-:W-:-:S03]  /*6bbf0*/  IMAD.MOV.U32 R16, RZ, RZ, R2 ;  /* 0x000000ffff107224 */ /* 0x001fc600078e0002 */
[----:B------:R-:W-:Y:S01]  /*6bc00*/  STL.64 [R1+0x3630], R4 ;  /* 0x0036300401007387 */ /* 0x000fe20000100a00 */
[----:B------:R-:W-:Y:S02]  /*6bc10*/  MOV R17, R0 ;  /* 0x0000000000117202 */ /* 0x000fe40000000f00 */
[----:B----4-:R-:W-:Y:S01]  /*6bc20*/  MOV R2, R8 ;  /* 0x0000000800027202 */ /* 0x010fe20000000f00 */
[----:B------:R-:W-:Y:S01]  /*6bc30*/  IMAD.MOV.U32 R0, RZ, RZ, R9 ;  /* 0x000000ffff007224 */ /* 0x000fe200078e0009 */
        /* <DEDUP_REMOVED lines=8> */
[----:B------:R-:W-:Y:S01]  /*6bcc0*/  MOV R5, R3 ;  /* 0x0000000300057202 */ /* 0x000fe20000000f00 */
[----:B--2---:R-:W-:Y:S01]  /*6bcd0*/  HMMA.16816.F32.BF16 R20, R12, R8, R20 ;  /* 0x000000080c14723c */ /* 0x004fe20000041814 */
[----:B------:R-:W-:-:S02]  /*6bce0*/  MOV R18, R8 ;  /* 0x0000000800127202 */ /* 0x000fc40000000f00 */
[----:B------:R-:W-:Y:S11]  /*6bcf0*/  MOV R3, R9 ;  /* 0x0000000900037202 */ /* 0x000ff60000000f00 */
[----:B------:R-:W-:Y:S09]  /*6bd00*/  @!UPT UIADD3 URZ, URZ, URZ, URZ ;  /* 0x0000003f3f3ff290 */ /* 0x000ff2000fffe03f */
[----:B------:R0:W-:Y:S04]  /*6bd10*/  STL.64 [R1+0x6a0], R20 ;  /* 0x0006a01401007387 */ /* 0x0001e80000100a00 */
[----:B------:R-:W-:Y:S04]  /*6bd20*/  STL.64 [R1+0x6a8], R22 ;  /* 0x0006a81601007387 */ /* 0x000fe80000100a00 */
[----:B0-----:R-:W3:Y:S04]  /*6bd30*/  LDL.LU.64 R20, [R1+0x3678] ;  /* 0x0036780001147983 */ /* 0x001ee80000300a00 */
[----:B------:R-:W2:Y:S04]  /*6bd40*/  LDL.LU.64 R10, [R1+0x3670] ;  /* 0x00367000010a7983 */ /* 0x000ea80000300a00 */
[----:B------:R-:W2:Y:S01]  /*6bd50*/  LDL.LU.64 R8, [R1+0x3668] ;  /* 0x0036680001087983 */ /* 0x000ea20000300a00 */
[----:B------:R-:W-:-:S07]  /*6bd60*/  MOV R4, R6 ;  /* 0x0000000600047202 */ /* 0x000fce0000000f00 */
[C---:B--2---:R-:W-:Y:S01]  /*6bd70*/  HMMA.16816.F32.BF16 R4, R12.reuse, R4, R8 ;  /* 0x000000040c04723c */ /* 0x044fe20000041808 */
[----:B------:R-:W2:Y:S04]  /*6bd80*/  LDL.LU.64 R10, [R1+0x3660] ;  /* 0x00366000010a7983 */ /* 0x000ea80000300a00 */
[----:B------:R-:W2:Y:S11]  /*6bd90*/  LDL.LU.64 R8, [R1+0x3658] ;  /* 0x0036580001087983 */ /* 0x000eb60000300a00 */
[----:B------:R-:W-:Y:S07]  /*6bda0*/  @!UPT UIADD3 URZ, URZ, URZ, URZ ;  /* 0x0000003f3f3ff290 */ /* 0x000fee000fffe03f */
[----:B------:R0:W-:Y:S04]  /*6bdb0*/  STL.64 [R1+0x730], R4 ;  /* 0x0007300401007387 */ /* 0x0001e80000100a00 */
[----:B------:R-:W-:Y:S04]  /*6bdc0*/  STL.64 [R1+0x738], R6 ;  /* 0x0007380601007387 */ /* 0x000fe80000100a00 */
[----:B0-----:R-:W4:Y:S01]  /*6bdd0*/  LDL.64 R4, [R1+0x10] ;  /* 0x0000100001047983 */ /* 0x001f220000100a00 */
[C---:B--2---:R-:W-:Y:S03]  /*6bde0*/  HMMA.16816.F32.BF16 R8, R12.reuse, R16, R8 ;  /* 0x000000100c08723c */ /* 0x044fe60000041808 */
[----:B----4-:R-:W-:Y:S11]  /*6bdf0*/  STL.64 [R1+0x3648], R4 ;  /* 0x0036480401007387 */ /* 0x010ff60000100a00 */
[----:B------:R-:W-:Y:S09]  /*6be00*/  @!UPT UIADD3 URZ, URZ, URZ, URZ ;  /* 0x0000003f3f3ff290 */ /* 0x000ff2000fffe03f */
[----:B------:R0:W-:Y:S04]  /*6be10*/  STL.64 [R1+0x7b0], R8 ;  /* 0x0007b00801007387 */ /* 0x0001e80000100a00 */
[----:B------:R1:W-:Y:S04]  /*6be20*/  STL.64 [R1+0x7b8], R10 ;  /* 0x0007b80a01007387 */ /* 0x0003e80000100a00 */
[----:B0-----:R-:W2:Y:S04]  /*6be30*/  LDL.LU R8, [R1+0x370] ;  /* 0x0003700001087983 */ /* 0x001ea80000300800 */
[----:B------:R-:W2:Y:S04]  /*6be40*/  LDL.LU R9, [R1+0x374] ;  /* 0x0003740001097983 */ /* 0x000ea80000300800 */
[----:B-1----:R-:W4:Y:S04]  /*6be50*/  LDL.LU R10, [R1+0x378] ;  /* 0x00037800010a7983 */ /* 0x002f280000300800 */
[----:B------:R-:W4:Y:S04]  /*6be60*/  LDL.LU R11, [R1+0x37c] ;  /* 0x00037c00010b7983 */ /* 0x000f280000300800 */
[----:B------:R-:W2:Y:S04]  /*6be70*/  LDL.LU R4, [R1+0x3a0] ;  /* 0x0003a00001047983 */ /* 0x000ea80000300800 */
[----:B------:R-:W3:Y:S04]  /*6be80*/  LDL.LU R5, [R1+0x3a4] ;  /* 0x0003a40001057983 */ /* 0x000ee80000300800 */
[----:B------:R-:W3:Y:S04]  /*6be90*/  LDL.LU R6, [R1+0x3a8] ;  /* 0x0003a80001067983 */ /* 0x000ee80000300800 */
[----:B------:R-:W3:Y:S04]  /*6bea0*/  LDL.LU R7, [R1+0x3ac] ;  /* 0x0003ac0001077983 */ /* 0x000ee80000300800 */
[----:B----4-:R-:W-:Y:S04]  /*6beb0*/  STL.64 [R1+0x3640], R10 ;  /* 0x0036400a01007387 */ /* 0x010fe80000100a00 */
[----:B--2---:R0:W-:Y:S04]  /*6bec0*/  STL.64 [R1+0x3638], R8 ;  /* 0x0036380801007387 */ /* 0x0041e80000100a00 */
[----:B0-----:R-:W2:Y:S04]  /*6bed0*/  LDL.LU R8, [R1+0x380] ;  /* 0x0003800001087983 */ /* 0x001ea80000300800 */
[----:B------:R-:W2:Y:S04]  /*6bee0*/  LDL.LU R9, [R1+0x384] ;  /* 0x0003840001097983 */ /* 0x000ea80000300800 */
[----:B------:R-:W2:Y:S04]  /*6bef0*/  LDL.LU R10, [R1+0x388] ;  /* 0x00038800010a7983 */ /* 0x000ea80000300800 */
[----:B------:R-:W2:Y:S04]  /*6bf00*/  LDL.LU R11, [R1+0x38c] ;  /* 0x00038c00010b7983 */ /* 0x000ea80000300800 */
[----:B------:R0:W-:Y:S04]  /*6bf10*/  STL.64 [R1+0x35e8], R16 ;  /* 0x0035e81001007387 */ /* 0x0001e80000100a00 */
[----:B0-----:R-:W4:Y:S01]  /*6bf20*/  LDL.64 R16, [R1+0x50] ;  /* 0x0000500001107983 */ /* 0x001f220000100a00 */
[----:B---3--:R-:W-:Y:S03]  /*6bf30*/  HMMA.16816.F32.BF16 R24, R12, R20, R24 ;  /* 0x000000140c18723c */ /* 0x008fe60000041818 */
[----:B----4-:R0:W-:Y:S02]  /*6bf40*/  STL.64 [R1+0x35f0], R16 ;  /* 0x0035f01001007387 */ /* 0x0101e40000100a00 */
[----:B0-----:R-:W-:Y:S01]  /*6bf50*/  IMAD.MOV.U32 R16, RZ, RZ, R18 ;  /* 0x000000ffff107224 */ /* 0x001fe200078e0012 */
[----:B------:R-:W-:-:S05]  /*6bf60*/  MOV R17, R3 ;  /* 0x0000000300117202 */ /* 0x000fca0000000f00 */
[----:B------:R-:W-:Y:S11]  /*6bf70*/  STL.64 [R1+0x3608], R16 ;  /* 0x0036081001007387 */ /* 0x000ff60000100a00 */
[----:B------:R-:W-:Y:S01]  /*6bf80*/  @!UPT UIADD3 URZ, URZ, URZ, URZ ;  /* 0x0000003f3f3ff290 */ /* 0x000fe2000fffe03f */
[----:B------:R0:W-:Y:S04]  /*6bf90*/  STL.64 [R1+0x820], R24 ;  /* 0x0008201801007387 */ /* 0x0001e80000100a00 */
[----:B------:R-:W-:Y:S04]  /*6bfa0*/  STL.64 [R1+0x828], R26 ;  /* 0x0008281a01007387 */ /* 0x000fe80000100a00 */
[----:B0-----:R-:W3:Y:S04]  /*6bfb0*/  LDL.LU.64 R24, [R1+0x3650] ;  /* 0x0036500001187983 */ /* 0x001ee80000300a00 */
[----:B------:R0:W-:Y:S04]  /*6bfc0*/  STL.64 [R1+0x35e0], R20 ;  /* 0x0035e01401007387 */ /* 0x0001e80000100a00 */
[----:B0-----:R-:W4:Y:S04]  /*6bfd0*/  LDL.LU R20, [R1+0x2c0] ;  /* 0x0002c00001147983 */ /* 0x001f280000300800 */
[----:B------:R-:W4:Y:S04]  /*6bfe0*/  LDL.LU R21, [R1+0x2c4] ;  /* 0x0002c40001157983 */ /* 0x000f280000300800 */
[----:B------:R-:W2:Y:S04]  /*6bff0*/  LDL.LU R22, [R1+0x2c8] ;  /* 0x0002c80001167983 */ /* 0x000ea80000300800 */
[----:B------:R-:W2:Y:S04]  /*6c000*/  LDL.LU R23, [R1+0x2cc] ;  /* 0x0002cc0001177983 */ /* 0x000ea80000300800 */
[----:B--2---:R-:W-:Y:S04]  /*6c010*/  STL.64 [R1+0x3600], R22 ;  /* 0x0036001601007387 */ /* 0x004fe80000100a00 */
[----:B----4-:R0:W-:Y:S04]  /*6c020*/  STL.64 [R1+0x35f8], R20 ;  /* 0x0035f81401007387 */ /* 0x0101e80000100a00 */
[----:B0-----:R-:W2:Y:S04]  /*6c030*/  LDL.LU R20, [R1+0x2e0] ;  /* 0x0002e00001147983 */ /* 0x001ea80000300800 */
[----:B------:R-:W2:Y:S04]  /*6c040*/  LDL.LU R21, [R1+0x2e4] ;  /* 0x0002e40001157983 */ /* 0x000ea80000300800 */
[----:B------:R-:W4:Y:S04]  /*6c050*/  LDL.LU R22, [R1+0x2e8] ;  /* 0x0002e80001167983 */ /* 0x000f280000300800 */
[----:B------:R-:W4:Y:S01]  /*6c060*/  LDL.LU R23, [R1+0x2ec] ;  /* 0x0002ec0001177983 */ /* 0x000f220000300800 */
[C---:B---3--:R-:W-:Y:S03]  /*6c070*/  HMMA.16816.F32.BF16 R4, R12.reuse, R24, R4 ;  /* 0x000000180c04723c */ /* 0x048fe60000041804 */
[----:B----4-:R-:W-:Y:S04]  /*6c080*/  STL.64 [R1+0x3618], R22 ;  /* 0x0036181601007387 */ /* 0x010fe80000100a00 */
[----:B--2---:R0:W-:Y:S04]  /*6c090*/  STL.64 [R1+0x3610], R20 ;  /* 0x0036101401007387 */ /* 0x0041e80000100a00 */
[----:B0-----:R-:W2:Y:S04]  /*6c0a0*/  LDL.LU R20, [R1+0x2f0] ;  /* 0x0002f00001147983 */ /* 0x001ea80000300800 */
[----:B------:R-:W2:Y:S04]  /*6c0b0*/  LDL.LU R21, [R1+0x2f4] ;  /* 0x0002f40001157983 */ /* 0x000ea80000300800 */
[----:B------:R-:W2:Y:S04]  /*6c0c0*/  LDL.LU R22, [R1+0x2f8] ;  /* 0x0002f80001167983 */ /* 0x000ea80000300800 */
[----:B------:R-:W2:Y:S04]  /*6c0d0*/  LDL.LU R23, [R1+0x2fc] ;  /* 0x0002fc0001177983 */ /* 0x000ea80000300800 */
[----:B------:R0:W-:Y:S04]  /*6c0e0*/  STL.64 [R1+0x940], R4 ;  /* 0x0009400401007387 */ /* 0x0001e80000100a00 */
[----:B------:R-:W-:Y:S04]  /*6c0f0*/  STL.64 [R1+0x948], R6 ;  /* 0x0009480601007387 */ /* 0x000fe80000100a00 */
[----:B0-----:R-:W3:Y:S01]  /*6c100*/  LDL.LU.64 R4, [R1+0x3648] ;  /* 0x0036480001047983 */ /* 0x001ee20000300a00 */
[----:B------:R-:W-:Y:S01]  /*6c110*/  MOV R16, R2 ;  /* 0x0000000200107202 */ /* 0x000fe20000000f00 */
[----:B------:R-:W-:Y:S01]  /*6c120*/  IMAD.MOV.U32 R17, RZ, RZ, R0 ;  /* 0x000000ffff117224 */ /* 0x000fe200078e0000 */
[----:B---3--:R-:W-:Y:S01]  /*6c130*/  HMMA.16816.F32.BF16 R8, R12, R4, R8 ;  /* 0x000000040c08723c */ /* 0x008fe20000041808 */
[----:B------:R-:W-:-:S02]  /*6c140*/  MOV R2, R4 ;  /* 0x0000000400027202 */ /* 0x000fc40000000f00 */
[----:B------:R-:W-:Y:S11]  /*6c150*/  MOV R0, R5 ;  /* 0x0000000500007202 */ /* 0x000ff60000000f00 */
[----:B------:R-:W-:Y:S09]  /*6c160*/  @!UPT UIADD3 URZ, URZ, URZ, URZ ;  /* 0x0000003f3f3ff290 */ /* 0x000ff2000fffe03f */
[----:B------:R-:W-:Y:S04]  /*6c170*/  STL.64 [R1+0xa60], R8 ;  /* 0x000a600801007387 */ /* 0x000fe80000100a00 */
[----:B------:R0:W-:Y:S04]  /*6c180*/  STL.64 [R1+0xa68], R10 ;  /* 0x000a680a01007387 */ /* 0x0001e80000100a00 */
[----:B0-----:R-:W3:Y:S04]  /*6c190*/  LDL.LU.64 R10, [R1+0x3640] ;  /* 0x00364000010a7983 */ /* 0x001ee80000300a00 */
[----:B------:R-:W3:Y:S04]  /*6c1a0*/  LDL.LU.64 R8, [R1+0x3638] ;  /* 0x0036380001087983 */ /* 0x000ee80000300a00 */
[----:B------:R-:W3:Y:S02]  /*6c1b0*/  LDL.LU.64 R4, [R1+0x3630] ;  /* 0x0036300001047983 */ /* 0x000ee40000300a00 */
        /* <DEDUP_REMOVED lines=10> */
[----:B------:R0:W-:Y:S04]  /*6c260*/  STL.64 [R1+0x35c8], R4 ;  /* 0x0035c80401007387 */ /* 0x0001e80000100a00 */
[----:B0-----:R-:W4:Y:S04]  /*6c270*/  LDL.LU R4, [R1+0x310] ;  /* 0x0003100001047983 */ /* 0x001f280000300800 */
[----:B------:R-:W4:Y:S04]  /*6c280*/  LDL.LU R5, [R1+0x314] ;  /* 0x0003140001057983 */ /* 0x000f280000300800 */
[----:B------:R-:W4:Y:S04]  /*6c290*/  LDL.LU R6, [R1+0x318] ;  /* 0x0003180001067983 */ /* 0x000f280000300800 */
[----:B------:R-:W4:Y:S01]  /*6c2a0*/  LDL.LU R7, [R1+0x31c] ;  /* 0x00031c0001077983 */ /* 0x000f220000300800 */
[C---:B--2---:R-:W-:Y:S03]  /*6c2b0*/  HMMA.16816.F32.BF16 R16, R8.reuse, R16, R20 ;  /* 0x000000100810723c */ /* 0x044fe60000041814 */
[----:B------:R-:W2:Y:S04]  /*6c2c0*/  LDL.LU.64 R22, [R1+0x3618] ;  /* 0x0036180001167983 */ /* 0x000ea80000300a00 */
[----:B------:R-:W2:Y:S11]  /*6c2d0*/  LDL.LU.64 R20, [R1+0x3610] ;  /* 0x0036100001147983 */ /* 0x000eb60000300a00 */
[----:B------:R-:W-:Y:S05]  /*6c2e0*/  @!UPT UIADD3 URZ, URZ, URZ, URZ ;  /* 0x0000003f3f3ff290 */ /* 0x000fea000fffe03f */
        /* <DEDUP_REMOVED lines=9> */
[----:B0-----:R-:W3:Y:S02]  /*6c380*/  LDL.LU.64 R16, [R1+0x35f0] ;  /* 0x0035f00001107983 */ /* 0x001ee40000300a00 */
[----:B---3--:R-:W-:Y:S01]  /*6c390*/  HMMA.16816.F32.BF16 R12, R8, R16, R12 ;  /* 0x00000010080c723c */ /* 0x008fe2000004180c */
[----:B------:R-:W-:Y:S11]  /*6c3a0*/  MOV R3, R17 ;  /* 0x0000001100037202 */ /* 0x000ff60000000f00 */
[----:B------:R-:W-:Y:S11]  /*6c3b0*/  @!UPT UIADD3 URZ, URZ, URZ, URZ ;  /* 0x0000003f3f3ff290 */ /* 0x000ff6000fffe03f */
[----:B------:R0:W-:Y:S04]  /*6c3c0*/  STL.64 [R1+0xb50], R12 ;  /* 0x000b500c01007387 */ /* 0x0001e80000100a00 */
[----:B------:R-:W-:Y:S01]  /*6c3d0*/  STL.64 [R1+0xb58], R14 ;  /* 0x000b580e01007387 */ /* 0x000fe20000100a00 */
[----:B0-----:R-:W-:-:S03]  /*6c3e0*/  IMAD.MOV.U32 R12, RZ, RZ, R16 ;  /* 0x000000ffff0c7224 */ /* 0x001fc600078e0010 */
[----:B------:R-:W2:Y:S02]  /*6c3f0*/  LDL.LU.64 R16, [R1+0x35e8] ;  /* 0x0035e80001107983 */ /* 0x000ea40000300a00 */
[C---:B--2---:R-:W-:Y:S02]  /*6c400*/  HMMA.16816.F32.BF16 R16, R8.reuse, R16, R20 ;  /* 0x000000100810723c */ /* 0x044fe40000041814 */
[----:B------:R-:W4:Y:S11]  /*6c410*/  LDL.LU.64 R20, [R1+0x35e0] ;  /* 0x0035e00001147983 */ /* 0x000f360000300a00 */
[----:B------:R-:W-:Y:S10]  /*6c420*/  @!UPT UIADD3 URZ, URZ, URZ, URZ ;  /* 0x0000003f3f3ff290 */ /* 0x000ff4000fffe03f */
[----:B------:R-:W-:Y:S04]  /*6c430*/  STL.64 [R1+0xb40], R16 ;  /* 0x000b401001007387 */ /* 0x000fe80000100a00 */
[----:B------:R-:W-:Y:S04]  /*6c440*/  STL.64 [R1+0xb48], R18 ;  /* 0x000b481201007387 */ /* 0x000fe80000100a00 */
[----:B------:R-:W0:Y:S04]  /*6c450*/  LDSM.16.M88.4 R16, [R29+0x55000] ;  /* 0x055000001d10783b */ /* 0x000e280000000200 */
[----:B0-----:R-:W-:Y:S04]  /*6c460*/  STL.64 [R1+0x3538], R18 ;  /* 0x0035381201007387 */ /* 0x001fe80000100a00 */
[----:B------:R0:W-:Y:S04]  /*6c470*/  STL.64 [R1+0x3530], R16 ;  /* 0x0035301001007387 */ /* 0x0001e80000100a00 */
[----:B0-----:R-:W2:Y:S01]  /*6c480*/  LDL.LU R16, [R1+0x330] ;  /* 0x0003300001107983 */ /* 0x001ea20000300800 */
[C---:B----4-:R-:W-:Y:S11]  /*6c490*/  HMMA.16816.F32.BF16 R4, R8.reuse, R20, R4 ;  /* 0x000000140804723c */ /* 0x050ff60000041804 */
[----:B------:R-:W-:Y:S11]  /*6c4a0*/  @!UPT UIADD3 URZ, URZ, URZ, URZ ;  /* 0x0000003f3f3ff290 */ /* 0x000ff6000fffe03f */
[----:B------:R-:W-:Y:S01]  /*6c4b0*/  @!UPT UIADD3 URZ, URZ, URZ, URZ ;  /* 0x0000003f3f3ff290 */ /* 0x000fe2000fffe03f */
[----:B------:R-:W-:Y:S04]  /*6c4c0*/  STL.64 [R1+0xb30], R4 ;  /* 0x000b300401007387 */ /* 0x000fe80000100a00 */
[----:B------:R-:W-:Y:S04]  /*6c4d0*/  STL.64 [R1+0xb38], R6 ;  /* 0x000b380601007387 */ /* 0x000fe80000100a00 */
[----:B------:R-:W2:Y:S04]  /*6c4e0*/  LDL.LU R17, [R1+0x334] ;  /* 0x0003340001117983 */ /* 0x000ea80000300800 */
[----:B------:R-:W3:Y:S04]  /*6c4f0*/  LDL.LU R18, [R1+0x338] ;  /* 0x0003380001127983 */ /* 0x000ee80000300800 */
[----:B------:R-:W3:Y:S04]  /*6c500*/  LDL.LU R19, [R1+0x33c] ;  /* 0x00033c0001137983 */ /* 0x000ee80000300800 */
[----:B---3--:R-:W-:Y:S04]  /*6c510*/  STL.64 [R1+0x3548], R18 ;  /* 0x0035481201007387 */ /* 0x008fe80000100a00 */
[----:B--2---:R0:W-:Y:S04]  /*6c520*/  STL.64 [R1+0x3540], R16 ;  /* 0x0035401001007387 */ /* 0x0041e80000100a00 */
[----:B0-----:R-:W2:Y:S04]  /*6c530*/  LDL.LU R16, [R1+0x300] ;  /* 0x0003000001107983 */ /* 0x001ea80000300800 */
[----:B------:R-:W2:Y:S04]  /*6c540*/  LDL.LU R17, [R1+0x304] ;  /* 0x0003040001117983 */ /* 0x000ea80000300800 */
[----:B------:R-:W3:Y:S04]  /*6c550*/  LDL.LU R18, [R1+0x308] ;  /* 0x0003080001127983 */ /* 0x000ee80000300800 */
[----:B------:R-:W3:Y:S04]  /*6c560*/  LDL.LU R19, [R1+0x30c] ;  /* 0x00030c0001137983 */ /* 0x000ee80000300800 */
[----:B------:R-:W4:Y:S04]  /*6c570*/  LDL.LU R20, [R1+0x340] ;  /* 0x0003400001147983 */ /* 0x000f280000300800 */
[----:B------:R-:W4:Y:S04]  /*6c580*/  LDL.LU R21, [R1+0x344] ;  /* 0x0003440001157983 */ /* 0x000f280000300800 */
[----:B------:R-:W2:Y:S04]  /*6c590*/  LDL.LU R22, [R1+0x348] ;  /* 0x0003480001167983 */ /* 0x000ea80000300800 */
[----:B------:R-:W2:Y:S04]  /*6c5a0*/  LDL.LU R23, [R1+0x34c] ;  /* 0x00034c0001177983 */ /* 0x000ea80000300800 */
[----:B--2---:R-:W-:Y:S04]  /*6c5b0*/  STL.64 [R1+0x35d8], R22 ;  /* 0x0035d81601007387 */ /* 0x004fe80000100a00 */
[----:B----4-:R0:W-:Y:S04]  /*6c5c0*/  STL.64 [R1+0x35d0], R20 ;  /* 0x0035d01401007387 */ /* 0x0101e80000100a00 */
[----:B0-----:R-:W2:Y:S04]  /*6c5d0*/  LDL.LU R20, [R1+0x360] ;  /* 0x0003600001147983 */ /* 0x001ea80000300800 */
[----:B------:R-:W2:Y:S04]  /*6c5e0*/  LDL.LU R21, [R1+0x364] ;  /* 0x0003640001157983 */ /* 0x000ea80000300800 */
[----:B------:R-:W2:Y:S04]  /*6c5f0*/  LDL.LU R22, [R1+0x368] ;  /* 0x0003680001167983 */ /* 0x000ea80000300800 */
[----:B------:R-:W2:Y:S04]  /*6c600*/  LDL.LU R23, [R1+0x36c] ;  /* 0x00036c0001177983 */ /* 0x000ea80000300800 */
[----:B------:R-:W4:Y:S04]  /*6c610*/  LDL.LU R4, [R1+0x350] ;  /* 0x0003500001047983 */ /* 0x000f280000300800 */
[----:B------:R-:W4:Y:S04]  /*6c620*/  LDL.LU R5, [R1+0x354] ;  /* 0x0003540001057983 */ /* 0x000f280000300800 */
[----:B------:R-:W4:Y:S04]  /*6c630*/  LDL.LU R6, [R1+0x358] ;  /* 0x0003580001067983 */ /* 0x000f280000300800 */
[----:B------:R-:W4:Y:S04]  /*6c640*/  LDL.LU R7, [R1+0x35c] ;  /* 0x00035c0001077983 */ /* 0x000f280000300800 */
[----:B---3--:R-:W-:Y:S04]  /*6c650*/  STL.64 [R1+0x3558], R18 ;  /* 0x0035581201007387 */ /* 0x008fe80000100a00 */
[----:B------:R0:W-:Y:S04]  /*6c660*/  STL.64 [R1+0x3550], R16 ;  /* 0x0035501001007387 */ /* 0x0001e80000100a00 */
[----:B0-----:R-:W3:Y:S04]  /*6c670*/  LDL.LU R16, [R1+0x270] ;  /* 0x0002700001107983 */ /* 0x001ee80000300800 */
[----:B------:R-:W3:Y:S04]  /*6c680*/  LDL.LU R17, [R1+0x274] ;  /* 0x0002740001117983 */ /* 0x000ee80000300800 */
[----:B------:R-:W2:Y:S04]  /*6c690*/  LDL.LU R18, [R1+0x278] ;  /* 0x0002780001127983 */ /* 0x000ea80000300800 */
[----:B------:R-:W2:Y:S04]  /*6c6a0*/  LDL.LU R19, [R1+0x27c] ;  /* 0x00027c0001137983 */ /* 0x000ea80000300800 */
[----:B--2---:R-:W-:Y:S04]  /*6c6b0*/  STL.64 [R1+0x3568], R18 ;  /* 0x0035681201007387 */ /* 0x004fe80000100a00 */
[----:B---3--:R0:W-:Y:S04]  /*6c6c0*/  STL.64 [R1+0x3560], R16 ;  /* 0x0035601001007387 */ /* 0x0081e80000100a00 */
[----:B0-----:R-:W2:Y:S01]  /*6c6d0*/  LDL.64 R16, [R1+0x40] ;  /* 0x0000400001107983 */ /* 0x001ea20000100a00 */
[----:B------:R-:W-:Y:S03]  /*6c6e0*/  HMMA.16816.F32.BF16 R20, R8, R24, R20 ;  /* 0x000000180814723c */ /* 0x000fe60000041814 */
[----:B--2---:R0:W-:Y:S02]  /*6c6f0*/  STL.64 [R1+0x3578], R16 ;  /* 0x0035781001007387 */ /* 0x0041e40000100a00 */
[----:B0-----:R-:W-:Y:S01]  /*6c700*/  MOV R16, R12 ;  /* 0x0000000c00107202 */ /* 0x001fe20000000f00 */
[----:B------:R-:W-:Y:S01]  /*6c710*/  IMAD.MOV.U32 R17, RZ, RZ, R3 ;  /* 0x000000ffff117224 */ /* 0x000fe200078e0003 */
[----:B------:R-:W0:Y:S04]  /*6c720*/  LDSM.16.M88.4 R12, [R29+0x55800] ;  /* 0x055800001d0c783b */ /* 0x000e280000000200 */
[----:B------:R1:W-:Y:S04]  /*6c730*/  STL.64 [R1+0x3590], R16 ;  /* 0x0035901001007387 */ /* 0x0003e80000100a00 */
[----:B-1----:R-:W2:Y:S04]  /*6c740*/  LDL.64 R16, [R1+0x60] ;  /* 0x0000600001107983 */ /* 0x002ea80000100a00 */
[----:B--2---:R1:W-:Y:S04]  /*6c750*/  STL.64 [R1+0x35a0], R16 ;  /* 0x0035a01001007387 */ /* 0x0043e80000100a00 */
[----:B-1----:R-:W2:Y:S04]  /*6c760*/  LDL.64 R16, [R1+0x70] ;  /* 0x0000700001107983 */ /* 0x002ea80000100a00 */
[----:B0-----:R-:W-:Y:S04]  /*6c770*/  STL.64 [R1+0x34b0], R14 ;  /* 0x0034b00e01007387 */ /* 0x001fe80000100a00 */
[----:B------:R-:W-:Y:S04]  /*6c780*/  STL.64 [R1+0x34a8], R12 ;  /* 0x0034a80c01007387 */ /* 0x000fe80000100a00 */
[----:B------:R-:W-:Y:S04]  /*6c790*/  STL.64 [R1+0xb20], R20 ;  /* 0x000b201401007387 */ /* 0x000fe80000100a00 */
[----:B------:R0:W-:Y:S04]  /*6c7a0*/  STL.64 [R1+0xb28], R22 ;  /* 0x000b281601007387 */ /* 0x0001e80000100a00 */
[----:B0-----:R-:W3:Y:S04]  /*6c7b0*/  LDL.LU.64 R22, [R1+0x35d8] ;  /* 0x0035d80001167983 */ /* 0x001ee80000300a00 */
[----:B------:R-:W3:Y:S04]  /*6c7c0*/  LDL.LU.64 R20, [R1+0x35d0] ;  /* 0x0035d00001147983 */ /* 0x000ee80000300a00 */
[----:B------:R0:W-:Y:S04]  /*6c7d0*/  STL.64 [R1+0x3598], R24 ;  /* 0x0035981801007387 */ /* 0x0001e80000100a00 */
[----:B0-----:R-:W2:Y:S04]  /*6c7e0*/  LDL.LU R24, [R1+0x2a0] ;  /* 0x0002a00001187983 */ /* 0x001ea80000300800 */
[----:B------:R-:W2:Y:S04]  /*6c7f0*/  LDL.LU R25, [R1+0x2a4] ;  /* 0x0002a40001197983 */ /* 0x000ea80000300800 */
[----:B------:R-:W2:Y:S04]  /*6c800*/  LDL.LU R26, [R1+0x2a8] ;  /* 0x0002a800011a7983 */ /* 0x000ea80000300800 */
[----:B------:R-:W2:Y:S01]  /*6c810*/  LDL.LU R27, [R1+0x2ac] ;  /* 0x0002ac00011b7983 */ /* 0x000ea20000300800 */
[----:B------:R-:W-:-:S02]  /*6c820*/  MOV R12, R2 ;  /* 0x00000002000c7202 */ /* 0x000fc40000000f00 */
[----:B------:R-:W-:-:S07]  /*6c830*/  MOV R13, R0 ;  /* 0x00000000000d7202 */ /* 0x000fce0000000f00 */
[C---:B----4-:R-:W-:Y:S01]  /*6c840*/  HMMA.16816.F32.BF16 R4, R8.reuse, R12, R4 ;  /* 0x0000000c0804723c */ /* 0x050fe20000041804 */
        /* <DEDUP_REMOVED lines=14> */
[----:B------:R-:W-:Y:S04]  /*6c930*/  STL.64 [R1+0x7a8], R10 ;  /* 0x0007a80a01007387 */ /* 0x000fe80000100a00 */
[----:B0-----:R-:W3:Y:S04]  /*6c940*/  LDL.64 R8, [R1+0x30] ;  /* 0x0000300001087983 */ /* 0x001ee80000100a00 */
[----:B---3--:R0:W-:Y:S04]  /*6c950*/  STL.64 [R1+0x3570], R8 ;  /* 0x0035700801007387 */ /* 0x0081e80000100a00 */
[----:B0-----:R-:W3:Y:S04]  /*6c960*/  LDL.LU R8, [R1+0x280] ;  /* 0x0002800001087983 */ /* 0x001ee80000300800 */
[----:B------:R-:W3:Y:S04]  /*6c970*/  LDL.LU R9, [R1+0x284] ;  /* 0x0002840001097983 */ /* 0x000ee80000300800 */
[----:B------:R-:W4:Y:S04]  /*6c980*/  LDL.LU R10, [R1+0x288] ;  /* 0x00028800010a7983 */ /* 0x000f280000300800 */
[----:B------:R-:W4:Y:S01]  /*6c990*/  LDL.LU R11, [R1+0x28c] ;  /* 0x00028c00010b7983 */ /* 0x000f220000300800 */
[C---:B--2---:R-:W-:Y:S01]  /*6c9a0*/  HMMA.16816.F32.BF16 R24, R20.reuse, R16, R24 ;  /* 0x000000101418723c */ /* 0x044fe20000041818 */
[----:B------:R-:W-:Y:S01]  /*6c9b0*/  IMAD.MOV.U32 R14, RZ, RZ, R16 ;  /* 0x000000ffff0e7224 */ /* 0x000fe200078e0010 */
[----:B------:R-:W-:Y:S01]  /*6c9c0*/  MOV R7, R17 ;  /* 0x0000001100077202 */ /* 0x000fe20000000f00 */
[----:B----4-:R-:W-:Y:S04]  /*6c9d0*/  STL.64 [R1+0x3588], R10 ;  /* 0x0035880a01007387 */ /* 0x010fe80000100a00 */
[----:B---3--:R0:W-:Y:S04]  /*6c9e0*/  STL.64 [R1+0x3580], R8 ;  /* 0x0035800801007387 */ /* 0x0081e80000100a00 */
[----:B0-----:R-:W2:Y:S04]  /*6c9f0*/  LDL.LU R8, [R1+0x290] ;  /* 0x0002900001087983 */ /* 0x001ea80000300800 */
[----:B------:R-:W2:Y:S04]  /*6ca00*/  LDL.LU R9, [R1+0x294] ;  /* 0x0002940001097983 */ /* 0x000ea80000300800 */
[----:B------:R-:W2:Y:S04]  /*6ca10*/  LDL.LU R10, [R1+0x298] ;  /* 0x00029800010a7983 */ /* 0x000ea80000300800 */
[----:B------:R-:W2:Y:S04]  /*6ca20*/  LDL.LU R11, [R1+0x29c] ;  /* 0x00029c00010b7983 */ /* 0x000ea80000300800 */
[----:B------:R-:W-:Y:S04]  /*6ca30*/  STL.64 [R1+0x790], R24 ;  /* 0x0007901801007387 */ /* 0x000fe80000100a00 */
[----:B------:R0:W-:Y:S04]  /*6ca40*/  STL.64 [R1+0x798], R26 ;  /* 0x0007981a01007387 */ /* 0x0001e80000100a00 */
[----:B0-----:R-:W3:Y:S04]  /*6ca50*/  LDL.LU.64 R26, [R1+0x35b0] ;  /* 0x0035b000011a7983 */ /* 0x001ee80000300a00 */
[----:B------:R-:W3:Y:S04]  /*6ca60*/  LDL.LU.64 R24, [R1+0x35a8] ;  /* 0x0035a80001187983 */ /* 0x000ee80000300a00 */
[----:B------:R-:W3:Y:S02]  /*6ca70*/  LDL.LU.64 R16, [R1+0x35a0] ;  /* 0x0035a00001107983 */ /* 0x000ee40000300a00 */
[----:B---3--:R-:W-:Y:S01]  /*6ca80*/  HMMA.16816.F32.BF16 R24, R20, R16, R24 ;  /* 0x000000101418723c */ /* 0x008fe20000041818 */
[----:B------:R-:W-:Y:S11]  /*6ca90*/  IMAD.MOV.U32 R15, RZ, RZ, R17 ;  /* 0x000000ffff0f7224 */ /* 0x000ff600078e0011 */
[----:B------:R-:W-:Y:S11]  /*6caa0*/  @!UPT UIADD3 URZ, URZ, URZ, URZ ;  /* 0x0000003f3f3ff290 */ /* 0x000ff6000fffe03f */
[----:B------:R0:W-:Y:S04]  /*6cab0*/  STL.64 [R1+0x780], R24 ;  /* 0x0007801801007387 */ /* 0x0001e80000100a00 */
[----:B------:R1:W-:Y:S04]  /*6cac0*/  STL.64 [R1+0x788], R26 ;  /* 0x0007881a01007387 */ /* 0x0003e80000100a00 */
[----:B0-----:R-:W3:Y:S01]  /*6cad0*/  LDL.LU.64 R24, [R1+0x3598] ;  /* 0x0035980001187983 */ /* 0x001ee20000300a00 */
[----:B-1----:R-:W-:-:S03]  /*6cae0*/  MOV R26, R16 ;  /* 0x00000010001a7202 */ /* 0x002fc60000000f00 */
[----:B------:R-:W2:Y:S02]  /*6caf0*/  LDL.LU.64 R16, [R1+0x3590] ;  /* 0x0035900001107983 */ /* 0x000ea40000300a00 */
[C---:B--2---:R-:W-:Y:S02]  /*6cb00*/  HMMA.16816.F32.BF16 R16, R20.reuse, R16, R8 ;  /* 0x000000101410723c */ /* 0x044fe40000041808 */
[----:B------:R-:W2:Y:S04]  /*6cb10*/  LDL.LU.64 R10, [R1+0x3588] ;  /* 0x00358800010a7983 */ /* 0x000ea80000300a00 */
[----:B------:R-:W2:Y:S11]  /*6cb20*/  LDL.LU.64 R8, [R1+0x3580] ;  /* 0x0035800001087983 */ /* 0x000eb60000300a00 */
[----:B------:R-:W-:Y:S06]  /*6cb30*/  @!UPT UIADD3 URZ, URZ, URZ, URZ ;  /* 0x0000003f3f3ff290 */ /* 0x000fec000fffe03f */
[----:B------:R0:W-:Y:S04]  /*6cb40*/  STL.64 [R1+0x770], R16 ;  /* 0x0007701001007387 */ /* 0x0001e80000100a00 */
[----:B------:R-:W-:Y:S04]  /*6cb50*/  STL.64 [R1+0x778], R18 ;  /* 0x0007781201007387 */ /* 0x000fe80000100a00 */
[----:B0-----:R-:W2:Y:S02]  /*6cb60*/  LDL.LU.64 R16, [R1+0x3578] ;  /* 0x0035780001107983 */ /* 0x001ea40000300a00 */
[----:B--2---:R-:W-:Y:S01]  /*6cb70*/  HMMA.16816.F32.BF16 R8, R20, R16, R8 ;  /* 0x000000101408723c */ /* 0x004fe20000041808 */
[----:B------:R-:W-:-:S02]  /*6cb80*/  MOV R2, R16 ;  /* 0x0000001000027202 */ /* 0x000fc40000000f00 */
[----:B------:R-:W-:Y:S11]  /*6cb90*/  MOV R0, R17 ;  /* 0x0000001100007202 */ /* 0x000ff60000000f00 */
[----:B------:R-:W-:Y:S09]  /*6cba0*/  @!UPT UIADD3 URZ, URZ, URZ, URZ ;  /* 0x0000003f3f3ff290 */ /* 0x000ff2000fffe03f */
[----:B------:R0:W-:Y:S04]  /*6cbb0*/  STL.64 [R1+0x760], R8 ;  /* 0x0007600801007387 */ /* 0x0001e80000100a00 */
[----:B------:R-:W-:Y:S04]  /*6cbc0*/  STL.64 [R1+0x768], R10 ;  /* 0x0007680a01007387 */ /* 0x000fe80000100a00 */
[----:B0-----:R-:W2:Y:S04]  /*6cbd0*/  LDL.LU.64 R8, [R1+0x3570] ;  /* 0x0035700001087983 */ /* 0x001ea80000300a00 */
[----:B------:R-:W2:Y:S04]  /*6cbe0*/  LDL.LU.64 R18, [R1+0x3568] ;  /* 0x0035680001127983 */ /* 0x000ea80000300a00 */
[----:B------:R-:W2:Y:S02]  /*6cbf0*/  LDL.LU.64 R16, [R1+0x3560] ;  /* 0x0035600001107983 */ /* 0x000ea40000300a00 */
[----:B--2---:R-:W-:Y:S11]  /*6cc00*/  HMMA.16816.F32.BF16 R16, R20, R8, R16 ;  /* 0x000000081410723c */ /* 0x004ff60000041810 */
[----:B------:R-:W-:Y:S11]  /*6cc10*/  @!UPT UIADD3 URZ, URZ, URZ, URZ ;  /* 0x0000003f3f3ff290 */ /* 0x000ff6000fffe03f */
[----:B------:R-:W-:Y:S01]  /*6cc20*/  @!UPT UIADD3 URZ, URZ, URZ, URZ ;  /* 0x0000003f3f3ff290 */ /* 0x000fe2000fffe03f */
[----:B------:R-:W-:Y:S04]  /*6cc30*/  STL.64 [R1+0x750], R16 ;  /* 0x0007501001007387 */ /* 0x000fe80000100a00 */
[----:B------:R0:W-:Y:S04]  /*6cc40*/  STL.64 [R1+0x758], R18 ;  /* 0x0007581201007387 */ /* 0x0001e80000100a00 */
[----:B0-----:R-:W3:Y:S04]  /*6cc50*/  LDL.LU.64 R18, [R1+0x3558] ;  /* 0x0035580001127983 */ /* 0x001ee80000300a00 */
[----:B------:R-:W3:Y:S01]  /*6cc60*/  LDL.LU.64 R16, [R1+0x3550] ;  /* 0x0035500001107983 */ /* 0x000ee20000300a00 */
[----:B------:R-:W-:Y:S01]  /*6cc70*/  IMAD.MOV.U32 R6, RZ, RZ, R8 ;  /* 0x000000ffff067224 */ /* 0x000fe200078e0008 */
[----:B------:R-:W-:-:S02]  /*6cc80*/  MOV R3, R9 ;  /* 0x0000000900037202 */ /* 0x000fc40000000f00 */
        /* <DEDUP_REMOVED lines=10> */
[C---:B---3--:R-:W-:Y:S03]  /*6cd30*/  HMMA.16816.F32.BF16 R24, R20.reuse, R24, R16 ;  /* 0x000000181418723c */ /* 0x048fe60000041810 */
[----:B------:R-:W3:Y:S04]  /*6cd40*/  LDL.LU.64 R18, [R1+0x3548] ;  /* 0x0035480001127983 */ /* 0x000ee80000300a00 */
[----:B------:R-:W3:Y:S11]  /*6cd50*/  LDL.LU.64 R16, [R1+0x3540] ;  /* 0x0035400001107983 */ /* 0x000ef60000300a00 */
[----:B------:R-:W-:Y:S05]  /*6cd60*/  @!UPT UIADD3 URZ, URZ, URZ, URZ ;  /* 0x0000003f3f3ff290 */ /* 0x000fea000fffe03f */
[----:B------:R-:W-:Y:S04]  /*6cd70*/  STL.64 [R1+0x740], R24 ;  /* 0x0007401801007387 */ /* 0x000fe80000100a00 */
[----:B------:R-:W-:Y:S04]  /*6cd80*/  STL.64 [R1+0x748], R26 ;  /* 0x0007481a01007387 */ /* 0x000fe80000100a00 */
[----:B------:R-:W0:Y:S04]  /*6cd90*/  LDSM.16.M88.4 R24, [R29+0x56800] ;  /* 0x056800001d18783b */ /* 0x000e280000000200 */
[----:B0-----:R-:W-:Y:S04]  /*6cda0*/  STL.64 [R1+0x33d0], R26 ;  /* 0x0033d01a01007387 */ /* 0x001fe80000100a00 */
[----:B------:R-:W-:Y:S01]  /*6cdb0*/  STL.64 [R1+0x33c8], R24 ;  /* 0x0033c81801007387 */ /* 0x000fe20000100a00 */
[C---:B---3--:R-:W-:Y:S11]  /*6cdc0*/  HMMA.16816.F32.BF16 R16, R20.reuse, R12, R16 ;  /* 0x0000000c1410723c */ /* 0x048ff60000041810 */
[----:B------:R-:W-:Y:S11]  /*6cdd0*/  @!UPT UIADD3 URZ, URZ, URZ, URZ ;  /* 0x0000003f3f3ff290 */ /* 0x000ff6000fffe03f */
[----:B------:R-:W-:Y:S01]  /*6cde0*/  @!UPT UIADD3 URZ, URZ, URZ, URZ ;  /* 0x0000003f3f3ff290 */ /* 0x000fe2000fffe03f */
[----:B------:R-:W-:Y:S04]  /*6cdf0*/  STL.64 [R1+0x720], R16 ;  /* 0x0007201001007387 */ /* 0x000fe80000100a00 */
[----:B------:R0:W-:Y:S04]  /*6ce00*/  STL.64 [R1+0x728], R18 ;  /* 0x0007281201007387 */ /* 0x0001e80000100a00 */
[----:B0-----:R-:W3:Y:S04]  /*6ce10*/  LDL.LU.64 R18, [R1+0x3538] ;  /* 0x0035380001127983 */ /* 0x001ee80000300a00 */
[----:B------:R-:W3:Y:S04]  /*6ce20*/  LDL.LU.64 R16, [R1+0x3530] ;  /* 0x0035300001107983 */ /* 0x000ee80000300a00 */
[----:B------:R0:W-:Y:S04]  /*6ce30*/  STL.64 [R1+0x34c8], R12 ;  /* 0x0034c80c01007387 */ /* 0x0001e80000100a00 */
[----:B0-----:R-:W4:Y:S01]  /*6ce40*/  LDL.64 R12, [R1+0x20] ;  /* 0x00002000010c7983 */ /* 0x001f220000100a00 */
[----:B--2---:R-:W-:Y:S03]  /*6ce50*/  HMMA.16816.F32.BF16 R8, R20, R4, R8 ;  /* 0x000000041408723c */ /* 0x004fe60000041808 */
[----:B----4-:R0:W-:Y:S02]  /*6ce60*/  STL.64 [R1+0x34d8], R12 ;  /* 0x0034d80c01007387 */ /* 0x0101e40000100a00 */
[----:B0-----:R-:W-:Y:S01]  /*6ce70*/  IMAD.MOV.U32 R12, RZ, RZ, R6 ;  /* 0x000000ffff0c7224 */ /* 0x001fe200078e0006 */
[----:B------:R-:W-:-:S05]  /*6ce80*/  MOV R13, R3 ;  /* 0x00000003000d7202 */ /* 0x000fca0000000f00 */
[----:B------:R0:W-:Y:S02]  /*6ce90*/  STL.64 [R1+0x34f0], R12 ;  /* 0x0034f00c01007387 */ /* 0x0001e40000100a00 */
[----:B0-----:R-:W-:Y:S01]  /*6cea0*/  MOV R12, R2 ;  /* 0x00000002000c7202 */ /* 0x001fe20000000f00 */
[----:B------:R-:W-:-:S05]  /*6ceb0*/  IMAD.MOV.U32 R13, RZ, RZ, R0 ;  /* 0x000000ffff0d7224 */ /* 0x000fca00078e0000 */
[----:B------:R0:W-:Y:S04]  /*6cec0*/  STL.64 [R1+0x3508], R12 ;  /* 0x0035080c01007387 */ /* 0x0001e80000100a00 */
[----:B0-----:R-:W2:Y:S01]  /*6ced0*/  LDL.64 R12, [R1+0x50] ;  /* 0x00005000010c7983 */ /* 0x001ea20000100a00 */
[----:B------:R-:W-:Y:S02]  /*6cee0*/  MOV R24, R14 ;  /* 0x0000000e00187202 */ /* 0x000fe40000000f00 */
[----:B------:R-:W-:Y:S01]  /*6cef0*/  MOV R25, R7 ;  /* 0x0000000700197202 */ /* 0x000fe20000000f00 */
[----:B--2---:R0:W-:Y:S04]  /*6cf00*/  STL.64 [R1+0x3520], R12 ;  /* 0x0035200c01007387 */ /* 0x0041e80000100a00 */
[----:B0-----:R-:W2:Y:S04]  /*6cf10*/  LDL.LU R12, [R1+0x250] ;  /* 0x00025000010c7983 */ /* 0x001ea80000300800 */
[----:B------:R0:W-:Y:S04]  /*6cf20*/  STL.64 [R1+0x710], R8 ;  /* 0x0007100801007387 */ /* 0x0001e80000100a00 */
[----:B------:R1:W-:Y:S04]  /*6cf30*/  STL.64 [R1+0x718], R10 ;  /* 0x0007180a01007387 */ /* 0x0003e80000100a00 */
[----:B------:R-:W2:Y:S04]  /*6cf40*/  LDL.LU R13, [R1+0x254] ;  /* 0x00025400010d7983 */ /* 0x000ea80000300800 */
[----:B------:R-:W2:Y:S04]  /*6cf50*/  LDL.LU R14, [R1+0x258] ;  /* 0x00025800010e7983 */ /* 0x000ea80000300800 */
[----:B------:R-:W2:Y:S04]  /*6cf60*/  LDL.LU R15, [R1+0x25c] ;  /* 0x00025c00010f7983 */ /* 0x000ea80000300800 */
[----:B0-----:R-:W3:Y:S04]  /*6cf70*/  LDL.LU R8, [R1+0x260] ;  /* 0x0002600001087983 */ /* 0x001ee80000300800 */
[----:B------:R-:W3:Y:S04]  /*6cf80*/  LDL.LU R9, [R1+0x264] ;  /* 0x0002640001097983 */ /* 0x000ee80000300800 */
[----:B-1----:R-:W3:Y:S04]  /*6cf90*/  LDL.LU R10, [R1+0x268] ;  /* 0x00026800010a7983 */ /* 0x002ee80000300800 */
[----:B------:R-:W3:Y:S04]  /*6cfa0*/  LDL.LU R11, [R1+0x26c] ;  /* 0x00026c00010b7983 */ /* 0x000ee80000300800 */
        /* <DEDUP_REMOVED lines=10> */
[----:B------:R-:W4:Y:S04]  /*6d050*/  LDL.LU R7, [R1+0x22c] ;  /* 0x00022c0001077983 */ /* 0x000f280000300800 */
[----:B----4-:R-:W-:Y:S04]  /*6d060*/  STL.64 [R1+0x3500], R6 ;  /* 0x0035000601007387 */ /* 0x010fe80000100a00 */
[----:B--2---:R0:W-:Y:S04]  /*6d070*/  STL.64 [R1+0x34f8], R4 ;  /* 0x0034f80401007387 */ /* 0x0041e80000100a00 */
        /* <DEDUP_REMOVED lines=11> */
[----:B------:R-:W3:Y:S04]  /*6d130*/  LDL.LU R20, [R1+0x1f0] ;  /* 0x0001f00001147983 */ /* 0x000ee80000300800 */
[----:B------:R-:W3:Y:S04]  /*6d140*/  LDL.LU R21, [R1+0x1f4] ;  /* 0x0001f40001157983 */ /* 0x000ee80000300800 */
[----:B------:R-:W4:Y:S04]  /*6d150*/  LDL.LU R22, [R1+0x1f8] ;  /* 0x0001f80001167983 */ /* 0x000f280000300800 */
[----:B------:R-:W4:Y:S04]  /*6d160*/  LDL.LU R23, [R1+0x1fc] ;  /* 0x0001fc0001177983 */ /* 0x000f280000300800 */
[----:B----4-:R-:W-:Y:S04]  /*6d170*/  STL.64 [R1+0x34c0], R22 ;  /* 0x0034c01601007387 */ /* 0x010fe80000100a00 */
[----:B---3--:R0:W-:Y:S04]  /*6d180*/  STL.64 [R1+0x34b8], R20 ;  /* 0x0034b81401007387 */ /* 0x0081e80000100a00 */
[----:B0-----:R-:W3:Y:S04]  /*6d190*/  LDL.LU R20, [R1+0x200] ;  /* 0x0002000001147983 */ /* 0x001ee80000300800 */
[----:B------:R-:W3:Y:S04]  /*6d1a0*/  LDL.LU R21, [R1+0x204] ;  /* 0x0002040001157983 */ /* 0x000ee80000300800 */
[----:B------:R-:W3:Y:S04]  /*6d1b0*/  LDL.LU R22, [R1+0x208] ;  /* 0x0002080001167983 */ /* 0x000ee80000300800 */
[----:B------:R-:W3:Y:S04]  /*6d1c0*/  LDL.LU R23, [R1+0x20c] ;  /* 0x00020c0001177983 */ /* 0x000ee80000300800 */
[----:B------:R0:W-:Y:S04]  /*6d1d0*/  STL.64 [R1+0x700], R8 ;  /* 0x0007000801007387 */ /* 0x0001e80000100a00 */
[----:B------:R-:W-:Y:S04]  /*6d1e0*/  STL.64 [R1+0x708], R10 ;  /* 0x0007080a01007387 */ /* 0x000fe80000100a00 */
[----:B0-----:R-:W4:Y:S02]  /*6d1f0*/  LDL.LU.64 R8, [R1+0x3528] ;  /* 0x0035280001087983 */ /* 0x001f240000300a00 */
[C---:B----4-:R-:W-:Y:S11]  /*6d200*/  HMMA.16816.F32.BF16 R12, R16.reuse, R8, R12 ;  /* 0x00000008100c723c */ /* 0x050ff6000004180c */
[----:B------:R-:W-:Y:S11]  /*6d210*/  @!UPT UIADD3 URZ, URZ, URZ, URZ ;  /* 0x0000003f3f3ff290 */ /* 0x000ff6000fffe03f */
[----:B------:R-:W-:Y:S01]  /*6d220*/  @!UPT UIADD3 URZ, URZ, URZ, URZ ;  /* 0x0000003f3f3ff290 */ /* 0x000fe2000fffe03f */
        /* <DEDUP_REMOVED lines=27> */
[----:B------:R-:W-:Y:S11]  /*6d3e0*/  MOV R3, R13 ;  /* 0x0000000d00037202 */ /* 0x000ff60000000f00 */
[----:B------:R-:W-:Y:S11]  /*6d3f0*/  @!UPT UIADD3 URZ, URZ, URZ, URZ ;  /* 0x0000003f3f3ff290 */ /* 0x000ff6000fffe03f */
[----:B------:R0:W-:Y:S04]  /*6d400*/  STL.64 [R1+0x6b0], R4 ;  /* 0x0006b00401007387 */ /* 0x0001e80000100a00 */
[----:B------:R1:W-:Y:S04]  /*6d410*/  STL.64 [R1+0x6b8], R6 ;  /* 0x0006b80601007387 */ /* 0x0003e80000100a00 */
[----:B0-----:R-:W2:Y:S01]  /*6d420*/  LDL.LU.64 R4, [R1+0x34d0] ;  /* 0x0034d00001047983 */ /* 0x001ea20000300a00 */
[----:B-1----:R-:W-:-:S03]  /*6d430*/  IMAD.MOV.U32 R7, RZ, RZ, R12 ;  /* 0x000000ffff077224 */ /* 0x002fc600078e000c */
[----:B------:R-:W3:Y:S02]  /*6d440*/  LDL.LU.64 R12, [R1+0x34c8] ;  /* 0x0034c800010c7983 */ /* 0x000ee40000300a00 */
[C---:B---3--:R-:W-:Y:S02]  /*6d450*/  HMMA.16816.F32.BF16 R12, R16.reuse, R12, R20 ;  /* 0x0000000c100c723c */ /* 0x048fe40000041814 */
[----:B------:R-:W2:Y:S04]  /*6d460*/  LDL.LU.64 R22, [R1+0x34c0] ;  /* 0x0034c00001167983 */ /* 0x000ea80000300a00 */
[----:B------:R-:W2:Y:S11]  /*6d470*/  LDL.LU.64 R20, [R1+0x34b8] ;  /* 0x0034b80001147983 */ /* 0x000eb60000300a00 */
[----:B------:R-:W-:Y:S06]  /*6d480*/  @!UPT UIADD3 URZ, URZ, URZ, URZ ;  /* 0x0000003f3f3ff290 */ /* 0x000fec000fffe03f */
[----:B------:R-:W-:Y:S04]  /*6d490*/  STL.64 [R1+0x690], R12 ;  /* 0x0006900c01007387 */ /* 0x000fe80000100a00 */
[----:B------:R0:W-:Y:S04]  /*6d4a0*/  STL.64 [R1+0x698], R14 ;  /* 0x0006980e01007387 */ /* 0x0001e80000100a00 */
[----:B0-----:R-:W3:Y:S04]  /*6d4b0*/  LDL.LU.64 R14, [R1+0x34b0] ;  /* 0x0034b000010e7983 */ /* 0x001ee80000300a00 */
[----:B------:R-:W3:Y:S04]  /*6d4c0*/  LDL.LU.64 R12, [R1+0x34a8] ;  /* 0x0034a800010c7983 */ /* 0x000ee80000300a00 */
[----:B------:R-:W4:Y:S01]  /*6d4d0*/  LDL.LU R6, [R1+0x398] ;  /* 0x0003980001067983 */ /* 0x000f220000300800 */
[----:B--2---:R-:W-:Y:S03]  /*6d4e0*/  HMMA.16816.F32.BF16 R20, R16, R4, R20 ;  /* 0x000000041014723c */ /* 0x004fe60000041814 */
[----:B------:R-:W3:Y:S11]  /*6d4f0*/  LDL.LU R16, [R1+0x170] ;  /* 0x0001700001107983 */ /* 0x000ef60000300800 */
[----:B------:R-:W-:Y:S09]  /*6d500*/  @!UPT UIADD3 URZ, URZ, URZ, URZ ;  /* 0x0000003f3f3ff290 */ /* 0x000ff2000fffe03f */
[----:B------:R0:W-:Y:S04]  /*6d510*/  STL.64 [R1+0x680], R20 ;  /* 0x0006801401007387 */ /* 0x0001e80000100a00 */
[----:B------:R1:W-:Y:S04]  /*6d520*/  STL.64 [R1+0x688], R22 ;  /* 0x0006881601007387 */ /* 0x0003e80000100a00 */
[----:B------:R-:W3:Y:S04]  /*6d530*/  LDL.LU R17, [R1+0x174] ;  /* 0x0001740001117983 */ /* 0x000ee80000300800 */
[----:B------:R-:W3:Y:S04]  /*6d540*/  LDL.LU R18, [R1+0x178] ;  /* 0x0001780001127983 */ /* 0x000ee80000300800 */
[----:B------:R-:W3:Y:S04]  /*6d550*/  LDL.LU R19, [R1+0x17c] ;  /* 0x00017c0001137983 */ /* 0x000ee80000300800 */
[----:B----4-:R-:W-:Y:S04]  /*6d560*/  STL [R1+0x3458], R6 ;  /* 0x0034580601007387 */ /* 0x010fe80000100800 */
[----:B------:R-:W-:Y:S04]  /*6d570*/  STL.64 [R1+0x3450], R4 ;  /* 0x0034500401007387 */ /* 0x000fe80000100a00 */
[----:B0-----:R-:W2:Y:S04]  /*6d580*/  LDL.LU R20, [R1] ;  /* 0x0000000001147983 */ /* 0x001ea80000300800 */
[----:B------:R-:W2:Y:S04]  /*6d590*/  LDL.LU R21, [R1+0x4] ;  /* 0x0000040001157983 */ /* 0x000ea80000300800 */
[----:B-1----:R-:W4:Y:S04]  /*6d5a0*/  LDL.LU R22, [R1+0x8] ;  /* 0x0000080001167983 */ /* 0x002f280000300800 */
[----:B------:R-:W4:Y:S01]  /*6d5b0*/  LDL.LU R23, [R1+0xc] ;  /* 0x00000c0001177983 */ /* 0x000f220000300800 */
[----:B---3--:R-:W-:Y:S03]  /*6d5c0*/  HMMA.16816.F32.BF16 R16, R12, R24, R16 ;  /* 0x000000180c10723c */ /* 0x008fe60000041810 */
[----:B----4-:R-:W-:Y:S04]  /*6d5d0*/  STL.64 [R1+0x3330], R22 ;  /* 0x0033301601007387 */ /* 0x010fe80000100a00 */
[----:B--2---:R0:W-:Y:S04]  /*6d5e0*/  STL.64 [R1+0x3328], R20 ;  /* 0x0033281401007387 */ /* 0x0041e80000100a00 */
[----:B0-----:R-:W2:Y:S11]  /*6d5f0*/  LDL.LU R20, [R1+0x80] ;  /* 0x0000800001147983 */ /* 0x001eb60000300800 */
[----:B------:R-:W-:Y:S01]  /*6d600*/  @!UPT UIADD3 URZ, URZ, URZ, URZ ;  /* 0x0000003f3f3ff290 */ /* 0x000fe2000fffe03f */
        /* <DEDUP_REMOVED lines=8> */
[----:B-1----:R-:W-:Y:S01]  /*6d690*/  MOV R20, R7 ;  /* 0x0000000700147202 */ /* 0x002fe20000000f00 */
[----:B------:R-:W-:-:S05]  /*6d6a0*/  IMAD.MOV.U32 R21, RZ, RZ, R3 ;  /* 0x000000ffff157224 */ /* 0x000fca00078e0003 */
[----:B------:R-:W-:Y:S04]  /*6d6b0*/  STL.64 [R1+0x3478], R20 ;  /* 0x0034781401007387 */ /* 0x000fe80000100a00 */
[----:B------:R-:W2:Y:S04]  /*6d6c0*/  LDL.LU R4, [R1+0x1e0] ;  /* 0x0001e00001047983 */ /* 0x000ea80000300800 */
[----:B------:R-:W2:Y:S04]  /*6d6d0*/  LDL.LU R5, [R1+0x1e4] ;  /* 0x0001e40001057983 */ /* 0x000ea80000300800 */
[----:B------:R-:W2:Y:S04]  /*6d6e0*/  LDL.LU R6, [R1+0x1e8] ;  /* 0x0001e80001067983 */ /* 0x000ea80000300800 */
[----:B------:R-:W2:Y:S04]  /*6d6f0*/  LDL.LU R7, [R1+0x1ec] ;  /* 0x0001ec0001077983 */ /* 0x000ea80000300800 */
        /* <DEDUP_REMOVED lines=21> */
[----:B------:R-:W-:Y:S04]  /*6d850*/  STL.64 [R1+0x3490], R20 ;  /* 0x0034901401007387 */ /* 0x000fe80000100a00 */
[----:B------:R-:W-:Y:S04]  /*6d860*/  STL.64 [R1+0x33f8], R26 ;  /* 0x0033f81a01007387 */ /* 0x000fe80000100a00 */
[----:B------:R0:W-:Y:S04]  /*6d870*/  STL.64 [R1+0x33f0], R24 ;  /* 0x0033f01801007387 */ /* 0x0001e80000100a00 */
[----:B0-----:R-:W2:Y:S01]  /*6d880*/  LDL.64 R24, [R1+0x40] ;  /* 0x0000400001187983 */ /* 0x001ea20000100a00 */
[----:B------:R-:W-:Y:S03]  /*6d890*/  HMMA.16816.F32.BF16 R8, R12, R8, R4 ;  /* 0x000000080c08723c */ /* 0x000fe60000041804 */
[----:B--2---:R0:W-:Y:S04]  /*6d8a0*/  STL.64 [R1+0x34a0], R24 ;  /* 0x0034a01801007387 */ /* 0x0041e80000100a00 */
[----:B0-----:R-:W2:Y:S04]  /*6d8b0*/  LDL.LU R24, [R1+0x1d0] ;  /* 0x0001d00001187983 */ /* 0x001ea80000300800 */
[----:B------:R-:W2:Y:S04]  /*6d8c0*/  LDL.LU R25, [R1+0x1d4] ;  /* 0x0001d40001197983 */ /* 0x000ea80000300800 */
[----:B------:R-:W2:Y:S04]  /*6d8d0*/  LDL.LU R26, [R1+0x1d8] ;  /* 0x0001d800011a7983 */ /* 0x000ea80000300800 */
[----:B------:R-:W2:Y:S04]  /*6d8e0*/  LDL.LU R27, [R1+0x1dc] ;  /* 0x0001dc00011b7983 */ /* 0x000ea80000300800 */
[----:B----4-:R-:W-:Y:S04]  /*6d8f0*/  STL.64 [R1+0x3360], R18 ;  /* 0x0033601201007387 */ /* 0x010fe80000100a00 */
[----:B---3--:R0:W-:Y:S04]  /*6d900*/  STL.64 [R1+0x3358], R16 ;  /* 0x0033581001007387 */ /* 0x0081e80000100a00 */
[----:B0-----:R-:W3:Y:S04]  /*6d910*/  LDL.LU.64 R16, [R1+0x30] ;  /* 0x0000300001107983 */ /* 0x001ee80000300a00 */
[----:B------:R-:W4:Y:S01]  /*6d920*/  LDL.64 R4, [R1+0x10] ;  /* 0x0000100001047983 */ /* 0x000f220000100a00 */
[----:B------:R-:W-:-:S02]  /*6d930*/  MOV R20, R2 ;  /* 0x0000000200147202 */ /* 0x000fc40000000f00 */
[----:B------:R-:W-:Y:S01]  /*6d940*/  MOV R21, R0 ;  /* 0x0000000000157202 */ /* 0x000fe20000000f00 */
[----:B----4-:R-:W-:Y:S04]  /*6d950*/  STL.64 [R1+0x3470], R4 ;  /* 0x0034700401007387 */ /* 0x010fe80000100a00 */
[----:B------:R0:W-:Y:S04]  /*6d960*/  STL.64 [R1+0x660], R8 ;  /* 0x0006600801007387 */ /* 0x0001e80000100a00 */
[----:B------:R1:W-:Y:S04]  /*6d970*/  STL.64 [R1+0x668], R10 ;  /* 0x0006680a01007387 */ /* 0x0003e80000100a00 */
[----:B0-----:R-:W4:Y:S04]  /*6d980*/  LDL.LU R8, [R1+0x180] ;  /* 0x0001800001087983 */ /* 0x001f280000300800 */
[----:B------:R-:W4:Y:S04]  /*6d990*/  LDL.LU R9, [R1+0x184] ;  /* 0x0001840001097983 */ /* 0x000f280000300800 */
[----:B-1----:R-:W3:Y:S04]  /*6d9a0*/  LDL.LU R10, [R1+0x188] ;  /* 0x00018800010a7983 */ /* 0x002ee80000300800 */
[----:B------:R-:W3:Y:S01]  /*6d9b0*/  LDL.LU R11, [R1+0x18c] ;  /* 0x00018c00010b7983 */ /* 0x000ee20000300800 */
[C---:B--2---:R-:W-:Y:S03]  /*6d9c0*/  HMMA.16816.F32.BF16 R20, R12.reuse, R20, R24 ;  /* 0x000000140c14723c */ /* 0x044fe60000041818 */
[----:B------:R-:W2:Y:S04]  /*6d9d0*/  LDL.LU R4, [R1+0x1a0] ;  /* 0x0001a00001047983 */ /* 0x000ea80000300800 */
[----:B------:R-:W2:Y:S04]  /*6d9e0*/  LDL.LU R5, [R1+0x1a4] ;  /* 0x0001a40001057983 */ /* 0x000ea80000300800 */
[----:B------:R-:W2:Y:S04]  /*6d9f0*/  LDL.LU R6, [R1+0x1a8] ;  /* 0x0001a80001067983 */ /* 0x000ea80000300800 */
[----:B------:R-:W2:Y:S04]  /*6da00*/  LDL.LU R7, [R1+0x1ac] ;  /* 0x0001ac0001077983 */ /* 0x000ea80000300800 */
[----:B---3--:R-:W-:Y:S04]  /*6da10*/  STL.64 [R1+0x3468], R10 ;  /* 0x0034680a01007387 */ /* 0x008fe80000100a00 */
[----:B----4-:R0:W-:Y:S04]  /*6da20*/  STL.64 [R1+0x3460], R8 ;  /* 0x0034600801007387 */ /* 0x0101e80000100a00 */
[----:B0-----:R-:W3:Y:S04]  /*6da30*/  LDL.LU R8, [R1+0x190] ;  /* 0x0001900001087983 */ /* 0x001ee80000300800 */
[----:B------:R-:W3:Y:S04]  /*6da40*/  LDL.LU R9, [R1+0x194] ;  /* 0x0001940001097983 */ /* 0x000ee80000300800 */
[----:B------:R-:W3:Y:S04]  /*6da50*/  LDL.LU R10, [R1+0x198] ;  /* 0x00019800010a7983 */ /* 0x000ee80000300800 */
[----:B------:R-:W3:Y:S04]  /*6da60*/  LDL.LU R11, [R1+0x19c] ;  /* 0x00019c00010b7983 */ /* 0x000ee80000300800 */
[----:B------:R-:W4:Y:S04]  /*6da70*/  LDL.LU.64 R24, [R1+0x34a0] ;  /* 0x0034a00001187983 */ /* 0x000f280000300a00 */
[----:B------:R-:W-:Y:S04]  /*6da80*/  STL.64 [R1+0x650], R20 ;  /* 0x0006501401007387 */ /* 0x000fe80000100a00 */
[----:B------:R0:W-:Y:S04]  /*6da90*/  STL.64 [R1+0x658], R22 ;  /* 0x0006581601007387 */ /* 0x0001e80000100a00 */
[----:B0-----:R-:W4:Y:S04]  /*6daa0*/  LDL.LU.64 R22, [R1+0x3498] ;  /* 0x0034980001167983 */ /* 0x001f280000300a00 */
[----:B------:R-:W4:Y:S02]  /*6dab0*/  LDL.LU.64 R20, [R1+0x3490] ;  /* 0x0034900001147983 */ /* 0x000f240000300a00 */
[C---:B----4-:R-:W-:Y:S11]  /*6dac0*/  HMMA.16816.F32.BF16 R20, R12.reuse, R24, R20 ;  /* 0x000000180c14723c */ /* 0x050ff60000041814 */
[----:B------:R-:W-:Y:S11]  /*6dad0*/  @!UPT UIADD3 URZ, URZ, URZ, URZ ;  /* 0x0000003f3f3ff290 */ /* 0x000ff6000fffe03f */
[----:B------:R-:W-:Y:S01]  /*6dae0*/  @!UPT UIADD3 URZ, URZ, URZ, URZ ;  /* 0x0000003f3f3ff290 */ /* 0x000fe2000fffe03f */
[----:B------:R-:W-:Y:S04]  /*6daf0*/  STL.64 [R1+0x640], R20 ;  /* 0x0006401401007387 */ /* 0x000fe80000100a00 */
[----:B------:R0:W-:Y:S04]  /*6db00*/  STL.64 [R1+0x648], R22 ;  /* 0x0006481601007387 */ /* 0x0001e80000100a00 */
[----:B0-----:R-:W4:Y:S04]  /*6db10*/  LDL.LU.64 R22, [R1+0x3488] ;  /* 0x0034880001167983 */ /* 0x001f280000300a00 */
[----:B------:R-:W4:Y:S04]  /*6db20*/  LDL.LU.64 R20, [R1+0x3480] ;  /* 0x0034800001147983 */ /* 0x000f280000300a00 */
[----:B------:R0:W-:Y:S04]  /*6db30*/  STL.64 [R1+0x3408], R24 ;  /* 0x0034081801007387 */ /* 0x0001e80000100a00 */
[----:B0-----:R-:W2:Y:S04]  /*6db40*/  LDL.64 R24, [R1+0x50] ;  /* 0x0000500001187983 */ /* 0x001ea80000100a00 */
[----:B--2---:R0:W-:Y:S04]  /*6db50*/  STL.64 [R1+0x3410], R24 ;  /* 0x0034101801007387 */ /* 0x0041e80000100a00 */
[----:B0-----:R-:W2:Y:S01]  /*6db60*/  LDL.64 R24, [R1+0x60] ;  /* 0x0000600001187983 */ /* 0x001ea20000100a00 */
[C---:B----4-:R-:W-:Y:S03]  /*6db70*/  HMMA.16816.F32.BF16 R20, R12.reuse, R16, R20 ;  /* 0x000000100c14723c */ /* 0x050fe60000041814 */
[----:B--2---:R0:W-:Y:S04]  /*6db80*/  STL.64 [R1+0x3428], R24 ;  /* 0x0034281801007387 */ /* 0x0041e80000100a00 */
[----:B0-----:R-:W2:Y:S11]  /*6db90*/  LDL.64 R24, [R1+0x70] ;  /* 0x0000700001187983 */ /* 0x001eb60000100a00 */
[----:B------:R-:W-:Y:S05]  /*6dba0*/  @!UPT UIADD3 URZ, URZ, URZ, URZ ;  /* 0x0000003f3f3ff290 */ /* 0x000fea000fffe03f */
[----:B------:R0:W-:Y:S04]  /*6dbb0*/  STL.64 [R1+0x630], R20 ;  /* 0x0006301401007387 */ /* 0x0001e80000100a00 */
[----:B------:R-:W-:Y:S04]  /*6dbc0*/  STL.64 [R1+0x638], R22 ;  /* 0x0006381601007387 */ /* 0x000fe80000100a00 */
        /* <DEDUP_REMOVED lines=22> */
[C---:B---3--:R-:W-:Y:S01]  /*6dd30*/  HMMA.16816.F32.BF16 R8, R12.reuse, R4, R8 ;  /* 0x000000040c08723c */ /* 0x048fe20000041808 */
[----:B------:R-:W-:Y:S01]  /*6dd40*/  IMAD.MOV.U32 R2, RZ, RZ, R4 ;  /* 0x000000ffff027224 */ /* 0x000fe200078e0004 */
[----:B------:R-:W-:Y:S11]  /*6dd50*/  MOV R0, R5 ;  /* 0x0000000500007202 */ /* 0x000ff60000000f00 */
[----:B------:R-:W-:Y:S10]  /*6dd60*/  @!UPT UIADD3 URZ, URZ, URZ, URZ ;  /* 0x0000003f3f3ff290 */ /* 0x000ff4000fffe03f */
[----:B------:R-:W-:Y:S04]  /*6dd70*/  STL.64 [R1+0x600], R8 ;  /* 0x0006000801007387 */ /* 0x000fe80000100a00 */
[----:B------:R0:W-:Y:S04]  /*6dd80*/  STL.64 [R1+0x608], R10 ;  /* 0x0006080a01007387 */ /* 0x0001e80000100a00 */
[----:B0-----:R-:W3:Y:S04]  /*6dd90*/  LDL.LU.64 R10, [R1+0x3468] ;  /* 0x00346800010a7983 */ /* 0x001ee80000300a00 */
[----:B------:R-:W3:Y:S04]  /*6dda0*/  LDL.LU.64 R8, [R1+0x3460] ;  /* 0x0034600001087983 */ /* 0x000ee80000300a00 */
[----:B------:R-:W4:Y:S04]  /*6ddb0*/  LDL.LU R6, [R1+0x3458] ;  /* 0x0034580001067983 */ /* 0x000f280000300800 */
[----:B------:R-:W3:Y:S02]  /*6ddc0*/  LDL.LU.64 R4, [R1+0x3450] ;  /* 0x0034500001047983 */ /* 0x000ee40000300a00 */
[----:B---3--:R-:W-:Y:S02]  /*6ddd0*/  HMMA.16816.F32.BF16 R12, R12, R4, R8 ;  /* 0x000000040c0c723c */ /* 0x008fe40000041808 */
[----:B------:R-:W2:Y:S04]  /*6dde0*/  LDL.LU.64 R10, [R1+0x3448] ;  /* 0x00344800010a7983 */ /* 0x000ea80000300a00 */
[----:B------:R-:W2:Y:S04]  /*6ddf0*/  LDL.LU.64 R8, [R1+0x3440] ;  /* 0x0034400001087983 */ /* 0x000ea80000300a00 */
[----:B----4-:R-:W-:Y:S04]  /*6de00*/  STL [R1+0x33e0], R6 ;  /* 0x0033e00601007387 */ /* 0x010fe80000100800 */
[----:B------:R0:W-:Y:S09]  /*6de10*/  STL.64 [R1+0x33d8], R4 ;  /* 0x0033d80401007387 */ /* 0x0001f20000100a00 */
[----:B------:R1:W-:Y:S04]  /*6de20*/  STL.64 [R1+0x5f0], R12 ;  /* 0x0005f00c01007387 */ /* 0x0003e80000100a00 */
[----:B------:R-:W-:Y:S04]  /*6de30*/  STL.64 [R1+0x5f8], R14 ;  /* 0x0005f80e01007387 */ /* 0x000fe80000100a00 */
[----:B0-----:R-:W3:Y:S01]  /*6de40*/  LDL.LU R4, [R1+0x140] ;  /* 0x0001400001047983 */ /* 0x001ee20000300800 */
[----:B-1----:R-:W-:Y:S01]  /*6de50*/  MOV R12, R2 ;  /* 0x00000002000c7202 */ /* 0x002fe20000000f00 */
[----:B------:R-:W-:-:S02]  /*6de60*/  IMAD.MOV.U32 R13, RZ, RZ, R0 ;  /* 0x000000ffff0d7224 */ /* 0x000fc400078e0000 */
[----:B------:R-:W3:Y:S04]  /*6de70*/  LDL.LU R5, [R1+0x144] ;  /* 0x0001440001057983 */ /* 0x000ee80000300800 */
[----:B------:R-:W3:Y:S04]  /*6de80*/  LDL.LU R6, [R1+0x148] ;  /* 0x0001480001067983 */ /* 0x000ee80000300800 */
[----:B------:R-:W3:Y:S04]  /*6de90*/  LDL.LU R7, [R1+0x14c] ;  /* 0x00014c0001077983 */ /* 0x000ee80000300800 */
[----:B------:R0:W-:Y:S01]  /*6dea0*/  STL.64 [R1+0x33e8], R12 ;  /* 0x0033e80c01007387 */ /* 0x0001e20000100a00 */
[----:B------:R-:W-:-:S02]  /*6deb0*/  MOV R22, R24 ;  /* 0x0000001800167202 */ /* 0x000fc40000000f00 */
[----:B------:R-:W-:Y:S01]  /*6dec0*/  MOV R3, R25 ;  /* 0x0000001900037202 */ /* 0x000fe20000000f00 */
[----:B0-----:R-:W4:Y:S04]  /*6ded0*/  LDL.LU R12, [R1+0x110] ;  /* 0x00011000010c7983 */ /* 0x001f280000300800 */
[----:B------:R-:W4:Y:S04]  /*6dee0*/  LDL.LU R13, [R1+0x114] ;  /* 0x00011400010d7983 */ /* 0x000f280000300800 */
[----:B------:R-:W4:Y:S04]  /*6def0*/  LDL.LU R14, [R1+0x118] ;  /* 0x00011800010e7983 */ /* 0x000f280000300800 */
[----:B------:R-:W4:Y:S01]  /*6df00*/  LDL.LU R15, [R1+0x11c] ;  /* 0x00011c00010f7983 */ /* 0x000f220000300800 */
        /* <DEDUP_REMOVED lines=16> */
[----:B------:R-:W3:Y:S02]  /*6e010*/  LDL.LU.64 R24, [R1+0x3410] ;  /* 0x0034100001187983 */ /* 0x000ee40000300a00 */
[C---:B---3--:R-:W-:Y:S11]  /*6e020*/  HMMA.16816.F32.BF16 R4, R8.reuse, R24, R4 ;  /* 0x000000180804723c */ /* 0x048ff60000041804 */
[----:B------:R-:W-:Y:S11]  /*6e030*/  @!UPT UIADD3 URZ, URZ, URZ, URZ ;  /* 0x0000003f3f3ff290 */ /* 0x000ff6000fffe03f */
[----:B------:R-:W-:Y:S01]  /*6e040*/  @!UPT UIADD3 URZ, URZ, URZ, URZ ;  /* 0x0000003f3f3ff290 */ /* 0x000fe2000fffe03f */
[----:B------:R0:W-:Y:S04]  /*6e050*/  STL.64 [R1+0x5c0], R4 ;  /* 0x0005c00401007387 */ /* 0x0001e80000100a00 */
[----:B------:R-:W-:Y:S01]  /*6e060*/  STL.64 [R1+0x5c8], R6 ;  /* 0x0005c80601007387 */ /* 0x000fe20000100a00 */
[----:B0-----:R-:W-:Y:S01]  /*6e070*/  MOV R5, R24 ;  /* 0x0000001800057202 */ /* 0x001fe20000000f00 */
[----:B------:R-:W-:Y:S02]  /*6e080*/  IMAD.MOV.U32 R4, RZ, RZ, R25 ;  /* 0x000000ffff047224 */ /* 0x000fe400078e0019 */
[----:B------:R-:W2:Y:S02]  /*6e090*/  LDL.LU.64 R24, [R1+0x3408] ;  /* 0x0034080001187983 */ /* 0x000ea40000300a00 */
        /* <DEDUP_REMOVED lines=9> */
[C---:B--2---:R-:W-:Y:S02]  /*6e130*/  HMMA.16816.F32.BF16 R24, R8.reuse, R16, R24 ;  /* 0x000000100818723c */ /* 0x044fe40000041818 */
[----:B------:R0:W-:Y:S04]  /*6e140*/  STL.64 [R1+0x3370], R16 ;  /* 0x0033701001007387 */ /* 0x0001e80000100a00 */
[----:B0-----:R-:W2:Y:S11]  /*6e150*/  LDL.LU R16, [R1+0xb0] ;  /* 0x0000b00001107983 */ /* 0x001eb60000300800 */
[----:B------:R-:W-:Y:S06]  /*6e160*/  @!UPT UIADD3 URZ, URZ, URZ, URZ ;  /* 0x0000003f3f3ff290 */ /* 0x000fec000fffe03f */
[----:B------:R0:W-:Y:S04]  /*6e170*/  STL.64 [R1+0x5a0], R24 ;  /* 0x0005a01801007387 */ /* 0x0001e80000100a00 */
[----:B------:R1:W-:Y:S04]  /*6e180*/  STL.64 [R1+0x5a8], R26 ;  /* 0x0005a81a01007387 */ /* 0x0003e80000100a00 */
[----:B------:R-:W2:Y:S04]  /*6e190*/  LDL.LU R17, [R1+0xb4] ;  /* 0x0000b40001117983 */ /* 0x000ea80000300800 */
[----:B------:R-:W3:Y:S04]  /*6e1a0*/  LDL.LU R18, [R1+0xb8] ;  /* 0x0000b80001127983 */ /* 0x000ee80000300800 */
[----:B------:R-:W3:Y:S01]  /*6e1b0*/  LDL.LU R19, [R1+0xbc] ;  /* 0x0000bc0001137983 */ /* 0x000ee20000300800 */
[----:B----4-:R-:W-:Y:S03]  /*6e1c0*/  HMMA.16816.F32.BF16 R12, R8, R20, R12 ;  /* 0x00000014080c723c */ /* 0x010fe6000004180c */
[----:B---3--:R-:W-:Y:S04]  /*6e1d0*/  STL.64 [R1+0x3380], R18 ;  /* 0x0033801201007387 */ /* 0x008fe80000100a00 */
[----:B--2---:R2:W-:Y:S04]  /*6e1e0*/  STL.64 [R1+0x3378], R16 ;  /* 0x0033781001007387 */ /* 0x0045e80000100a00 */
[----:B0-----:R-:W3:Y:S04]  /*6e1f0*/  LDL.LU R24, [R1+0xf0] ;  /* 0x0000f00001187983 */ /* 0x001ee80000300800 */
[----:B------:R-:W3:Y:S04]  /*6e200*/  LDL.LU R25, [R1+0xf4] ;  /* 0x0000f40001197983 */ /* 0x000ee80000300800 */
[----:B-1----:R-:W3:Y:S01]  /*6e210*/  LDL.LU R26, [R1+0xf8] ;  /* 0x0000f800011a7983 */ /* 0x002ee20000300800 */
[----:B--2---:R-:W-:Y:S01]  /*6e220*/  IMAD.MOV.U32 R16, RZ, RZ, R5 ;  /* 0x000000ffff107224 */ /* 0x004fe200078e0005 */
[----:B------:R-:W-:-:S02]  /*6e230*/  MOV R17, R4 ;  /* 0x0000000400117202 */ /* 0x000fc40000000f00 */
[----:B------:R-:W3:Y:S04]  /*6e240*/  LDL.LU R27, [R1+0xfc] ;  /* 0x0000fc00011b7983 */ /* 0x000ee80000300800 */
[----:B------:R-:W2:Y:S04]  /*6e250*/  LDL.LU R4, [R1+0x100] ;  /* 0x0001000001047983 */ /* 0x000ea80000300800 */
[----:B------:R-:W2:Y:S04]  /*6e260*/  LDL.LU R5, [R1+0x104] ;  /* 0x0001040001057983 */ /* 0x000ea80000300800 */
[----:B------:R-:W2:Y:S04]  /*6e270*/  LDL.LU R6, [R1+0x108] ;  /* 0x0001080001067983 */ /* 0x000ea80000300800 */
[----:B------:R-:W2:Y:S04]  /*6e280*/  LDL.LU R7, [R1+0x10c] ;  /* 0x00010c0001077983 */ /* 0x000ea80000300800 */
[----:B------:R0:W-:Y:S02]  /*6e290*/  STL.64 [R1+0x3398], R16 ;  /* 0x0033981001007387 */ /* 0x0001e40000100a00 */
[----:B0-----:R-:W-:Y:S01]  /*6e2a0*/  MOV R16, R28 ;  /* 0x0000001c00107202 */ /* 0x001fe20000000f00 */
[----:B------:R-:W-:-:S05]  /*6e2b0*/  IMAD.MOV.U32 R17, RZ, RZ, R23 ;  /* 0x000000ffff117224 */ /* 0x000fca00078e0017 */
[----:B------:R0:W-:Y:S04]  /*6e2c0*/  STL.64 [R1+0x33b0], R16 ;  /* 0x0033b01001007387 */ /* 0x0001e80000100a00 */
[----:B------:R1:W-:Y:S04]  /*6e2d0*/  STL.64 [R1+0x590], R12 ;  /* 0x0005900c01007387 */ /* 0x0003e80000100a00 */
[----:B------:R-:W-:Y:S01]  /*6e2e0*/  STL.64 [R1+0x598], R14 ;  /* 0x0005980e01007387 */ /* 0x000fe20000100a00 */
[----:B0-----:R-:W-:-:S03]  /*6e2f0*/  MOV R16, R22 ;  /* 0x0000001600107202 */ /* 0x001fc60000000f00 */
[----:B-1----:R-:W2:Y:S04]  /*6e300*/  LDL.LU.64 R12, [R1+0x33e8] ;  /* 0x0033e800010c7983 */ /* 0x002ea80000300a00 */
        /* <DEDUP_REMOVED lines=11> */
[C---:B------:R-:W-:Y:S03]  /*6e3c0*/  HMMA.16816.F32.BF16 R4, R8.reuse, R12, R4 ;  /* 0x0000000c0804723c */ /* 0x040fe60000041804 */
[----:B----4-:R-:W-:Y:S04]  /*6e3d0*/  STL.64 [R1+0x33a8], R22 ;  /* 0x0033a81601007387 */ /* 0x010fe80000100a00 */
[----:B--2---:R0:W-:Y:S04]  /*6e3e0*/  STL.64 [R1+0x33a0], R20 ;  /* 0x0033a01401007387 */ /* 0x0041e80000100a00 */
        /* <DEDUP_REMOVED lines=8> */
[----:B------:R-:W2:Y:S04]  /*6e470*/  LDL.LU R22, [R1+0xe8] ;  /* 0x0000e80001167983 */ /* 0x000ea80000300800 */
[----:B------:R-:W2:Y:S04]  /*6e480*/  LDL.LU R23, [R1+0xec] ;  /* 0x0000ec0001177983 */ /* 0x000ea80000300800 */
[----:B------:R-:W-:Y:S04]  /*6e490*/  STL.64 [R1+0x580], R4 ;  /* 0x0005800401007387 */ /* 0x000fe80000100a00 */
[----:B------:R0:W-:Y:S04]  /*6e4a0*/  STL.64 [R1+0x588], R6 ;  /* 0x0005880601007387 */ /* 0x0001e80000100a00 */
[----:B0-----:R-:W4:Y:S04]  /*6e4b0*/  LDL.LU R6, [R1+0x33e0] ;  /* 0x0033e00001067983 */ /* 0x001f280000300800 */
[----:B------:R-:W3:Y:S01]  /*6e4c0*/  LDL.LU.64 R4, [R1+0x33d8] ;  /* 0x0033d80001047983 */ /* 0x000ee20000300a00 */
[----:B------:R-:W-:Y:S01]  /*6e4d0*/  MOV R17, R3 ;  /* 0x0000000300117202 */ /* 0x000fe20000000f00 */
[----:B---3--:R-:W-:Y:S02]  /*6e4e0*/  HMMA.16816.F32.BF16 R8, R8, R4, R24 ;  /* 0x000000040808723c */ /* 0x008fe40000041818 */
[----:B------:R-:W2:Y:S04]  /*6e4f0*/  LDL.LU.64 R26, [R1+0x33d0] ;  /* 0x0033d000011a7983 */ /* 0x000ea80000300a00 */
[----:B------:R-:W2:Y:S11]  /*6e500*/  LDL.LU.64 R24, [R1+0x33c8] ;  /* 0x0033c80001187983 */ /* 0x000eb60000300a00 */
[----:B------:R-:W-:Y:S06]  /*6e510*/  @!UPT UIADD3 URZ, URZ, URZ, URZ ;  /* 0x0000003f3f3ff290 */ /* 0x000fec000fffe03f */
[----:B------:R-:W-:Y:S04]  /*6e520*/  STL.64 [R1+0x570], R8 ;  /* 0x0005700801007387 */ /* 0x000fe80000100a00 */
[----:B------:R-:W-:Y:S01]  /*6e530*/  STL.64 [R1+0x578], R10 ;  /* 0x0005780a01007387 */ /* 0x000fe20000100a00 */
        /* <DEDUP_REMOVED lines=14> */
[----:B--2---:R-:W-:Y:S02]  /*6e620*/  HMMA.16816.F32.BF16 R16, R24, R16, R20 ;  /* 0x000000101810723c */ /* 0x004fe40000041814 */
[----:B------:R-:W2:Y:S04]  /*6e630*/  LDL.LU.64 R22, [R1+0x3390] ;  /* 0x0033900001167983 */ /* 0x000ea80000300a00 */
[----:B------:R-:W2:Y:S11]  /*6e640*/  LDL.LU.64 R20, [R1+0x3388] ;  /* 0x0033880001147983 */ /* 0x000eb60000300a00 */
[----:B------:R-:W-:Y:S06]  /*6e650*/  @!UPT UIADD3 URZ, URZ, URZ, URZ ;  /* 0x0000003f3f3ff290 */ /* 0x000fec000fffe03f */
[----:B------:R-:W-:Y:S04]  /*6e660*/  STL.64 [R1+0xc50], R16 ;  /* 0x000c501001007387 */ /* 0x000fe80000100a00 */
[----:B------:R0:W-:Y:S04]  /*6e670*/  STL.64 [R1+0xc58], R18 ;  /* 0x000c581201007387 */ /* 0x0001e80000100a00 */
[----:B0-----:R-:W3:Y:S04]  /*6e680*/  LDL.LU.64 R18, [R1+0x3380] ;  /* 0x0033800001127983 */ /* 0x001ee80000300a00 */
[----:B------:R-:W3:Y:S01]  /*6e690*/  LDL.LU.64 R16, [R1+0x3378] ;  /* 0x0033780001107983 */ /* 0x000ee20000300a00 */
[----:B------:R-:W-:Y:S01]  /*6e6a0*/  IMAD.MOV.U32 R8, RZ, RZ, R2 ;  /* 0x000000ffff087224 */ /* 0x000fe200078e0002 */
[----:B------:R-:W-:-:S07]  /*6e6b0*/  MOV R9, R0 ;  /* 0x0000000000097202 */ /* 0x000fce0000000f00 */
[C---:B---3--:R-:W-:Y:S01]  /*6e6c0*/  HMMA.16816.F32.BF16 R8, R24.reuse, R8, R16 ;  /* 0x000000081808723c */ /* 0x048fe20000041810 */
[----:B------:R-:W2:Y:S11]  /*6e6d0*/  LDL.LU.64 R16, [R1+0x3370] ;  /* 0x0033700001107983 */ /* 0x000eb60000300a00 */
[----:B------:R-:W-:Y:S11]  /*6e6e0*/  @!UPT UIADD3 URZ, URZ, URZ, URZ ;  /* 0x0000003f3f3ff290 */ /* 0x000ff6000fffe03f */
[----:B------:R0:W-:Y:S04]  /*6e6f0*/  STL.64 [R1+0xc40], R8 ;  /* 0x000c400801007387 */ /* 0x0001e80000100a00 */
[----:B------:R1:W-:Y:S04]  /*6e700*/  STL.64 [R1+0xc48], R10 ;  /* 0x000c480a01007387 */ /* 0x0003e80000100a00 */
[----:B0-----:R-:W4:Y:S04]  /*6e710*/  LDL.LU R8, [R1+0xf50] ;  /* 0x000f500001087983 */ /* 0x001f280000300800 */
[----:B------:R-:W3:Y:S04]  /*6e720*/  LDL.LU R3, [R1+0xf54] ;  /* 0x000f540001037983 */ /* 0x000ee80000300800 */
[----:B------:R-:W3:Y:S04]  /*6e730*/  LDL.LU R2, [R1+0xf58] ;  /* 0x000f580001027983 */ /* 0x000ee80000300800 */
[----:B------:R-:W3:Y:S01]  /*6e740*/  LDL.LU R0, [R1+0xf5c] ;  /* 0x000f5c0001007983 */ /* 0x000ee20000300800 */
[C---:B--2---:R-:W-:Y:S01]  /*6e750*/  HMMA.16816.F32.BF16 R20, R24.reuse, R16, R20 ;  /* 0x000000101814723c */ /* 0x044fe20000041814 */
[----:B-1----:R-:W-:Y:S01]  /*6e760*/  MOV R10, R16 ;  /* 0x00000010000a7202 */ /* 0x002fe20000000f00 */
[----:B------:R-:W-:Y:S11]  /*6e770*/  IMAD.MOV.U32 R9, RZ, RZ, R17 ;  /* 0x000000ffff097224 */ /* 0x000ff600078e0011 */
[----:B------:R-:W-:Y:S10]  /*6e780*/  @!UPT UIADD3 URZ, URZ, URZ, URZ ;  /* 0x0000003f3f3ff290 */ /* 0x000ff4000fffe03f */
[----:B------:R0:W-:Y:S04]  /*6e790*/  STL.64 [R1+0xc30], R20 ;  /* 0x000c301401007387 */ /* 0x0001e80000100a00 */
[----:B------:R1:W-:Y:S04]  /*6e7a0*/  STL.64 [R1+0xc38], R22 ;  /* 0x000c381601007387 */ /* 0x0003e80000100a00 */
[----:B0-----:R-:W1:Y:S04]  /*6e7b0*/  LDL.LU.64 R20, [R1+0x3368] ;  /* 0x0033680001147983 */ /* 0x001e680000300a00 */
[----:B------:R-:W1:Y:S04]  /*6e7c0*/  LDL.LU.64 R18, [R1+0x3360] ;  /* 0x0033600001127983 */ /* 0x000e680000300a00 */
[----:B------:R-:W1:Y:S02]  /*6e7d0*/  LDL.LU.64 R16, [R1+0x3358] ;  /* 0x0033580001107983 */ /* 0x000e640000300a00 */
[C---:B-1----:R-:W-:Y:S02]  /*6e7e0*/  HMMA.16816.F32.BF16 R20, R24.reuse, R20, R16 ;  /* 0x000000141814723c */ /* 0x042fe40000041810 */
[----:B------:R-:W2:Y:S04]  /*6e7f0*/  LDL.LU.64 R18, [R1+0x3350] ;  /* 0x0033500001127983 */ /* 0x000ea80000300a00 */
[----:B------:R-:W2:Y:S11]  /*6e800*/  LDL.LU.64 R16, [R1+0x3348] ;  /* 0x0033480001107983 */ /* 0x000eb60000300a00 */
[----:B------:R-:W-:Y:S06]  /*6e810*/  @!UPT UIADD3 URZ, URZ, URZ, URZ ;  /* 0x0000003f3f3ff290 */ /* 0x000fec000fffe03f */
        /* <DEDUP_REMOVED lines=9> */
[----:B------:R0:W-:Y:S04]  /*6e8b0*/  STL.64 [R1+0xc18], R14 ;  /* 0x000c180e01007387 */ /* 0x0001e80000100a00 */
[----:B0-----:R-:W3:Y:S04]  /*6e8c0*/  LDL.LU R15, [R1+0xf60] ;  /* 0x000f6000010f7983 */ /* 0x001ee80000300800 */
[----:B------:R-:W3:Y:S01]  /*6e8d0*/  LDL.LU R14, [R1+0xf64] ;  /* 0x000f6400010e7983 */ /* 0x000ee20000300800 */
[----:B--2---:R-:W-:Y:S07]  /*6e8e0*/  HMMA.16816.F32.BF16 R20, R24, R4, R20 ;  /* 0x000000041814723c */ /* 0x004fee0000041814 */
[----:B------:R-:W-:-:S02]  /*6e8f0*/  MOV R24, R10 ;  /* 0x0000000a00187202 */ /* 0x000fc40000000f00 */
[----:B------:R-:W-:Y:S11]  /*6e900*/  MOV R25, R9 ;  /* 0x0000000900197202 */ /* 0x000ff60000000f00 */
[----:B------:R-:W-:Y:S03]  /*6e910*/  @!UPT UIADD3 URZ, URZ, URZ, URZ ;  /* 0x0000003f3f3ff290 */ /* 0x000fe6000fffe03f */
[----:B------:R-:W-:Y:S04]  /*6e920*/  STL.64 [R1+0xc00], R20 ;  /* 0x000c001401007387 */ /* 0x000fe80000100a00 */
[----:B------:R-:W-:Y:S04]  /*6e930*/  STL.64 [R1+0xc08], R22 ;  /* 0x000c081601007387 */ /* 0x000fe80000100a00 */
[----:B------:R-:W2:Y:S04]  /*6e940*/  LDL.LU R7, [R1+0xf68] ;  /* 0x000f680001077983 */ /* 0x000ea80000300800 */
[----:B------:R-:W2:Y:S04]  /*6e950*/  LDL R27, [R1+0xc8c] ;  /* 0x000c8c00011b7983 */ /* 0x000ea80000100800 */
[----:B------:R-:W-:Y:S04]  /*6e960*/  STL.64 [R1+0x3308], R24 ;  /* 0x0033081801007387 */ /* 0x000fe80000100a00 */
[----:B------:R-:W2:Y:S04]  /*6e970*/  LDL.LU R29, [R1+0xc84] ;  /* 0x000c8400011d7983 */ /* 0x000ea80000300800 */
[----:B--2---:R-:W-:Y:S04]  /*6e980*/  STL [R1+0x32e4], R29 ;  /* 0x0032e41d01007387 */ /* 0x004fe80000100800 */
[----:B------:R-:W2:Y:S01]  /*6e990*/  LDL.LU R12, [R1+0xf6c] ;  /* 0x000f6c00010c7983 */ /* 0x000ea20000300800 */
[----:B----4-:R-:W-:-:S02]  /*6e9a0*/  FMUL R8, R6, R8 ;  /* 0x0000000806087220 */ /* 0x010fc40000400000 */
[----:B---3--:R-:W-:Y:S02]  /*6e9b0*/  FMUL R9, R6, R3 ;  /* 0x0000000306097220 */ /* 0x008fe40000400000 */
[C---:B------:R-:W-:Y:S01]  /*6e9c0*/  FMUL R10, R27.reuse, R2 ;  /* 0x000000021b0a7220 */ /* 0x040fe20000400000 */
[----:B--2---:R0:W-:Y:S04]  /*6e9d0*/  STL [R1+0x3320], R12 ;  /* 0x0033200c01007387 */ /* 0x0041e80000100800 */
[----:B0-----:R-:W2:Y:S01]  /*6e9e0*/  LDL.LU.64 R12, [R1+0x70] ;  /* 0x00007000010c7983 */ /* 0x001ea20000300a00 */
[----:B------:R-:W-:-:S03]  /*6e9f0*/  FMUL R11, R27, R0 ;  /* 0x000000001b0b7220 */ /* 0x000fc60000400000 */
[----:B------:R-:W3:Y:S01]  /*6ea00*/  LDL.LU R3, [R1+0xf70] ;  /* 0x000f700001037983 */ /* 0x000ee20000300800 */
[----:B------:R-:W-:-:S03]  /*6ea10*/  FMUL R22, R27, R7 ;  /* 0x000000071b167220 */ /* 0x000fc60000400000 */
[----:B------:R-:W4:Y:S04]  /*6ea20*/  LDL.LU R2, [R1+0xf74] ;  /* 0x000f740001027983 */ /* 0x000f280000300800 */
[----:B------:R-:W3:Y:S01]  /*6ea30*/  LDL.LU R0, [R1+0xf78] ;  /* 0x000f780001007983 */ /* 0x000ee20000300800 */
[----:B------:R-:W-:-:S03]  /*6ea40*/  FMUL R20, R6, R15 ;  /* 0x0000000f06147220 */ /* 0x000fc60000400000 */
[----:B------:R-:W3:Y:S01]  /*6ea50*/  LDL.64 R24, [R1+0x40] ;  /* 0x0000400001187983 */ /* 0x000ee20000100a00 */
[----:B--2---:R-:W-:Y:S01]  /*6ea60*/  HMMA.16816.F32.BF16 R8, R16, R12, R8 ;  /* 0x0000000c1008723c */ /* 0x004fe20000041808 */
[----:B------:R-:W-:Y:S01]  /*6ea70*/  IMAD.MOV.U32 R7, RZ, RZ, R12 ;  /* 0x000000ffff077224 */ /* 0x000fe200078e000c */
[----:B------:R-:W-:Y:S11]  /*6ea80*/  MOV R28, R13 ;  /* 0x0000000d001c7202 */ /* 0x000ff60000000f00 */
[----:B------:R-:W-:Y:S10]  /*6ea90*/  @!UPT UIADD3 URZ, URZ, URZ, URZ ;  /* 0x0000003f3f3ff290 */ /* 0x000ff4000fffe03f */
[----:B------:R0:W-:Y:S04]  /*6eaa0*/  STL.64 [R1+0xbf0], R8 ;  /* 0x000bf00801007387 */ /* 0x0001e80000100a00 */
[----:B------:R1:W-:Y:S04]  /*6eab0*/  STL.64 [R1+0xbf8], R10 ;  /* 0x000bf80a01007387 */ /* 0x0003e80000100a00 */
[----:B------:R-:W2:Y:S04]  /*6eac0*/  LDL.LU R12, [R1+0x3320] ;  /* 0x00332000010c7983 */ /* 0x000ea80000300800 */
[----:B------:R-:W2:Y:S04]  /*6ead0*/  LDL.LU R15, [R1+0xf7c] ;  /* 0x000f7c00010f7983 */ /* 0x000ea80000300800 */
[----:B0-----:R-:W2:Y:S04]  /*6eae0*/  LDL.LU R8, [R1+0xf80] ;  /* 0x000f800001087983 */ /* 0x001ea80000300800 */
[----:B------:R-:W2:Y:S04]  /*6eaf0*/  LDL.LU R9, [R1+0xf84] ;  /* 0x000f840001097983 */ /* 0x000ea80000300800 */
[----:B-1----:R-:W2:Y:S04]  /*6eb00*/  LDL.LU R10, [R1+0xf88] ;  /* 0x000f8800010a7983 */ /* 0x002ea80000300800 */
[----:B------:R-:W-:Y:S04]  /*6eb10*/  STL [R1+0x32ec], R7 ;  /* 0x0032ec0701007387 */ /* 0x000fe80000100800 */
[----:B------:R-:W-:Y:S04]  /*6eb20*/  STL [R1+0x32e8], R28 ;  /* 0x0032e81c01007387 */ /* 0x000fe80000100800 */
[----:B------:R-:W2:Y:S01]  /*6eb30*/  LDL.LU R11, [R1+0xf8c] ;  /* 0x000f8c00010b7983 */ /* 0x000ea20000300800 */
[----:B------:R-:W-:-:S03]  /*6eb40*/  FMUL R21, R6, R14 ;  /* 0x0000000e06157220 */ /* 0x000fc60000400000 */
[----:B--2---:R-:W-:Y:S04]  /*6eb50*/  STL.64 [R1+0x3318], R10 ;  /* 0x0033180a01007387 */ /* 0x004fe80000100a00 */
[----:B------:R0:W-:Y:S04]  /*6eb60*/  STL.64 [R1+0x3310], R8 ;  /* 0x0033100801007387 */ /* 0x0001e80000100a00 */
[----:B0-----:R-:W2:Y:S01]  /*6eb70*/  LDL.64 R8, [R1+0x60] ;  /* 0x0000600001087983 */ /* 0x001ea20000100a00 */
[----:B------:R-:W-:-:S03]  /*6eb80*/  FMUL R23, R27, R12 ;  /* 0x0000000c1b177220 */ /* 0x000fc60000400000 */
[----:B------:R-:W3:Y:S04]  /*6eb90*/  LDL.LU.64 R10, [R1+0x3318] ;  /* 0x00331800010a7983 */ /* 0x000ee80000300a00 */
[----:B--2---:R-:W-:Y:S01]  /*6eba0*/  HMMA.16816.F32.BF16 R20, R16, R8, R20 ;  /* 0x000000081014723c */ /* 0x004fe20000041814 */
[----:B------:R-:W-:Y:S11]  /*6ebb0*/  MOV R29, R9 ;  /* 0x00000009001d7202 */ /* 0x000ff60000000f00 */
[----:B------:R-:W-:Y:S11]  /*6ebc0*/  @!UPT UIADD3 URZ, URZ, URZ, URZ ;  /* 0x0000003f3f3ff290 */ /* 0x000ff6000fffe03f */
[----:B------:R0:W-:Y:S04]  /*6ebd0*/  STL.64 [R1+0x560], R20 ;  /* 0x0005601401007387 */ /* 0x0001e80000100a00 */
[----:B------:R-:W-:Y:S04]  /*6ebe0*/  STL.64 [R1+0x568], R22 ;  /* 0x0005681601007387 */ /* 0x000fe80000100a00 */
[----:B------:R-:W2:Y:S04]  /*6ebf0*/  LDL.LU.64 R8, [R1+0x3310] ;  /* 0x0033100001087983 */ /* 0x000ea80000300a00 */
[----:B0-----:R-:W2:Y:S01]  /*6ec00*/  LDL.LU.64 R20, [R1+0x50] ;  /* 0x0000500001147983 */ /* 0x001ea20000300a00 */
[----:B---3--:R-:W-:-:S02]  /*6ec10*/  FMUL R12, R6, R3 ;  /* 0x00000003060c7220 */ /* 0x008fc40000400000 */
[C---:B----4-:R-:W-:Y:S01]  /*6ec20*/  FMUL R13, R6.reuse, R2 ;  /* 0x00000002060d7220 */ /* 0x050fe20000400000 */
[----:B------:R-:W3:Y:S01]  /*6ec30*/  LDL.LU R3, [R1+0xf90] ;  /* 0x000f900001037983 */ /* 0x000ee20000300800 */
[C---:B------:R-:W-:Y:S02]  /*6ec40*/  FMUL R14, R27.reuse, R0 ;  /* 0x000000001b0e7220 */ /* 0x040fe40000400000 */
[----:B------:R-:W-:Y:S01]  /*6ec50*/  FMUL R15, R27, R15 ;  /* 0x0000000f1b0f7220 */ /* 0x000fe20000400000 */
[----:B------:R-:W4:Y:S04]  /*6ec60*/  LDL.LU R2, [R1+0xf94] ;  /* 0x000f940001027983 */ /* 0x000f280000300800 */
[----:B------:R-:W3:Y:S04]  /*6ec70*/  LDL.LU R0, [R1+0xf98] ;  /* 0x000f980001007983 */ /* 0x000ee80000300800 */
[----:B------:R-:W-:Y:S01]  /*6ec80*/  STL [R1+0x32f0], R29 ;  /* 0x0032f01d01007387 */ /* 0x000fe20000100800 */
[----:B--2---:R-:W-:Y:S01]  /*6ec90*/  HMMA.16816.F32.BF16 R12, R16, R20, R12 ;  /* 0x00000014100c723c */ /* 0x004fe2000004180c */
[----:B------:R-:W-:Y:S11]  /*6eca0*/  IMAD.MOV.U32 R7, RZ, RZ, R20 ;  /* 0x000000ffff077224 */ /* 0x000ff600078e0014 */
[----:B------:R-:W-:Y:S11]  /*6ecb0*/  @!UPT UIADD3 URZ, URZ, URZ, URZ ;  /* 0x0000003f3f3ff290 */ /* 0x000ff6000fffe03f */
[----:B------:R-:W-:Y:S04]  /*6ecc0*/  STL.64 [R1+0x550], R12 ;  /* 0x0005500c01007387 */ /* 0x000fe80000100a00 */
[----:B------:R-:W-:Y:S04]  /*6ecd0*/  STL.64 [R1+0x558], R14 ;  /* 0x0005580e01007387 */ /* 0x000fe80000100a00 */
[----:B------:R0:W-:Y:S04]  /*6ece0*/  STL [R1+0x32f4], R7 ;  /* 0x0032f40701007387 */ /* 0x0001e80000100800 */
[----:B0-----:R-:W2:Y:S01]  /*6ecf0*/  LDL R7, [R1+0xc8c] ;  /* 0x000c8c0001077983 */ /* 0x001ea20000100800 */
[----:B------:R-:W-:-:S02]  /*6ed00*/  FMUL R8, R6, R8 ;  /* 0x0000000806087220 */ /* 0x000fc40000400000 */
[C---:B------:R-:W-:Y:S02]  /*6ed10*/  FMUL R9, R6.reuse, R9 ;  /* 0x0000000906097220 */ /* 0x040fe40000400000 */
[----:B------:R-:W-:Y:S01]  /*6ed20*/  FMUL R10, R27, R10 ;  /* 0x0000000a1b0a7220 */ /* 0x000fe20000400000 */
[----:B------:R-:W0:Y:S01]  /*6ed30*/  S2R R26, SR_TID.X ;  /* 0x00000000001a7919 */ /* 0x000e220000002100 */
[----:B---3--:R-:W-:-:S03]  /*6ed40*/  FMUL R20, R6, R3 ;  /* 0x0000000306147220 */ /* 0x008fc60000400000 */
[----:B------:R-:W1:Y:S01]  /*6ed50*/  S2R R3, SR_TID.X ;  /* 0x0000000000037919 */ /* 0x000e620000002100 */
[----:B------:R-:W-:Y:S01]  /*6ed60*/  MOV R28, R21 ;  /* 0x00000015001c7202 */ /* 0x000fe20000000f00 */
[----:B----4-:R-:W-:Y:S02]  /*6ed70*/  FMUL R21, R6, R2 ;  /* 0x0000000206157220 */ /* 0x010fe40000400000 */
[----:B------:R-:W3:Y:S01]  /*6ed80*/  LDL.LU R23, [R1+0xf9c] ;  /* 0x000f9c0001177983 */ /* 0x000ee20000300800 */
[----:B------:R-:W-:-:S03]  /*6ed90*/  MOV R29, R24 ;  /* 0x00000018001d7202 */ /* 0x000fc60000000f00 */
[----:B------:R-:W4:Y:S04]  /*6eda0*/  LDL.LU R12, [R1+0xfa0] ;  /* 0x000fa000010c7983 */ /* 0x000f280000300800 */
[----:B------:R-:W3:Y:S04]  /*6edb0*/  LDL.LU R13, [R1+0xfa4] ;  /* 0x000fa400010d7983 */ /* 0x000ee80000300800 */
[----:B------:R-:W3:Y:S01]  /*6edc0*/  LDL.LU R14, [R1+0xfa8] ;  /* 0x000fa800010e7983 */ /* 0x000ee20000300800 */
[----:B-1----:R-:W-:-:S04]  /*6edd0*/  LOP3.LUT R15, R3, 0x7, RZ, 0xc0, !PT ;  /* 0x00000007030f7812 */ /* 0x002fc800078ec0ff */
[----:B------:R-:W-:Y:S01]  /*6ede0*/  SHF.L.U32 R15, R15, 0x4, RZ ;  /* 0x000000040f0f7819 */ /* 0x000fe200000006ff */
[----:B--2---:R-:W-:-:S07]  /*6edf0*/  FMUL R11, R7, R11 ;  /* 0x0000000b070b7220 */ /* 0x004fce0000400000 */
[----:B------:R-:W-:Y:S01]  /*6ee00*/  HMMA.16816.F32.BF16 R8, R16, R24, R8 ;  /* 0x000000181008723c */ /* 0x000fe20000041808 */
[----:B------:R-:W-:Y:S01]  /*6ee10*/  FMUL R22, R7, R0 ;  /* 0x0000000007167220 */ /* 0x000fe20000400000 */
[----:B------:R-:W2:Y:S11]  /*6ee20*/  LDL.LU.64 R24, [R1+0x3308] ;  /* 0x0033080001187983 */ /* 0x000eb60000300a00 */
[----:B------:R-:W-:Y:S11]  /*6ee30*/  @!UPT UIADD3 URZ, URZ, URZ, URZ ;  /* 0x0000003f3f3ff290 */ /* 0x000ff6000fffe03f */
[----:B------:R-:W-:Y:S02]  /*6ee40*/  MOV R0, R11 ;  /* 0x0000000b00007202 */ /* 0x000fe40000000f00 */
[----:B------:R-:W1:Y:S01]  /*6ee50*/  S2R R11, SR_TID.X ;  /* 0x00000000000b7919 */ /* 0x000e620000002100 */
[----:B------:R-:W-:Y:S02]  /*6ee60*/  IMAD.MOV.U32 R2, RZ, RZ, R10 ;  /* 0x000000ffff027224 */ /* 0x000fe400078e000a */
[----:B0-----:R-:W-:-:S05]  /*6ee70*/  IMAD.SHL.U32 R10, R26, 0x80, RZ ;  /* 0x000000801a0a7824 */ /* 0x001fca00078e00ff */
[----:B------:R-:W-:Y:S01]  /*6ee80*/  LOP3.LUT R15, R15, 0x780, R10, 0xf8, !PT ;  /* 0x000007800f0f7812 */ /* 0x000fe200078ef80a */
[----:B------:R-:W-:Y:S04]  /*6ee90*/  STL.64 [R1+0x540], R8 ;  /* 0x0005400801007387 */ /* 0x000fe80000100a00 */
[----:B------:R-:W2:Y:S04]  /*6eea0*/  LDL.LU R3, [R1+0xfac] ;  /* 0x000fac0001037983 */ /* 0x000ea80000300800 */
[----:B------:R-:W2:Y:S04]  /*6eeb0*/  LDL.LU R27, [R1+0x1014] ;  /* 0x00101400011b7983 */ /* 0x000ea80000300800 */
[----:B------:R-:W2:Y:S01]  /*6eec0*/  LDL.LU R26, [R1+0x1018] ;  /* 0x00101800011a7983 */ /* 0x000ea20000300800 */
[----:B-1----:R-:W-:-:S05]  /*6eed0*/  LOP3.LUT R15, R15, 0x10, R11, 0x78, !PT ;  /* 0x000000100f0f7812 */ /* 0x002fca00078e780b */
[----:B------:R-:W0:Y:S04]  /*6eee0*/  LDSM.16.M88.4 R8, [R15+0x57800] ;  /* 0x057800000f08783b */ /* 0x000e280000000200 */
[----:B------:R1:W-:Y:S04]  /*6eef0*/  STL [R1+0x2c0c], R0 ;  /* 0x002c0c0001007387 */ /* 0x0003e80000100800 */
[----:B-1----:R-:W2:Y:S04]  /*6ef00*/  LDL.LU R0, [R1+0x1010] ;  /* 0x0010100001007983 */ /* 0x002ea80000300800 */
[----:B------:R-:W-:Y:S04]  /*6ef10*/  STL [R1+0x2c08], R2 ;  /* 0x002c080201007387 */ /* 0x000fe80000100800 */
[----:B0-----:R-:W-:Y:S04]  /*6ef20*/  STL.64 [R1+0x3300], R10 ;  /* 0x0033000a01007387 */ /* 0x001fe80000100a00 */
[----:B------:R0:W-:Y:S04]  /*6ef30*/  STL.64 [R1+0x32f8], R8 ;  /* 0x0032f80801007387 */ /* 0x0001e80000100a00 */
[----:B0-----:R-:W2:Y:S01]  /*6ef40*/  LDL.LU.64 R8, [R1+0x20] ;  /* 0x0000200001087983 */ /* 0x001ea20000300a00 */
[----:B---3--:R-:W-:-:S02]  /*6ef50*/  FMUL R23, R7, R23 ;  /* 0x0000001707177220 */ /* 0x008fc40000400000 */
[C---:B----4-:R-:W-:Y:S02]  /*6ef60*/  FMUL R12, R6.reuse, R12 ;  /* 0x0000000c060c7220 */ /* 0x050fe40000400000 */
[C---:B------:R-:W-:Y:S02]  /*6ef70*/  FMUL R13, R6.reuse, R13 ;  /* 0x0000000d060d7220 */ /* 0x040fe40000400000 */
[C---:B------:R-:W-:Y:S01]  /*6ef80*/  FMUL R14, R7.reuse, R14 ;  /* 0x0000000e070e7220 */ /* 0x040fe20000400000 */
[----:B--2---:R-:W-:Y:S01]  /*6ef90*/  HMMA.16816.F32.BF16 R20, R16, R24, R20 ;  /* 0x000000181014723c */ /* 0x004fe20000041814 */
[----:B------:R-:W-:Y:S11]  /*6efa0*/  FMUL R15, R7, R3 ;  /* 0x00000003070f7220 */ /* 0x000ff60000400000 */
[----:B------:R-:W-:Y:S11]  /*6efb0*/  @!UPT UIADD3 URZ, URZ, URZ, URZ ;  /* 0x0000003f3f3ff290 */ /* 0x000ff6000fffe03f */
[----:B------:R0:W-:Y:S04]  /*6efc0*/  STL.64 [R1+0x530], R20 ;  /* 0x0005301401007387 */ /* 0x0001e80000100a00 */
[----:B------:R1:W-:Y:S01]  /*6efd0*/  STL.64 [R1+0x538], R22 ;  /* 0x0005381601007387 */ /* 0x0003e20000100a00 */
[----:B0-----:R-:W-:-:S03]  /*6efe0*/  FMUL R21, R6, R27 ;  /* 0x0000001b06157220 */ /* 0x001fc60000400000 */
[----:B-1----:R-:W2:Y:S01]  /*6eff0*/  LDL.LU R23, [R1+0x101c] ;  /* 0x00101c0001177983 */ /* 0x002ea20000300800 */
[----:B------:R-:W-:-:S03]  /*6f000*/  FMUL R22, R7, R26 ;  /* 0x0000001a07167220 */ /* 0x000fc60000400000 */
[----:B------:R-:W3:Y:S04]  /*6f010*/  LDL.LU R3, [R1+0x1008] ;  /* 0x0010080001037983 */ /* 0x000ee80000300800 */
[----:B------:R-:W4:Y:S01]  /*6f020*/  LDL.LU.64 R10, [R1+0x3300] ;  /* 0x00330000010a7983 */ /* 0x000f220000300a00 */
[----:B------:R-:W-:Y:S01]  /*6f030*/  HMMA.16816.F32.BF16 R12, R16, R8, R12 ;  /* 0x00000008100c723c */ /* 0x000fe2000004180c */
[----:B------:R-:W-:Y:S02]  /*6f040*/  MOV R27, R8 ;  /* 0x00000008001b7202 */ /* 0x000fe40000000f00 */
[----:B------:R-:W-:Y:S02]  /*6f050*/  MOV R26, R9 ;  /* 0x00000009001a7202 */ /* 0x000fe40000000f00 */
[----:B------:R-:W4:Y:S11]  /*6f060*/  LDL.LU.64 R8, [R1+0x32f8] ;  /* 0x0032f80001087983 */ /* 0x000f360000300a00 */
[----:B------:R-:W-:Y:S07]  /*6f070*/  @!UPT UIADD3 URZ, URZ, URZ, URZ ;  /* 0x0000003f3f3ff290 */ /* 0x000fee000fffe03f */
[----:B------:R0:W-:Y:S01]  /*6f080*/  STL.64 [R1+0x528], R14 ;  /* 0x0005280e01007387 */ /* 0x0001e20000100a00 */
[----:B------:R-:W-:-:S03]  /*6f090*/  MOV R2, R13 ;  /* 0x0000000d00027202 */ /* 0x000fc60000000f00 */
[----:B------:R-:W3:Y:S04]  /*6f0a0*/  LDL.LU R13, [R1+0x1000] ;  /* 0x00100000010d7983 */ /* 0x000ee80000300800 */
[----:B0-----:R-:W4:Y:S04]  /*6f0b0*/  LDL.LU R14, [R1+0x1004] ;  /* 0x00100400010e7983 */ /* 0x001f280000300800 */
[----:B------:R-:W4:Y:S04]  /*6f0c0*/  LDL.LU R15, [R1+0x100c] ;  /* 0x00100c00010f7983 */ /* 0x000f280000300800 */
[----:B------:R-:W-:Y:S04]  /*6f0d0*/  STL.64 [R1+0x32b8], R26 ;  /* 0x0032b81a01007387 */ /* 0x000fe80000100a00 */
[----:B------:R0:W-:Y:S04]  /*6f0e0*/  STL.64 [R1+0x32b0], R24 ;  /* 0x0032b01801007387 */ /* 0x0001e80000100a00 */
[----:B0-----:R-:W4:Y:S01]  /*6f0f0*/  LDL.LU.64 R24, [R1+0x10] ;  /* 0x0000100001187983 */ /* 0x001f220000300a00 */
[----:B------:R-:W-:-:S02]  /*6f100*/  FMUL R20, R6, R0 ;  /* 0x0000000006147220 */ /* 0x000fc40000400000 */
[----:B------:R-:W-:Y:S01]  /*6f110*/  IMAD.MOV.U32 R0, RZ, RZ, R12 ;  /* 0x000000ffff007224 */ /* 0x000fe200078e000c */
[----:B------:R0:W-:Y:S04]  /*6f120*/  STL [R1+0x2c14], R2 ;  /* 0x002c140201007387 */ /* 0x0001e80000100800 */
[----:B------:R1:W-:Y:S01]  /*6f130*/  STL [R1+0x2c10], R0 ;  /* 0x002c100001007387 */ /* 0x0003e20000100800 */
[----:B--2---:R-:W-:Y:S02]  /*6f140*/  FMUL R23, R7, R23 ;  /* 0x0000001707177220 */ /* 0x004fe40000400000 */
[C---:B---3--:R-:W-:Y:S02]  /*6f150*/  FMUL R12, R6.reuse, R13 ;  /* 0x0000000d060c7220 */ /* 0x048fe40000400000 */
[----:B----4-:R-:W-:-:S02]  /*6f160*/  FMUL R13, R6, R14 ;  /* 0x0000000e060d7220 */ /* 0x010fc40000400000 */
[C---:B------:R-:W-:Y:S02]  /*6f170*/  FMUL R14, R7.reuse, R3 ;  /* 0x00000003070e7220 */ /* 0x040fe40000400000 */
[----:B------:R-:W-:Y:S01]  /*6f180*/  FMUL R15, R7, R15 ;  /* 0x0000000f070f7220 */ /* 0x000fe20000400000 */
[C---:B------:R-:W-:Y:S08]  /*6f190*/  HMMA.16816.F32.BF16 R20, R16.reuse, R24, R20 ;  /* 0x000000181014723c */ /* 0x040ff00000041814 */
[----:B------:R-:W-:Y:S01]  /*6f1a0*/  HMMA.16816.F32.BF16 R16, R16, R4, R12 ;  /* 0x000000041010723c */ /* 0x000fe2000004180c */
[----:B------:R-:W-:Y:S01]  /*6f1b0*/  MOV R6, R24 ;  /* 0x0000001800067202 */ /* 0x000fe20000000f00 */
[----:B------:R-:W-:Y:S01]  /*6f1c0*/  IMAD.MOV.U32 R3, RZ, RZ, R25 ;  /* 0x000000ffff037224 */ /* 0x000fe200078e0019 */
[----:B------:R-:W-:Y:S11]  /*6f1d0*/  MOV R24, R29 ;  /* 0x0000001d00187202 */ /* 0x000ff60000000f00 */
[----:B------:R-:W-:Y:S02]  /*6f1e0*/  @!UPT UIADD3 URZ, URZ, URZ, URZ ;  /* 0x0000003f3f3ff290 */ /* 0x000fe4000fffe03f */
[----:B0-----:R-:W-:Y:S02]  /*6f1f0*/  MOV R2, R22 ;  /* 0x0000001600027202 */ /* 0x001fe40000000f00 */
[----:B-1----:R-:W-:Y:S01]  /*6f200*/  MOV R0, R23 ;  /* 0x0000001700007202 */ /* 0x002fe20000000f00 */
[----:B------:R0:W-:Y:S04]  /*6f210*/  STL.64 [R1+0x510], R20 ;  /* 0x0005101401007387 */ /* 0x0001e80000100a00 */
[----:B------:R-:W-:Y:S04]  /*6f220*/  STL [R1+0x2c1c], R2 ;  /* 0x002c1c0201007387 */ /* 0x000fe80000100800 */
[----:B------:R-:W-:Y:S04]  /*6f230*/  STL [R1+0x2c18], R0 ;  /* 0x002c180001007387 */ /* 0x000fe80000100800 */
[----:B------:R-:W2:Y:S04]  /*6f240*/  LDL.LU R7, [R1+0x32f4] ;  /* 0x0032f40001077983 */ /* 0x000ea80000300800 */
[----:B0-----:R-:W3:Y:S04]  /*6f250*/  LDL.LU R20, [R1+0xff0] ;  /* 0x000ff00001147983 */ /* 0x001ee80000300800 */
[----:B------:R-:W-:Y:S04]  /*6f260*/  STL.64 [R1+0x508], R18 ;  /* 0x0005081201007387 */ /* 0x000fe80000100a00 */
[----:B------:R-:W4:Y:S04]  /*6f270*/  LDL.LU R13, [R1+0xff4] ;  /* 0x000ff400010d7983 */ /* 0x000f280000300800 */
[----:B------:R-:W2:Y:S04]  /*6f280*/  LDL.LU R14, [R1+0xff8] ;  /* 0x000ff800010e7983 */ /* 0x000ea80000300800 */
[----:B------:R-:W2:Y:S04]  /*6f290*/  LDL.LU R15, [R1+0xffc] ;  /* 0x000ffc00010f7983 */ /* 0x000ea80000300800 */
[----:B------:R-:W2:Y:S04]  /*6f2a0*/  LDL.LU R29, [R1+0x32f0] ;  /* 0x0032f000011d7983 */ /* 0x000ea80000300800 */
[----:B------:R-:W2:Y:S04]  /*6f2b0*/  LDL.LU R25, [R1+0x44] ;  /* 0x0000440001197983 */ /* 0x000ea80000300800 */
[----:B--2---:R0:W-:Y:S02]  /*6f2c0*/  STL.64 [R1+0x32c0], R24 ;  /* 0x0032c01801007387 */ /* 0x0041e40000100a00 */
[----:B0-----:R-:W-:Y:S01]  /*6f2d0*/  IMAD.MOV.U32 R24, RZ, RZ, R7 ;  /* 0x000000ffff187224 */ /* 0x001fe200078e0007 */
[----:B------:R-:W-:Y:S01]  /*6f2e0*/  MOV R25, R28 ;  /* 0x0000001c00197202 */ /* 0x000fe20000000f00 */
[----:B------:R-:W2:Y:S04]  /*6f2f0*/  LDL.LU R7, [R1+0x32ec] ;  /* 0x0032ec0001077983 */ /* 0x000ea80000300800 */
[----:B------:R-:W2:Y:S04]  /*6f300*/  LDL.LU R28, [R1+0x32e8] ;  /* 0x0032e800011c7983 */ /* 0x000ea80000300800 */
[----:B------:R0:W-:Y:S04]  /*6f310*/  STL.64 [R1+0x32c8], R24 ;  /* 0x0032c81801007387 */ /* 0x0001e80000100a00 */
[----:B0-----:R-:W2:Y:S01]  /*6f320*/  LDL.LU R24, [R1+0x60] ;  /* 0x0000600001187983 */ /* 0x001ea20000300800 */
[----:B------:R-:W-:-:S03]  /*6f330*/  MOV R25, R29 ;  /* 0x0000001d00197202 */ /* 0x000fc60000000f00 */
[----:B------:R-:W2:Y:S04]  /*6f340*/  LDL.LU R29, [R1+0x32e4] ;  /* 0x0032e400011d7983 */ /* 0x000ea80000300800 */
[----:B------:R-:W2:Y:S04]  /*6f350*/  LDL.LU R27, [R1+0xfe4] ;  /* 0x000fe400011b7983 */ /* 0x000ea80000300800 */
[----:B------:R-:W2:Y:S01]  /*6f360*/  LDL.LU R26, [R1+0xfe8] ;  /* 0x000fe800011a7983 */ /* 0x000ea20000300800 */
[----:B------:R-:W-:Y:S01]  /*6f370*/  MOV R0, R17 ;  /* 0x0000001100007202 */ /* 0x000fe20000000f00 */
[----:B------:R-:W-:-:S02]  /*6f380*/  IMAD.MOV.U32 R2, RZ, RZ, R16 ;  /* 0x000000ffff027224 */ /* 0x000fc400078e0010 */
[----:B--2---:R-:W-:Y:S04]  /*6f390*/  STL.64 [R1+0x32d8], R26 ;  /* 0x0032d81a01007387 */ /* 0x004fe80000100a00 */
[----:B------:R0:W-:Y:S02]  /*6f3a0*/  STL.64 [R1+0x32d0], R24 ;  /* 0x0032d01801007387 */ /* 0x0001e40000100a00 */
[----:B0-----:R-:W-:Y:S02]  /*6f3b0*/  IMAD.MOV.U32 R24, RZ, RZ, R7 ;  /* 0x000000ffff187224 */ /* 0x001fe400078e0007 */
[----:B------:R-:W2:Y:S04]  /*6f3c0*/  LDL.LU R7, [R1+0x32e0] ;  /* 0x0032e00001077983 */ /* 0x000ea80000300800 */
[----:B------:R-:W2:Y:S04]  /*6f3d0*/  LDL.LU R23, [R1+0xfec] ;  /* 0x000fec0001177983 */ /* 0x000ea80000300800 */
[----:B------:R0:W-:Y:S04]  /*6f3e0*/  STL [R1+0x3294], R5 ;  /* 0x0032940501007387 */ /* 0x0001e80000100800 */
[----:B0-----:R-:W3:Y:S04]  /*6f3f0*/  LDL R5, [R1+0xc88] ;  /* 0x000c880001057983 */ /* 0x001ee80000100800 */
[----:B------:R-:W-:Y:S04]  /*6f400*/  STL [R1+0x2ca4], R0 ;  /* 0x002ca40001007387 */ /* 0x000fe80000100800 */
[----:B------:R0:W-:Y:S01]  /*6f410*/  STL [R1+0x2ca0], R2 ;  /* 0x002ca00201007387 */ /* 0x0001e20000100800 */
[----:B------:R-:W-:Y:S01]  /*6f420*/  MOV R25, R28 ;  /* 0x0000001c00197202 */ /* 0x000fe20000000f00 */
[----:B------:R-:W-:-:S02]  /*6f430*/  FMUL R14, R29, R14 ;  /* 0x0000000e1d0e7220 */ /* 0x000fc40000400000 */
[----:B------:R-:W-:Y:S01]  /*6f440*/  FMUL R15, R29, R15 ;  /* 0x0000000f1d0f7220 */ /* 0x000fe20000400000 */
[----:B0-----:R-:W2:Y:S04]  /*6f450*/  LDL.LU R2, [R1+0xfe0] ;  /* 0x000fe00001027983 */ /* 0x001ea80000300800 */
[----:B------:R-:W2:Y:S04]  /*6f460*/  LDL.LU R22, [R1+0xfd0] ;  /* 0x000fd00001167983 */ /* 0x000ea80000300800 */
[----:B------:R-:W2:Y:S04]  /*6f470*/  LDL.LU R19, [R1+0xfd4] ;  /* 0x000fd40001137983 */ /* 0x000ea80000300800 */
[----:B------:R-:W2:Y:S04]  /*6f480*/  LDL.LU R18, [R1+0xfd8] ;  /* 0x000fd80001127983 */ /* 0x000ea80000300800 */
[----:B------:R-:W2:Y:S04]  /*6f490*/  LDL.LU R17, [R1+0xfdc] ;  /* 0x000fdc0001117983 */ /* 0x000ea80000300800 */
[----:B------:R-:W2:Y:S01]  /*6f4a0*/  LDL.LU.64 R26, [R1+0x32d8] ;  /* 0x0032d800011a7983 */ /* 0x000ea20000300a00 */
[----:B---3--:R-:W-:-:S02]  /*6f4b0*/  FMUL R12, R5, R20 ;  /* 0x00000014050c7220 */ /* 0x008fc40000400000 */
[----:B----4-:R-:W-:-:S07]  /*6f4c0*/  FMUL R13, R5, R13 ;  /* 0x0000000d050d7220 */ /* 0x010fce0000400000 */
[----:B------:R-:W-:Y:S01]  /*6f4d0*/  HMMA.16816.F32.BF16 R12, R8, R24, R12 ;  /* 0x00000018080c723c */ /* 0x000fe2000004180c */
[----:B------:R-:W3:Y:S11]  /*6f4e0*/  LDL.LU.64 R24, [R1+0x32d0] ;  /* 0x0032d00001187983 */ /* 0x000ef60000300a00 */
[----:B------:R-:W-:Y:S11]  /*6f4f0*/  @!UPT UIADD3 URZ, URZ, URZ, URZ ;  /* 0x0000003f3f3ff290 */ /* 0x000ff6000fffe03f */
[----:B------:R0:W-:Y:S01]  /*6f500*/  STL.64 [R1+0x4f0], R12 ;  /* 0x0004f00c01007387 */ /* 0x0001e20000100a00 */
[----:B------:R-:W-:Y:S01]  /*6f510*/  MOV R28, R15 ;  /* 0x0000000f001c7202 */ /* 0x000fe20000000f00 */
[----:B--2---:R-:W-:Y:S02]  /*6f520*/  FMUL R15, R29, R23 ;  /* 0x000000171d0f7220 */ /* 0x004fe40000400000 */
[----:B------:R1:W-:Y:S04]  /*6f530*/  STL [R1+0x4f8], R14 ;  /* 0x0004f80e01007387 */ /* 0x0003e80000100800 */
[----:B------:R-:W2:Y:S01]  /*6f540*/  LDL.LU R21, [R1+0xfc0] ;  /* 0x000fc00001157983 */ /* 0x000ea20000300800 */
[----:B0-----:R-:W-:-:S03]  /*6f550*/  FMUL R12, R5, R2 ;  /* 0x00000002050c7220 */ /* 0x001fc60000400000 */
[----:B------:R-:W4:Y:S01]  /*6f560*/  LDL.LU R20, [R1+0xfc4] ;  /* 0x000fc40001147983 */ /* 0x000f220000300800 */
[----:B------:R-:W-:Y:S02]  /*6f570*/  FMUL R13, R5, R27 ;  /* 0x0000001b050d7220 */ /* 0x000fe40000400000 */
[----:B-1----:R-:W-:Y:S01]  /*6f580*/  FMUL R14, R29, R26 ;  /* 0x0000001a1d0e7220 */ /* 0x002fe20000400000 */
[----:B------:R-:W2:Y:S04]  /*6f590*/  LDL.LU R16, [R1+0xfc8] ;  /* 0x000fc80001107983 */ /* 0x000ea80000300800 */
[----:B------:R-:W2:Y:S04]  /*6f5a0*/  LDL.LU R0, [R1+0xfcc] ;  /* 0x000fcc0001007983 */ /* 0x000ea80000300800 */
[----:B------:R-:W-:Y:S01]  /*6f5b0*/  STL [R1+0x2ca8], R28 ;  /* 0x002ca81c01007387 */ /* 0x000fe20000100800 */
[----:B---3--:R-:W-:Y:S03]  /*6f5c0*/  HMMA.16816.F32.BF16 R12, R8, R24, R12 ;  /* 0x00000018080c723c */ /* 0x008fe6000004180c */
[----:B------:R-:W3:Y:S04]  /*6f5d0*/  LDL.LU.64 R24, [R1+0x32c8] ;  /* 0x0032c80001187983 */ /* 0x000ee80000300a00 */
[----:B------:R-:W2:Y:S11]  /*6f5e0*/  LDL.LU R2, [R1+0xfb0] ;  /* 0x000fb00001027983 */ /* 0x000eb60000300800 */
[----:B------:R-:W-:Y:S05]  /*6f5f0*/  @!UPT UIADD3 URZ, URZ, URZ, URZ ;  /* 0x0000003f3f3ff290 */ /* 0x000fea000fffe03f */
[----:B------:R0:W-:Y:S04]  /*6f600*/  STL.64 [R1+0x4e0], R12 ;  /* 0x0004e00c01007387 */ /* 0x0001e80000100a00 */
[----:B------:R1:W-:Y:S01]  /*6f610*/  STL.64 [R1+0x4e8], R14 ;  /* 0x0004e80e01007387 */ /* 0x0003e20000100a00 */
[C---:B0-----:R-:W-:Y:S02]  /*6f620*/  FMUL R12, R5.reuse, R22 ;  /* 0x00000016050c7220 */ /* 0x041fe40000400000 */
[----:B------:R-:W-:Y:S02]  /*6f630*/  FMUL R13, R5, R19 ;  /* 0x00000013050d7220 */ /* 0x000fe40000400000 */
[C---:B-1----:R-:W-:Y:S02]  /*6f640*/  FMUL R14, R29.reuse, R18 ;  /* 0x000000121d0e7220 */ /* 0x042fe40000400000 */
[----:B------:R-:W-:-:S02]  /*6f650*/  FMUL R15, R29, R17 ;  /* 0x000000111d0f7220 */ /* 0x000fc40000400000 */
[----:B------:R-:W4:Y:S04]  /*6f660*/  LDL.LU R17, [R1+0xfb4] ;  /* 0x000fb40001117983 */ /* 0x000f280000300800 */
[----:B------:R-:W4:Y:S04]  /*6f670*/  LDL.LU R18, [R1+0xfb8] ;  /* 0x000fb80001127983 */ /* 0x000f280000300800 */
[----:B------:R-:W4:Y:S01]  /*6f680*/  LDL.LU R19, [R1+0xfbc] ;  /* 0x000fbc0001137983 */ /* 0x000f220000300800 */
[----:B---3--:R-:W-:Y:S03]  /*6f690*/  HMMA.16816.F32.BF16 R12, R8, R24, R12 ;  /* 0x00000018080c723c */ /* 0x008fe6000004180c */
[----:B------:R-:W3:Y:S04]  /*6f6a0*/  LDL.LU.64 R24, [R1+0x32c0] ;  /* 0x0032c00001187983 */ /* 0x000ee80000300a00 */
[----:B------:R-:W0:Y:S11]  /*6f6b0*/  S2R R27, SR_TID.X ;  /* 0x00000000001b7919 */ /* 0x000e360000002100 */
[----:B------:R-:W-:Y:S05]  /*6f6c0*/  @!UPT UIADD3 URZ, URZ, URZ, URZ ;  /* 0x0000003f3f3ff290 */ /* 0x000fea000fffe03f */
[----:B------:R2:W-:Y:S04]  /*6f6d0*/  STL.64 [R1+0x4d0], R12 ;  /* 0x0004d00c01007387 */ /* 0x0005e80000100a00 */
[----:B------:R1:W-:Y:S01]  /*6f6e0*/  STL.64 [R1+0x4d8], R14 ;  /* 0x0004d80e01007387 */ /* 0x0003e20000100a00 */
[C---:B--2---:R-:W-:Y:S02]  /*6f6f0*/  FMUL R12, R5.reuse, R21 ;  /* 0x00000015050c7220 */ /* 0x044fe40000400000 */
[----:B----4-:R-:W-:Y:S02]  /*6f700*/  FMUL R13, R5, R20 ;  /* 0x00000014050d7220 */ /* 0x010fe40000400000 */
[C---:B-1----:R-:W-:Y:S02]  /*6f710*/  FMUL R14, R29.reuse, R16 ;  /* 0x000000101d0e7220 */ /* 0x042fe40000400000 */
[----:B------:R-:W-:Y:S01]  /*6f720*/  FMUL R15, R29, R0 ;  /* 0x000000001d0f7220 */ /* 0x000fe20000400000 */
[----:B0-----:R-:W-:-:S02]  /*6f730*/  LOP3.LUT R22, R27, 0x7, RZ, 0xc0, !PT ;  /* 0x000000071b167812 */ /* 0x001fc400078ec0ff */
[----:B------:R-:W2:Y:S04]  /*6f740*/  LDL.LU.64 R26, [R1+0x32b8] ;  /* 0x0032b800011a7983 */ /* 0x000ea80000300a00 */
[----:B------:R-:W0:Y:S01]  /*6f750*/  S2R R23, SR_TID.X ;  /* 0x0000000000177919 */ /* 0x000e220000002100 */
[----:B------:R-:W-:Y:S02]  /*6f760*/  IMAD.SHL.U32 R22, R22, 0x10, RZ ;  /* 0x0000001016167824 */ /* 0x000fe400078e00ff */
[----:B------:R-:W-:Y:S01]  /*6f770*/  FMUL R16, R5, R2 ;  /* 0x0000000205107220 */ /* 0x000fe20000400000 */
[----:B0-----:R-:W-:-:S04]  /*6f780*/  SHF.L.U32 R0, R23, 0x7, RZ ;  /* 0x0000000717007819 */ /* 0x001fc800000006ff */
[----:B------:R-:W-:Y:S01]  /*6f790*/  LOP3.LUT R28, R22, 0x780, R0, 0xf8, !PT ;  /* 0x00000780161c7812 */ /* 0x000fe200078ef800 */
[----:B---3--:R-:W-:Y:S01]  /*6f7a0*/  HMMA.16816.F32.BF16 R12, R8, R24, R12 ;  /* 0x00000018080c723c */ /* 0x008fe2000004180c */
[----:B------:R-:W3:Y:S04]  /*6f7b0*/  LDL.LU.64 R24, [R1+0x32b0] ;  /* 0x0032b00001187983 */ /* 0x000ee80000300a00 */
[----:B------:R-:W4:Y:S11]  /*6f7c0*/  LDL.LU R21, [R1+0x1030] ;  /* 0x0010300001157983 */ /* 0x000f360000300800 */
[----:B------:R-:W-:Y:S07]  /*6f7d0*/  @!UPT UIADD3 URZ, URZ, URZ, URZ ;  /* 0x0000003f3f3ff290 */ /* 0x000fee000fffe03f */
[----:B------:R-:W-:Y:S04]  /*6f7e0*/  STL.64 [R1+0x4c0], R12 ;  /* 0x0004c00c01007387 */ /* 0x000fe80000100a00 */
[----:B------:R-:W-:Y:S04]  /*6f7f0*/  STL.64 [R1+0x4c8], R14 ;  /* 0x0004c80e01007387 */ /* 0x000fe80000100a00 */
[----:B------:R-:W4:Y:S04]  /*6f800*/  LDL.LU R20, [R1+0x1034] ;  /* 0x0010340001147983 */ /* 0x000f280000300800 */
[----:B------:R-:W4:Y:S04]  /*6f810*/  LDL.LU R2, [R1+0x1038] ;  /* 0x0010380001027983 */ /* 0x000f280000300800 */
[----:B------:R-:W4:Y:S01]  /*6f820*/  LDL.LU R0, [R1+0x103c] ;  /* 0x00103c0001007983 */ /* 0x000f220000300800 */
[----:B------:R-:W-:-:S04]  /*6f830*/  LOP3.LUT R28, R28, 0x10, R23, 0x78, !PT ;  /* 0x000000101c1c7812 */ /* 0x000fc800078e7817 */
[----:B------:R-:W-:-:S05]  /*6f840*/  LOP3.LUT R28, R28, 0x20, RZ, 0x3c, !PT ;  /* 0x000000201c1c7812 */ /* 0x000fca00078e3cff */
[----:B------:R-:W0:Y:S01]  /*6f850*/  LDSM.16.M88.4 R12, [R28+0x50000] ;  /* 0x050000001c0c783b */ /* 0x000e220000000200 */
[----:B------:R-:W-:Y:S02]  /*6f860*/  FMUL R17, R5, R17 ;  /* 0x0000001105117220 */ /* 0x000fe40000400000 */
[C---:B------:R-:W-:Y:S02]  /*6f870*/  FMUL R18, R29.reuse, R18 ;  /* 0x000000121d127220 */ /* 0x040fe40000400000 */
[----:B------:R-:W-:Y:S01]  /*6f880*/  FMUL R19, R29, R19 ;  /* 0x000000131d137220 */ /* 0x000fe20000400000 */
[----:B0-----:R-:W-:Y:S04]  /*6f890*/  STL.64 [R1+0x32a0], R14 ;  /* 0x0032a00e01007387 */ /* 0x001fe80000100a00 */
[----:B------:R2:W-:Y:S02]  /*6f8a0*/  STL.64 [R1+0x3298], R12 ;  /* 0x0032980c01007387 */ /* 0x0005e40000100a00 */
[----:B--2---:R-:W-:Y:S01]  /*6f8b0*/  MOV R12, R27 ;  /* 0x0000001b000c7202 */ /* 0x004fe20000000f00 */
[----:B------:R-:W-:Y:S01]  /*6f8c0*/  IMAD.MOV.U32 R13, RZ, RZ, R26 ;  /* 0x000000ffff0d7224 */ /* 0x000fe200078e001a */
[----:B---3--:R-:W-:Y:S07]  /*6f8d0*/  HMMA.16816.F32.BF16 R16, R8, R24, R16 ;  /* 0x000000180810723c */ /* 0x008fee0000041810 */
[C---:B----4-:R-:W-:Y:S11]  /*6f8e0*/  FMUL R24, R5.reuse, R21 ;  /* 0x0000001505187220 */ /* 0x050ff60000400000 */
[----:B------:R-:W-:Y:S05]  /*6f8f0*/  @!UPT UIADD3 URZ, URZ, URZ, URZ ;  /* 0x0000003f3f3ff290 */ /* 0x000fea000fffe03f */
[----:B------:R-:W-:Y:S01]  /*6f900*/  STL.64 [R1+0x4b0], R16 ;  /* 0x0004b01001007387 */ /* 0x000fe20000100a00 */
[----:B------:R-:W-:-:S03]  /*6f910*/  FMUL R25, R5, R20 ;  /* 0x0000001405197220 */ /* 0x000fc60000400000 */
[----:B------:R-:W0:Y:S04]  /*6f920*/  LDSM.16.M88.4 R20, [R28+0x50800] ;  /* 0x050800001c14783b */ /* 0x000e280000000200 */
[----:B------:R-:W-:Y:S04]  /*6f930*/  STL.64 [R1+0x4b8], R18 ;  /* 0x0004b81201007387 */ /* 0x000fe80000100a00 */
[----:B------:R-:W1:Y:S01]  /*6f940*/  LDSM.16.M88.4 R16, [R28+0x51000] ;  /* 0x051000001c10783b */ /* 0x000e620000000200 */
[C---:B------:R-:W-:Y:S02]  /*6f950*/  FMUL R26, R29.reuse, R2 ;  /* 0x000000021d1a7220 */ /* 0x040fe40000400000 */
[----:B------:R-:W-:-:S07]  /*6f960*/  FMUL R27, R29, R0 ;  /* 0x000000001d1b7220 */ /* 0x000fce0000400000 */
[----:B------:R-:W-:Y:S01]  /*6f970*/  HMMA.16816.F32.BF16 R24, R8, R12, R24 ;  /* 0x0000000c0818723c */ /* 0x000fe20000041818 */
[----:B0-----:R-:W-:Y:S04]  /*6f980*/  STL.64 [R1+0x3220], R22 ;  /* 0x0032201601007387 */ /* 0x001fe80000100a00 */
[----:B------:R0:W-:Y:S04]  /*6f990*/  STL.64 [R1+0x3218], R20 ;  /* 0x0032181401007387 */ /* 0x0001e80000100a00 */
[----:B0-----:R-:W2:Y:S04]  /*6f9a0*/  LDL.LU R20, [R1+0x1020] ;  /* 0x0010200001147983 */ /* 0x001ea80000300800 */
[----:B------:R-:W3:Y:S04]  /*6f9b0*/  LDL.LU R21, [R1+0x1024] ;  /* 0x0010240001157983 */ /* 0x000ee80000300800 */
[----:B------:R-:W4:Y:S04]  /*6f9c0*/  LDL.64 R22, [R1+0x78] ;  /* 0x0000780001167983 */ /* 0x000f280000100a00 */
[----:B-1----:R0:W-:Y:S04]  /*6f9d0*/  STL.64 [R1+0x31c0], R18 ;  /* 0x0031c01201007387 */ /* 0x0021e80000100a00 */
[----:B0-----:R-:W2:Y:S04]  /*6f9e0*/  LDL.LU R18, [R1+0x1048] ;  /* 0x0010480001127983 */ /* 0x001ea80000300800 */
[----:B------:R-:W2:Y:S04]  /*6f9f0*/  LDL.LU R19, [R1+0x104c] ;  /* 0x00104c0001137983 */ /* 0x000ea80000300800 */
[----:B------:R0:W-:Y:S02]  /*6fa00*/  STL.64 [R1+0x31b8], R16 ;  /* 0x0031b81001007387 */ /* 0x0001e40000100a00 */
[----:B0-----:R-:W-:-:S02]  /*6fa10*/  MOV R16, R6 ;  /* 0x0000000600107202 */ /* 0x001fc40000000f00 */
[----:B------:R-:W2:Y:S01]  /*6fa20*/  LDL.LU R6, [R1+0x32ac] ;  /* 0x0032ac0001067983 */ /* 0x000ea20000300800 */
[----:B------:R-:W-:-:S03]  /*6fa30*/  MOV R17, R3 ;  /* 0x0000000300117202 */ /* 0x000fc60000000f00 */
[----:B------:R-:W2:Y:S04]  /*6fa40*/  LDL.LU R3, [R1+0x32a8] ;  /* 0x0032a80001037983 */ /* 0x000ea80000300800 */
[----:B------:R-:W4:Y:S04]  /*6fa50*/  LDL.LU.64 R14, [R1+0x32a0] ;  /* 0x0032a000010e7983 */ /* 0x000f280000300a00 */
[----:B------:R-:W4:Y:S04]  /*6fa60*/  LDL.LU.64 R12, [R1+0x3298] ;  /* 0x00329800010c7983 */ /* 0x000f280000300a00 */
[----:B------:R-:W-:Y:S04]  /*6fa70*/  STL.64 [R1+0x4a0], R24 ;  /* 0x0004a01801007387 */ /* 0x000fe80000100a00 */
[----:B------:R0:W-:Y:S04]  /*6fa80*/  STL.64 [R1+0x4a8], R26 ;  /* 0x0004a81a01007387 */ /* 0x0001e80000100a00 */
[----:B0-----:R-:W2:Y:S04]  /*6fa90*/  LDL.LU R26, [R1+0x1040] ;  /* 0x00104000011a7983 */ /* 0x001ea80000300800 */
[----:B------:R-:W3:Y:S04]  /*6faa0*/  LDL.LU R27, [R1+0x1044] ;  /* 0x00104400011b7983 */ /* 0x000ee80000300800 */
[----:B------:R-:W4:Y:S04]  /*6fab0*/  LDL.LU R2, [R1+0x1028] ;  /* 0x0010280001027983 */ /* 0x000f280000300800 */
[----:B------:R-:W4:Y:S01]  /*6fac0*/  LDL.LU R0, [R1+0x102c] ;  /* 0x00102c0001007983 */ /* 0x000f220000300800 */
[----:B--2---:R-:W-:-:S02]  /*6fad0*/  FMUL R24, R5, R26 ;  /* 0x0000001a05187220 */ /* 0x004fc40000400000 */
[----:B------:R-:W-:Y:S02]  /*6fae0*/  FMUL R26, R29, R18 ;  /* 0x000000121d1a7220 */ /* 0x000fe40000400000 */
[----:B---3--:R-:W-:Y:S02]  /*6faf0*/  FMUL R25, R5, R27 ;  /* 0x0000001b05197220 */ /* 0x008fe40000400000 */
[----:B------:R-:W-:-:S07]  /*6fb00*/  FMUL R27, R29, R19 ;  /* 0x000000131d1b7220 */ /* 0x000fce0000400000 */
[----:B------:R-:W-:Y:S07]  /*6fb10*/  HMMA.16816.F32.BF16 R16, R8, R16, R24 ;  /* 0x000000100810723c */ /* 0x000fee0000041818 */
[C---:B------:R-:W-:Y:S02]  /*6fb20*/  FMUL R24, R5.reuse, R20 ;  /* 0x0000001405187220 */ /* 0x040fe40000400000 */
[----:B------:R-:W-:Y:S11]  /*6fb30*/  FMUL R25, R5, R21 ;  /* 0x0000001505197220 */ /* 0x000ff60000400000 */
[----:B------:R-:W-:Y:S03]  /*6fb40*/  @!UPT UIADD3 URZ, URZ, URZ, URZ ;  /* 0x0000003f3f3ff290 */ /* 0x000fe6000fffe03f */
[----:B------:R0:W-:Y:S04]  /*6fb50*/  STL.64 [R1+0x420], R16 ;  /* 0x0004201001007387 */ /* 0x0001e80000100a00 */
[----:B------:R1:W-:Y:S04]  /*6fb60*/  STL.64 [R1+0x428], R18 ;  /* 0x0004281201007387 */ /* 0x0003e80000100a00 */
[----:B------:R-:W2:Y:S04]  /*6fb70*/  LDL.LU R5, [R1+0x3294] ;  /* 0x0032940001057983 */ /* 0x000ea80000300800 */
[----:B0-----:R-:W3:Y:S01]  /*6fb80*/  LDL.LU R16, [R1+0x8f0] ;  /* 0x0008f00001107983 */ /* 0x001ee20000300800 */
[----:B------:R-:W-:-:S03]  /*6fb90*/  IMAD.MOV.U32 R17, RZ, RZ, R3 ;  /* 0x000000ffff117224 */ /* 0x000fc600078e0003 */
[----:B------:R-:W3:Y:S01]  /*6fba0*/  LDL.LU R3, [R1+0x3290] ;  /* 0x0032900001037983 */ /* 0x000ee20000300800 */
[----:B-1----:R-:W-:Y:S02]  /*6fbb0*/  MOV R18, R6 ;  /* 0x0000000600127202 */ /* 0x002fe40000000f00 */
[----:B------:R-:W-:Y:S01]  /*6fbc0*/  MOV R19, R7 ;  /* 0x0000000700137202 */ /* 0x000fe20000000f00 */
[----:B------:R-:W3:Y:S04]  /*6fbd0*/  LDL.LU R6, [R1+0x328c] ;  /* 0x00328c0001067983 */ /* 0x000ee80000300800 */
[----:B------:R-:W3:Y:S01]  /*6fbe0*/  LDL.LU R7, [R1+0x3288] ;  /* 0x0032880001077983 */ /* 0x000ee20000300800 */
[C---:B----4-:R-:W-:Y:S02]  /*6fbf0*/  FMUL R26, R29.reuse, R2 ;  /* 0x000000021d1a7220 */ /* 0x050fe40000400000 */
[----:B------:R-:W-:Y:S01]  /*6fc00*/  FMUL R27, R29, R0 ;  /* 0x000000001d1b7220 */ /* 0x000fe20000400000 */
[----:B------:R0:W-:Y:S06]  /*6fc10*/  STL.64 [R1+0x31f0], R18 ;  /* 0x0031f01201007387 */ /* 0x0001ec0000100a00 */
[----:B--2---:R-:W-:Y:S01]  /*6fc20*/  HMMA.16816.F32.BF16 R8, R8, R4, R24 ;  /* 0x000000040808723c */ /* 0x004fe20000041818 */
[----:B---3--:R-:W-:Y:S04]  /*6fc30*/  STL.64 [R1+0x31e8], R16 ;  /* 0x0031e81001007387 */ /* 0x008fe80000100a00 */
[----:B0-----:R-:W2:Y:S04]  /*6fc40*/  LDL R18, [R1+0x68] ;  /* 0x0000680001127983 */ /* 0x001ea80000100800 */
[----:B------:R-:W2:Y:S04]  /*6fc50*/  LDL R19, [R1+0x6c] ;  /* 0x00006c0001137983 */ /* 0x000ea80000100800 */
[----:B------:R-:W-:Y:S04]  /*6fc60*/  STL [R1+0x1c10], R29 ;  /* 0x001c101d01007387 */ /* 0x000fe80000100800 */
[----:B------:R0:W-:Y:S04]  /*6fc70*/  STL.64 [R1+0x3228], R6 ;  /* 0x0032280601007387 */ /* 0x0001e80000100a00 */
[----:B------:R-:W3:Y:S04]  /*6fc80*/  LDL.LU R4, [R1+0xa40] ;  /* 0x000a400001047983 */ /* 0x000ee80000300800 */
[----:B------:R-:W-:Y:S04]  /*6fc90*/  STL.64 [R1+0x2a0], R8 ;  /* 0x0002a00801007387 */ /* 0x000fe80000100a00 */
[----:B------:R1:W-:Y:S04]  /*6fca0*/  STL.64 [R1+0x2a8], R10 ;  /* 0x0002a80a01007387 */ /* 0x0003e80000100a00 */
[----:B------:R-:W3:Y:S04]  /*6fcb0*/  LDL.LU R5, [R1+0xa44] ;  /* 0x000a440001057983 */ /* 0x000ee80000300800 */
[----:B0-----:R-:W3:Y:S04]  /*6fcc0*/  LDL.LU R6, [R1+0xa48] ;  /* 0x000a480001067983 */ /* 0x001ee80000300800 */
[----:B------:R-:W3:Y:S04]  /*6fcd0*/  LDL.LU R7, [R1+0xa4c] ;  /* 0x000a4c0001077983 */ /* 0x000ee80000300800 */
[----:B-1----:R-:W4:Y:S04]  /*6fce0*/  LDL.64 R10, [R1+0x48] ;  /* 0x00004800010a7983 */ /* 0x002f280000100a00 */
[----:B----4-:R0:W-:Y:S04]  /*6fcf0*/  STL.64 [R1+0x3268], R10 ;  /* 0x0032680a01007387 */ /* 0x0101e80000100a00 */
[----:B------:R-:W4:Y:S04]  /*6fd00*/  LDL R26, [R1+0x18] ;  /* 0x00001800011a7983 */ /* 0x000f280000100800 */
[----:B------:R-:W4:Y:S01]  /*6fd10*/  LDL R27, [R1+0x1c] ;  /* 0x00001c00011b7983 */ /* 0x000f220000100800 */
[C---:B---3--:R-:W-:Y:S03]  /*6fd20*/  HMMA.16816.F32.BF16 R4, R12.reuse, R22, R4 ;  /* 0x000000160c04723c */ /* 0x048fe60000041804 */
[----:B----4-:R-:W-:Y:S11]  /*6fd30*/  STL.64 [R1+0x3230], R26 ;  /* 0x0032301a01007387 */ /* 0x010ff60000100a00 */
[----:B------:R-:W-:Y:S09]  /*6fd40*/  @!UPT UIADD3 URZ, URZ, URZ, URZ ;  /* 0x0000003f3f3ff290 */ /* 0x000ff2000fffe03f */
[----:B------:R-:W-:Y:S04]  /*6fd50*/  STL.64 [R1+0x290], R4 ;  /* 0x0002900401007387 */ /* 0x000fe80000100a00 */
[----:B------:R-:W-:Y:S04]  /*6fd60*/  STL.64 [R1+0x298], R6 ;  /* 0x0002980601007387 */ /* 0x000fe80000100a00 */
[----:B0-----:R-:W3:Y:S04]  /*6fd70*/  LDL R10, [R1+0x58] ;  /* 0x00005800010a7983 */ /* 0x001ee80000100800 */
[----:B------:R-:W3:Y:S04]  /*6fd80*/  LDL R11, [R1+0x5c] ;  /* 0x00005c00010b7983 */ /* 0x000ee80000100800 */
[----:B---3--:R0:W-:Y:S04]  /*6fd90*/  STL.64 [R1+0x3280], R10 ;  /* 0x0032800a01007387 */ /* 0x0081e80000100a00 */
[----:B------:R-:W2:Y:S04]  /*6fda0*/  LDL.LU R8, [R1+0xa30] ;  /* 0x000a300001087983 */ /* 0x000ea80000300800 */
[----:B------:R-:W2:Y:S04]  /*6fdb0*/  LDL.LU R9, [R1+0xa34] ;  /* 0x000a340001097983 */ /* 0x000ea80000300800 */
[----:B0-----:R-:W2:Y:S04]  /*6fdc0*/  LDL.LU R10, [R1+0xa38] ;  /* 0x000a3800010a7983 */ /* 0x001ea80000300800 */
[----:B------:R-:W2:Y:S04]  /*6fdd0*/  LDL.LU R11, [R1+0xa3c] ;  /* 0x000a3c00010b7983 */ /* 0x000ea80000300800 */
[----:B------:R-:W3:Y:S04]  /*6fde0*/  LDL.64 R26, [R1+0x28] ;  /* 0x00002800011a7983 */ /* 0x000ee80000100a00 */
[----:B---3--:R0:W-:Y:S04]  /*6fdf0*/  STL.64 [R1+0x3248], R26 ;  /* 0x0032481a01007387 */ /* 0x0081e80000100a00 */
[----:B------:R-:W3:Y:S04]  /*6fe00*/  LDL.LU R4, [R1+0x9e0] ;  /* 0x0009e00001047983 */ /* 0x000ee80000300800 */
[----:B------:R-:W3:Y:S04]  /*6fe10*/  LDL.LU R5, [R1+0x9e4] ;  /* 0x0009e40001057983 */ /* 0x000ee80000300800 */
[----:B------:R-:W4:Y:S04]  /*6fe20*/  LDL.LU R6, [R1+0x9e8] ;  /* 0x0009e80001067983 */ /* 0x000f280000300800 */
[----:B------:R-:W4:Y:S04]  /*6fe30*/  LDL.LU R7, [R1+0x9ec] ;  /* 0x0009ec0001077983 */ /* 0x000f280000300800 */
[----:B0-----:R-:W2:Y:S04]  /*6fe40*/  LDL.64 R26, [R1+0x38] ;  /* 0x00003800011a7983 */ /* 0x001ea80000100a00 */
[----:B--2---:R0:W-:Y:S04]  /*6fe50*/  STL.64 [R1+0x3260], R26 ;  /* 0x0032601a01007387 */ /* 0x0041e80000100a00 */
[----:B------:R-:W2:Y:S04]  /*6fe60*/  LDL.LU R24, [R1+0xa10] ;  /* 0x000a100001187983 */ /* 0x000ea80000300800 */
[----:B------:R-:W2:Y:S04]  /*6fe70*/  LDL.LU R25, [R1+0xa14] ;  /* 0x000a140001197983 */ /* 0x000ea80000300800 */
[----:B0-----:R-:W2:Y:S04]  /*6fe80*/  LDL.LU R26, [R1+0xa18] ;  /* 0x000a1800011a7983 */ /* 0x001ea80000300800 */
[----:B------:R-:W2:Y:S01]  /*6fe90*/  LDL.LU R27, [R1+0xa1c] ;  /* 0x000a1c00011b7983 */ /* 0x000ea20000300800 */
[----:B------:R-:W-:Y:S03]  /*6fea0*/  HMMA.16816.F32.BF16 R8, R12, R18, R8 ;  /* 0x000000120c08723c */ /* 0x000fe60000041808 */
[----:B--2---:R-:W-:Y:S04]  /*6feb0*/  STL.64 [R1+0x3278], R26 ;  /* 0x0032781a01007387 */ /* 0x004fe80000100a00 */
[----:B------:R0:W-:Y:S04]  /*6fec0*/  STL.64 [R1+0x3270], R24 ;  /* 0x0032701801007387 */ /* 0x0001e80000100a00 */
[----:B0-----:R-:W2:Y:S04]  /*6fed0*/  LDL.LU R24, [R1+0xa20] ;  /* 0x000a200001187983 */ /* 0x001ea80000300800 */
        /* <DEDUP_REMOVED lines=8> */
[----:B------:R-:W4:Y:S01]  /*6ff60*/  LDL.LU R7, [R1+0x9fc] ;  /* 0x0009fc0001077983 */ /* 0x000f220000300800 */
[----:B------:R-:W-:-:S03]  /*6ff70*/  IMAD.MOV.U32 R2, RZ, RZ, R22 ;  /* 0x000000ffff027224 */ /* 0x000fc600078e0016 */
[----:B----4-:R-:W-:Y:S04]  /*6ff80*/  STL.64 [R1+0x3258], R6 ;  /* 0x0032580601007387 */ /* 0x010fe80000100a00 */
[----:B---3--:R0:W-:Y:S04]  /*6ff90*/  STL.64 [R1+0x3250], R4 ;  /* 0x0032500401007387 */ /* 0x0081e80000100a00 */
[----:B0-----:R-:W3:Y:S04]  /*6ffa0*/  LDL.LU R4, [R1+0xa00] ;  /* 0x000a000001047983 */ /* 0x001ee80000300800 */
[----:B------:R-:W3:Y:S04]  /*6ffb0*/  LDL.LU R5, [R1+0xa04] ;  /* 0x000a040001057983 */ /* 0x000ee80000300800 */
[----:B------:R-:W3:Y:S04]  /*6ffc0*/  LDL.LU R6, [R1+0xa08] ;  /* 0x000a080001067983 */ /* 0x000ee80000300800 */
[----:B------:R-:W3:Y:S04]  /*6ffd0*/  LDL.LU R7, [R1+0xa0c] ;  /* 0x000a0c0001077983 */ /* 0x000ee80000300800 */
[----:B------:R-:W4:Y:S04]  /*6ffe0*/  LDL.LU R20, [R1+0x930] ;  /* 0x0009300001147983 */ /* 0x000f280000300800 */
[----:B------:R-:W4:Y:S04]  /*6fff0*/  LDL.LU R21, [R1+0x934] ;  /* 0x0009340001157983 */ /* 0x000f280000300800 */
[----:B------:R-:W4:Y:S04]  /*70000*/  LDL.LU R22, [R1+0x938] ;  /* 0x0009380001167983 */ /* 0x000f280000300800 */
[----:B------:R-:W-:Y:S04]  /*70010*/  STL.64 [R1+0x280], R8 ;  /* 0x0002800801007387 */ /* 0x000fe80000100a00 */
[----:B------:R0:W-:Y:S04]  /*70020*/  STL.64 [R1+0x288], R10 ;  /* 0x0002880a01007387 */ /* 0x0001e80000100a00 */
[----:B0-----:R-:W2:Y:S01]  /*70030*/  LDL.LU.64 R10, [R1+0x3280] ;  /* 0x00328000010a7983 */ /* 0x001ea20000300a00 */
[----:B------:R-:W-:-:S03]  /*70040*/  MOV R0, R23 ;  /* 0x0000001700007202 */ /* 0x000fc60000000f00 */
[----:B------:R-:W-:Y:S01]  /*70050*/  STL.64 [R1+0x3200], R18 ;  /* 0x0032001201007387 */ /* 0x000fe20000100a00 */
[----:B------:R-:W-:Y:S01]  /*70060*/  MOV R23, R3 ;  /* 0x0000000300177202 */ /* 0x000fe20000000f00 */
[C---:B--2---:R-:W-:Y:S02]  /*70070*/  HMMA.16816.F32.BF16 R8, R12.reuse, R10, R24 ;  /* 0x0000000a0c08723c */ /* 0x044fe40000041818 */
[----:B------:R-:W2:Y:S04]  /*70080*/  LDL.LU.64 R26, [R1+0x3278] ;  /* 0x00327800011a7983 */ /* 0x000ea80000300a00 */
[----:B------:R-:W2:Y:S11]  /*70090*/  LDL.LU.64 R24, [R1+0x3270] ;  /* 0x0032700001187983 */ /* 0x000eb60000300a00 */
[----:B------:R-:W-:Y:S06]  /*700a0*/  @!UPT UIADD3 URZ, URZ, URZ, URZ ;  /* 0x0000003f3f3ff290 */ /* 0x000fec000fffe03f */
[----:B------:R-:W-:Y:S01]  /*700b0*/  STL.64 [R1+0x270], R8 ;  /* 0x0002700801007387 */ /* 0x000fe20000100a00 */
[----:B------:R-:W-:Y:S01]  /*700c0*/  MOV R29, R10 ;  /* 0x0000000a001d7202 */ /* 0x000fe20000000f00 */
[----:B------:R-:W-:Y:S02]  /*700d0*/  IMAD.MOV.U32 R3, RZ, RZ, R11 ;  /* 0x000000ffff037224 */ /* 0x000fe400078e000b */
[----:B------:R-:W2:Y:S04]  /*700e0*/  LDL.LU.64 R10, [R1+0x3268] ;  /* 0x00326800010a7983 */ /* 0x000ea80000300a00 */
[----:B------:R-:W-:Y:S04]  /*700f0*/  STL [R1+0x2b3c], R3 ;  /* 0x002b3c0301007387 */ /* 0x000fe80000100800 */
[----:B------:R-:W-:Y:S01]  /*70100*/  STL [R1+0x2b38], R29 ;  /* 0x002b381d01007387 */ /* 0x000fe20000100800 */
[C---:B--2---:R-:W-:Y:S11]  /*70110*/  HMMA.16816.F32.BF16 R24, R12.reuse, R10, R24 ;  /* 0x0000000a0c18723c */ /* 0x044ff60000041818 */
[----:B------:R-:W-:Y:S11]  /*70120*/  @!UPT UIADD3 URZ, URZ, URZ, URZ ;  /* 0x0000003f3f3ff290 */ /* 0x000ff6000fffe03f */
[----:B------:R-:W-:Y:S01]  /*70130*/  @!UPT UIADD3 URZ, URZ, URZ, URZ ;  /* 0x0000003f3f3ff290 */ /* 0x000fe2000fffe03f */
[----:B------:R-:W-:Y:S04]  /*70140*/  STL.64 [R1+0x260], R24 ;  /* 0x0002601801007387 */ /* 0x000fe80000100a00 */
[----:B------:R0:W-:Y:S04]  /*70150*/  STL.64 [R1+0x268], R26 ;  /* 0x0002681a01007387 */ /* 0x0001e80000100a00 */
[----:B0-----:R-:W3:Y:S04]  /*70160*/  LDL.LU.64 R26, [R1+0x3260] ;  /* 0x00326000011a7983 */ /* 0x001ee80000300a00 */
[----:B------:R0:W-:Y:S04]  /*70170*/  STL.64 [R1+0x31f8], R10 ;  /* 0x0031f80a01007387 */ /* 0x0001e80000100a00 */
[----:B------:R-:W2:Y:S04]  /*70180*/  LDL.LU R8, [R1+0x910] ;  /* 0x0009100001087983 */ /* 0x000ea80000300800 */
[----:B------:R-:W2:Y:S04]  /*70190*/  LDL.LU R9, [R1+0x914] ;  /* 0x0009140001097983 */ /* 0x000ea80000300800 */
[----:B0-----:R-:W2:Y:S04]  /*701a0*/  LDL.LU R10, [R1+0x918] ;  /* 0x00091800010a7983 */ /* 0x001ea80000300800 */
[----:B------:R-:W2:Y:S01]  /*701b0*/  LDL.LU R11, [R1+0x91c] ;  /* 0x00091c00010b7983 */ /* 0x000ea20000300800 */
[----:B---3--:R-:W-:Y:S01]  /*701c0*/  HMMA.16816.F32.BF16 R4, R12, R26, R4 ;  /* 0x0000001a0c04723c */ /* 0x008fe20000041804 */
[----:B------:R-:W-:-:S02]  /*701d0*/  MOV R16, R26 ;  /* 0x0000001a00107202 */ /* 0x000fc40000000f00 */
[----:B------:R-:W-:Y:S01]  /*701e0*/  MOV R3, R27 ;  /* 0x0000001b00037202 */ /* 0x000fe20000000f00 */
[----:B--2---:R-:W-:Y:S04]  /*701f0*/  STL.64 [R1+0x3210], R10 ;  /* 0x0032100a01007387 */ /* 0x004fe80000100a00 */
[----:B------:R0:W-:Y:S04]  /*70200*/  STL.64 [R1+0x3208], R8 ;  /* 0x0032080801007387 */ /* 0x0001e80000100a00 */
        /* <DEDUP_REMOVED lines=8> */
[----:B------:R-:W3:Y:S01]  /*70290*/  LDL.LU.64 R26, [R1+0x3248] ;  /* 0x00324800011a7983 */ /* 0x000ee20000300a00 */
[----:B------:R-:W-:Y:S01]  /*702a0*/  IMAD.MOV.U32 R18, RZ, RZ, R2 ;  /* 0x000000ffff127224 */ /* 0x000fe200078e0002 */
[----:B------:R-:W-:Y:S01]  /*702b0*/  MOV R19, R0 ;  /* 0x0000000000137202 */ /* 0x000fe20000000f00 */
        /* <DEDUP_REMOVED lines=8> */
[----:B------:R-:W3:Y:S02]  /*70340*/  LDL.LU.64 R26, [R1+0x3230] ;  /* 0x00323000011a7983 */ /* 0x000ee40000300a00 */
[C---:B---3--:R-:W-:Y:S11]  /*70350*/  HMMA.16816.F32.BF16 R4, R12.reuse, R26, R4 ;  /* 0x0000001a0c04723c */ /* 0x048ff60000041804 */
[----:B------:R-:W-:Y:S11]  /*70360*/  @!UPT UIADD3 URZ, URZ, URZ, URZ ;  /* 0x0000003f3f3ff290 */ /* 0x000ff6000fffe03f */
[----:B------:R-:W-:Y:S01]  /*70370*/  @!UPT UIADD3 URZ, URZ, URZ, URZ ;  /* 0x0000003f3f3ff290 */ /* 0x000fe2000fffe03f */
[----:B------:R-:W-:Y:S04]  /*70380*/  STL.64 [R1+0x230], R4 ;  /* 0x0002300401007387 */ /* 0x000fe80000100a00 */
[----:B------:R0:W-:Y:S04]  /*70390*/  STL.64 [R1+0x238], R6 ;  /* 0x0002380601007387 */ /* 0x0001e80000100a00 */
[----:B0-----:R-:W4:Y:S04]  /*703a0*/  LDL.LU.64 R6, [R1+0x3228] ;  /* 0x0032280001067983 */ /* 0x001f280000300a00 */
[----:B------:R0:W-:Y:S04]  /*703b0*/  STL.64 [R1+0x31d0], R26 ;  /* 0x0031d01a01007387 */ /* 0x0001e80000100a00 */
[----:B0-----:R-:W3:Y:S01]  /*703c0*/  LDL.64 R26, [R1+0x58] ;  /* 0x00005800011a7983 */ /* 0x001ee20000100a00 */
[----:B----4-:R-:W-:Y:S03]  /*703d0*/  HMMA.16816.F32.BF16 R12, R12, R6, R20 ;  /* 0x000000060c0c723c */ /* 0x010fe60000041814 */
[----:B------:R-:W2:Y:S04]  /*703e0*/  LDL.LU.64 R22, [R1+0x3220] ;  /* 0x0032200001167983 */ /* 0x000ea80000300a00 */
[----:B------:R-:W2:Y:S04]  /*703f0*/  LDL.LU.64 R20, [R1+0x3218] ;  /* 0x0032180001147983 */ /* 0x000ea80000300a00 */
[----:B------:R0:W-:Y:S04]  /*70400*/  STL.64 [R1+0x31c8], R6 ;  /* 0x0031c80601007387 */ /* 0x0001e80000100a00 */
[----:B------:R-:W3:Y:S08]  /*70410*/  LDL.LU R4, [R1+0x900] ;  /* 0x0009000001047983 */ /* 0x000ef00000300800 */
[----:B------:R-:W-:Y:S04]  /*70420*/  STL.64 [R1+0x180], R12 ;  /* 0x0001800c01007387 */ /* 0x000fe80000100a00 */
[----:B------:R1:W-:Y:S04]  /*70430*/  STL.64 [R1+0x188], R14 ;  /* 0x0001880e01007387 */ /* 0x0003e80000100a00 */
[----:B------:R-:W3:Y:S04]  /*70440*/  LDL.LU R5, [R1+0x904] ;  /* 0x0009040001057983 */ /* 0x000ee80000300800 */
[----:B0-----:R-:W3:Y:S01]  /*70450*/  LDL.LU R6, [R1+0x908] ;  /* 0x0009080001067983 */ /* 0x001ee20000300800 */
[----:B-1----:R-:W-:-:S03]  /*70460*/  MOV R14, R16 ;  /* 0x00000010000e7202 */ /* 0x002fc60000000f00 */
[----:B------:R-:W3:Y:S01]  /*70470*/  LDL.LU R7, [R1+0x90c] ;  /* 0x00090c0001077983 */ /* 0x000ee20000300800 */
[C---:B--2---:R-:W-:Y:S03]  /*70480*/  HMMA.16816.F32.BF16 R16, R20.reuse, R18, R8 ;  /* 0x000000121410723c */ /* 0x044fe60000041808 */
[----:B------:R-:W2:Y:S04]  /*70490*/  LDL.LU.64 R10, [R1+0x3210] ;  /* 0x00321000010a7983 */ /* 0x000ea80000300a00 */
[----:B------:R-:W2:Y:S11]  /*704a0*/  LDL.LU.64 R8, [R1+0x3208] ;  /* 0x0032080001087983 */ /* 0x000eb60000300a00 */
[----:B------:R-:W-:Y:S05]  /*704b0*/  @!UPT UIADD3 URZ, URZ, URZ, URZ ;  /* 0x0000003f3f3ff290 */ /* 0x000fea000fffe03f */
[----:B------:R-:W-:Y:S04]  /*704c0*/  STL.64 [R1+0x170], R16 ;  /* 0x0001701001007387 */ /* 0x000fe80000100a00 */
[----:B------:R0:W-:Y:S04]  /*704d0*/  STL.64 [R1+0x178], R18 ;  /* 0x0001781201007387 */ /* 0x0001e80000100a00 */
[----:B0-----:R-:W2:Y:S02]  /*704e0*/  LDL.LU.64 R18, [R1+0x3200] ;  /* 0x0032000001127983 */ /* 0x001ea40000300a00 */
[C---:B--2---:R-:W-:Y:S02]  /*704f0*/  HMMA.16816.F32.BF16 R16, R20.reuse, R18, R8 ;  /* 0x000000121410723c */ /* 0x044fe40000041808 */
[----:B------:R-:W2:Y:S11]  /*70500*/  LDL.LU.64 R10, [R1+0x31f8] ;  /* 0x0031f800010a7983 */ /* 0x000eb60000300a00 */
[----:B------:R-:W-:Y:S10]  /*70510*/  @!UPT UIADD3 URZ, URZ, URZ, URZ ;  /* 0x0000003f3f3ff290 */ /* 0x000ff4000fffe03f */
[----:B------:R-:W-:Y:S04]  /*70520*/  STL.64 [R1+0x160], R16 ;  /* 0x0001601001007387 */ /* 0x000fe80000100a00 */
[----:B------:R0:W-:Y:S04]  /*70530*/  STL.64 [R1+0x168], R18 ;  /* 0x0001681201007387 */ /* 0x0001e80000100a00 */
[----:B0-----:R-:W4:Y:S04]  /*70540*/  LDL.LU.64 R18, [R1+0x31f0] ;  /* 0x0031f00001127983 */ /* 0x001f280000300a00 */
[----:B------:R-:W4:Y:S01]  /*70550*/  LDL.LU.64 R16, [R1+0x31e8] ;  /* 0x0031e80001107983 */ /* 0x000f220000300a00 */
[----:B---3--:R-:W-:Y:S11]  /*70560*/  HMMA.16816.F32.BF16 R4, R20, R26, R4 ;  /* 0x0000001a1404723c */ /* 0x008ff60000041804 */
[----:B------:R-:W-:Y:S11]  /*70570*/  @!UPT UIADD3 URZ, URZ, URZ, URZ ;  /* 0x0000003f3f3ff290 */ /* 0x000ff6000fffe03f */
[----:B------:R-:W-:Y:S01]  /*70580*/  @!UPT UIADD3 URZ, URZ, URZ, URZ ;  /* 0x0000003f3f3ff290 */ /* 0x000fe2000fffe03f */
[----:B------:R0:W-:Y:S04]  /*70590*/  STL.64 [R1+0x150], R4 ;  /* 0x0001500401007387 */ /* 0x0001e80000100a00 */
[----:B------:R-:W-:Y:S01]  /*705a0*/  STL.64 [R1+0x158], R6 ;  /* 0x0001580601007387 */ /* 0x000fe20000100a00 */
[----:B0-----:R-:W-:-:S03]  /*705b0*/  MOV R4, R26 ;  /* 0x0000001a00047202 */ /* 0x001fc60000000f00 */
[----:B--2---:R0:W-:Y:S01]  /*705c0*/  STL.64 [R1+0x3170], R10 ;  /* 0x0031700a01007387 */ /* 0x0041e20000100a00 */
[----:B----4-:R-:W-:Y:S07]  /*705d0*/  HMMA.16816.F32.BF16 R16, R20, R10, R16 ;  /* 0x0000000a1410723c */ /* 0x010fee0000041810 */
[----:B0-----:R-:W-:Y:S11]  /*705e0*/  IMAD.MOV.U32 R10, RZ, RZ, R4 ;  /* 0x000000ffff0a7224 */ /* 0x001ff600078e0004 */
[----:B------:R-:W-:Y:S05]  /*705f0*/  @!UPT UIADD3 URZ, URZ, URZ, URZ ;  /* 0x0000003f3f3ff290 */ /* 0x000fea000fffe03f */
[----:B------:R-:W-:Y:S04]  /*70600*/  STL.64 [R1+0x140], R16 ;  /* 0x0001401001007387 */ /* 0x000fe80000100a00 */
[----:B------:R-:W-:Y:S04]  /*70610*/  STL.64 [R1+0x148], R18 ;  /* 0x0001481201007387 */ /* 0x000fe80000100a00 */
[----:B------:R-:W2:Y:S04]  /*70620*/  LDL.LU R4, [R1+0x8c0] ;  /* 0x0008c00001047983 */ /* 0x000ea80000300800 */
[----:B------:R-:W2:Y:S04]  /*70630*/  LDL.LU R5, [R1+0x8c4] ;  /* 0x0008c40001057983 */ /* 0x000ea80000300800 */
[----:B------:R-:W3:Y:S04]  /*70640*/  LDL.LU R6, [R1+0x8c8] ;  /* 0x0008c80001067983 */ /* 0x000ee80000300800 */
[----:B------:R-:W3:Y:S01]  /*70650*/  LDL.LU R7, [R1+0x8cc] ;  /* 0x0008cc0001077983 */ /* 0x000ee20000300800 */
[----:B------:R-:W-:Y:S01]  /*70660*/  IMAD.MOV.U32 R15, RZ, RZ, R3 ;  /* 0x000000ffff0f7224 */ /* 0x000fe200078e0003 */
[----:B------:R-:W-:-:S04]  /*70670*/  MOV R3, R27 ;  /* 0x0000001b00037202 */ /* 0x000fc80000000f00 */
[----:B------:R-:W-:Y:S01]  /*70680*/  MOV R11, R3 ;  /* 0x00000003000b7202 */ /* 0x000fe20000000f00 */
[----:B---3--:R-:W-:Y:S04]  /*70690*/  STL.64 [R1+0x31e0], R6 ;  /* 0x0031e00601007387 */ /* 0x008fe80000100a00 */
[----:B--2---:R0:W-:Y:S04]  /*706a0*/  STL.64 [R1+0x31d8], R4 ;  /* 0x0031d80401007387 */ /* 0x0041e80000100a00 */
[----:B0-----:R-:W2:Y:S04]  /*706b0*/  LDL.LU R4, [R1+0x8d0] ;  /* 0x0008d00001047983 */ /* 0x001ea80000300800 */
[----:B------:R-:W2:Y:S04]  /*706c0*/  LDL.LU R5, [R1+0x8d4] ;  /* 0x0008d40001057983 */ /* 0x000ea80000300800 */
[----:B------:R-:W2:Y:S04]  /*706d0*/  LDL.LU R6, [R1+0x8d8] ;  /* 0x0008d80001067983 */ /* 0x000ea80000300800 */
[----:B------:R-:W2:Y:S04]  /*706e0*/  LDL.LU R7, [R1+0x8dc] ;  /* 0x0008dc0001077983 */ /* 0x000ea80000300800 */
[----:B------:R-:W3:Y:S04]  /*706f0*/  LDL.LU R16, [R1+0x810] ;  /* 0x0008100001107983 */ /* 0x000ee80000300800 */
[----:B------:R-:W3:Y:S04]  /*70700*/  LDL.LU R17, [R1+0x814] ;  /* 0x0008140001117983 */ /* 0x000ee80000300800 */
[----:B------:R-:W3:Y:S04]  /*70710*/  LDL.LU R18, [R1+0x818] ;  /* 0x0008180001127983 */ /* 0x000ee80000300800 */
[----:B------:R-:W3:Y:S04]  /*70720*/  LDL.LU R19, [R1+0x81c] ;  /* 0x00081c0001137983 */ /* 0x000ee80000300800 */
[----:B------:R0:W-:Y:S04]  /*70730*/  STL.64 [R1+0x3188], R10 ;  /* 0x0031880a01007387 */ /* 0x0001e80000100a00 */
[----:B0-----:R-:W4:Y:S04]  /*70740*/  LDL.64 R10, [R1+0x68] ;  /* 0x00006800010a7983 */ /* 0x001f280000100a00 */
[----:B----4-:R0:W-:Y:S04]  /*70750*/  STL.64 [R1+0x31a0], R10 ;  /* 0x0031a00a01007387 */ /* 0x0101e80000100a00 */
[----:B------:R-:W4:Y:S04]  /*70760*/  LDL.LU R8, [R1+0x8e0] ;  /* 0x0008e00001087983 */ /* 0x000f280000300800 */
[----:B------:R-:W4:Y:S04]  /*70770*/  LDL.LU R9, [R1+0x8e4] ;  /* 0x0008e40001097983 */ /* 0x000f280000300800 */
[----:B0-----:R-:W4:Y:S04]  /*70780*/  LDL.LU R10, [R1+0x8e8] ;  /* 0x0008e800010a7983 */ /* 0x001f280000300800 */
[----:B------:R-:W4:Y:S02]  /*70790*/  LDL.LU R11, [R1+0x8ec] ;  /* 0x0008ec00010b7983 */ /* 0x000f240000300800 */
[----:B----4-:R-:W-:Y:S11]  /*707a0*/  HMMA.16816.F32.BF16 R8, R20, R14, R8 ;  /* 0x0000000e1408723c */ /* 0x010ff60000041808 */
[----:B------:R-:W-:Y:S11]  /*707b0*/  @!UPT UIADD3 URZ, URZ, URZ, URZ ;  /* 0x0000003f3f3ff290 */ /* 0x000ff6000fffe03f */
[----:B------:R-:W-:Y:S01]  /*707c0*/  @!UPT UIADD3 URZ, URZ, URZ, URZ ;  /* 0x0000003f3f3ff290 */ /* 0x000fe2000fffe03f */
[----:B------:R-:W-:Y:S04]  /*707d0*/  STL.64 [R1+0x220], R8 ;  /* 0x0002200801007387 */ /* 0x000fe80000100a00 */
[----:B------:R0:W-:Y:S04]  /*707e0*/  STL.64 [R1+0x228], R10 ;  /* 0x0002280a01007387 */ /* 0x0001e80000100a00 */
[----:B0-----:R-:W4:Y:S04]  /*707f0*/  LDL.64 R10, [R1+0x78] ;  /* 0x00007800010a7983 */ /* 0x001f280000100a00 */
[----:B------:R0:W-:Y:S04]  /*70800*/  STL.64 [R1+0x3168], R14 ;  /* 0x0031680e01007387 */ /* 0x0001e80000100a00 */
[----:B------:R-:W2:Y:S04]  /*70810*/  LDL.LU R12, [R1+0x7d0] ;  /* 0x0007d000010c7983 */ /* 0x000ea80000300800 */
[----:B------:R-:W2:Y:S04]  /*70820*/  LDL.LU R13, [R1+0x7d4] ;  /* 0x0007d400010d7983 */ /* 0x000ea80000300800 */
[----:B0-----:R-:W2:Y:S04]  /*70830*/  LDL.LU R14, [R1+0x7d8] ;  /* 0x0007d800010e7983 */ /* 0x001ea80000300800 */
        /* <DEDUP_REMOVED lines=8> */
[----:B------:R-:W-:-:S07]  /*708c0*/  IMAD.MOV.U32 R27, RZ, RZ, R0 ;  /* 0x000000ffff1b7224 */ /* 0x000fce00078e0000 */
[C---:B------:R-:W-:Y:S01]  /*708d0*/  HMMA.16816.F32.BF16 R24, R20.reuse, R26, R4 ;  /* 0x0000001a1418723c */ /* 0x040fe20000041804 */
        /* <DEDUP_REMOVED lines=12> */
[----:B------:R-:W2:Y:S04]  /*709a0*/  LDL.LU.64 R6, [R1+0x31e0] ;  /* 0x0031e00001067983 */ /* 0x000ea80000300a00 */
[----:B------:R-:W2:Y:S04]  /*709b0*/  LDL.LU.64 R4, [R1+0x31d8] ;  /* 0x0031d80001047983 */ /* 0x000ea80000300a00 */
[----:B------:R-:W-:Y:S04]  /*709c0*/  STL.64 [R1+0x340], R24 ;  /* 0x0003401801007387 */ /* 0x000fe80000100a00 */
[----:B------:R0:W-:Y:S04]  /*709d0*/  STL.64 [R1+0x348], R26 ;  /* 0x0003481a01007387 */ /* 0x0001e80000100a00 */
[----:B0-----:R-:W2:Y:S02]  /*709e0*/  LDL.LU.64 R26, [R1+0x31d0] ;  /* 0x0031d000011a7983 */ /* 0x001ea40000300a00 */
[C---:B--2---:R-:W-:Y:S11]  /*709f0*/  HMMA.16816.F32.BF16 R4, R20.reuse, R26, R4 ;  /* 0x0000001a1404723c */ /* 0x044ff60000041804 */
[----:B------:R-:W-:Y:S11]  /*70a00*/  @!UPT UIADD3 URZ, URZ, URZ, URZ ;  /* 0x0000003f3f3ff290 */ /* 0x000ff6000fffe03f */
[----:B------:R-:W-:Y:S01]  /*70a10*/  @!UPT UIADD3 URZ, URZ, URZ, URZ ;  /* 0x0000003f3f3ff290 */ /* 0x000fe2000fffe03f */
[----:B------:R-:W-:Y:S04]  /*70a20*/  STL.64 [R1+0x410], R4 ;  /* 0x0004100401007387 */ /* 0x000fe80000100a00 */
[----:B------:R0:W-:Y:S04]  /*70a30*/  STL.64 [R1+0x418], R6 ;  /* 0x0004180601007387 */ /* 0x0001e80000100a00 */
        /* <DEDUP_REMOVED lines=10> */
[----:B------:R-:W3:Y:S01]  /*70ae0*/  LDL.LU R23, [R1+0x9dc] ;  /* 0x0009dc0001177983 */ /* 0x000ee20000300800 */
[----:B----4-:R-:W-:-:S02]  /*70af0*/  MOV R24, R10 ;  /* 0x0000000a00187202 */ /* 0x010fc40000000f00 */
[----:B------:R-:W-:Y:S01]  /*70b00*/  MOV R5, R11 ;  /* 0x0000000b00057202 */ /* 0x000fe20000000f00 */
[C---:B--2---:R-:W-:Y:S01]  /*70b10*/  HMMA.16816.F32.BF16 R12, R16.reuse, R10, R12 ;  /* 0x0000000a100c723c */ /* 0x044fe2000004180c */
[----:B---3--:R-:W-:Y:S04]  /*70b20*/  STL.64 [R1+0x3160], R22 ;  /* 0x0031601601007387 */ /* 0x008fe80000100a00 */
        /* <DEDUP_REMOVED lines=19> */
[C---:B---3--:R-:W-:Y:S02]  /*70c60*/  HMMA.16816.F32.BF16 R8, R16.reuse, R10, R12 ;  /* 0x0000000a1008723c */ /* 0x048fe4000004180c */
[----:B------:R-:W3:Y:S04]  /*70c70*/  LDL.LU.64 R14, [R1+0x3180] ;  /* 0x00318000010e7983 */ /* 0x000ee80000300a00 */
[----:B------:R-:W3:Y:S11]  /*70c80*/  LDL.LU.64 R12, [R1+0x3178] ;  /* 0x00317800010c7983 */ /* 0x000ef60000300a00 */
[----:B------:R-:W-:Y:S06]  /*70c90*/  @!UPT UIADD3 URZ, URZ, URZ, URZ ;  /* 0x0000003f3f3ff290 */ /* 0x000fec000fffe03f */
[----:B------:R-:W-:Y:S04]  /*70ca0*/  STL.64 [R1+0x470], R8 ;  /* 0x0004700801007387 */ /* 0x000fe80000100a00 */
[----:B------:R0:W-:Y:S04]  /*70cb0*/  STL.64 [R1+0x478], R10 ;  /* 0x0004780a01007387 */ /* 0x0001e80000100a00 */
[----:B0-----:R-:W3:Y:S02]  /*70cc0*/  LDL.LU.64 R10, [R1+0x3170] ;  /* 0x00317000010a7983 */ /* 0x001ee40000300a00 */
[----:B---3--:R-:W-:Y:S11]  /*70cd0*/  HMMA.16816.F32.BF16 R12, R16, R10, R12 ;  /* 0x0000000a100c723c */ /* 0x008ff6000004180c */
[----:B------:R-:W-:Y:S11]  /*70ce0*/  @!UPT UIADD3 URZ, URZ, URZ, URZ ;  /* 0x0000003f3f3ff290 */ /* 0x000ff6000fffe03f */
[----:B------:R-:W-:Y:S01]  /*70cf0*/  @!UPT UIADD3 URZ, URZ, URZ, URZ ;  /* 0x0000003f3f3ff290 */ /* 0x000fe2000fffe03f */
[----:B------:R-:W-:Y:S04]  /*70d00*/  STL.64 [R1+0x460], R12 ;  /* 0x0004600c01007387 */ /* 0x000fe80000100a00 */
[----:B------:R0:W-:Y:S04]  /*70d10*/  STL.64 [R1+0x468], R14 ;  /* 0x0004680e01007387 */ /* 0x0001e80000100a00 */
[----:B0-----:R-:W2:Y:S01]  /*70d20*/  LDL.LU.64 R14, [R1+0x3168] ;  /* 0x00316800010e7983 */ /* 0x001ea20000300a00 */
[----:B------:R-:W-:Y:S01]  /*70d30*/  MOV R4, R10 ;  /* 0x0000000a00047202 */ /* 0x000fe20000000f00 */
[----:B------:R-:W-:-:S02]  /*70d40*/  IMAD.MOV.U32 R3, RZ, RZ, R11 ;  /* 0x000000ffff037224 */ /* 0x000fc400078e000b */
[----:B------:R-:W0:Y:S04]  /*70d50*/  LDSM.16.M88.4 R8, [R28+0x51800] ;  /* 0x051800001c08783b */ /* 0x000e280000000200 */
[----:B0-----:R-:W-:Y:S04]  /*70d60*/  STL.64 [R1+0x3150], R10 ;  /* 0x0031500a01007387 */ /* 0x001fe80000100a00 */
[----:B------:R0:W-:Y:S04]  /*70d70*/  STL.64 [R1+0x3148], R8 ;  /* 0x0031480801007387 */ /* 0x0001e80000100a00 */
[----:B0-----:R-:W3:Y:S04]  /*70d80*/  LDL.LU R8, [R1+0xb00] ;  /* 0x000b000001087983 */ /* 0x001ee80000300800 */
[----:B------:R-:W3:Y:S04]  /*70d90*/  LDL.LU R9, [R1+0xb04] ;  /* 0x000b040001097983 */ /* 0x000ee80000300800 */
[----:B------:R-:W3:Y:S04]  /*70da0*/  LDL.LU R10, [R1+0xb08] ;  /* 0x000b0800010a7983 */ /* 0x000ee80000300800 */
[----:B------:R-:W3:Y:S01]  /*70db0*/  LDL.LU R11, [R1+0xb0c] ;  /* 0x000b0c00010b7983 */ /* 0x000ee20000300800 */
[C---:B--2---:R-:W-:Y:S03]  /*70dc0*/  HMMA.16816.F32.BF16 R12, R16.reuse, R14, R20 ;  /* 0x0000000e100c723c */ /* 0x044fe60000041814 */
[----:B------:R-:W2:Y:S04]  /*70dd0*/  LDL.LU.64 R22, [R1+0x3160] ;  /* 0x0031600001167983 */ /* 0x000ea80000300a00 */
[----:B------:R-:W2:Y:S11]  /*70de0*/  LDL.LU.64 R20, [R1+0x3158] ;  /* 0x0031580001147983 */ /* 0x000eb60000300a00 */
[----:B------:R-:W-:Y:S05]  /*70df0*/  @!UPT UIADD3 URZ, URZ, URZ, URZ ;  /* 0x0000003f3f3ff290 */ /* 0x000fea000fffe03f */
[----:B------:R-:W-:Y:S04]  /*70e00*/  STL.64 [R1+0x450], R12 ;  /* 0x0004500c01007387 */ /* 0x000fe80000100a00 */
[----:B------:R-:W-:Y:S04]  /*70e10*/  STL.64 [R1+0x458], R14 ;  /* 0x0004580e01007387 */ /* 0x000fe80000100a00 */
[----:B------:R-:W0:Y:S04]  /*70e20*/  LDSM.16.M88.4 R12, [R28+0x52000] ;  /* 0x052000001c0c783b */ /* 0x000e280000000200 */
[----:B0-----:R0:W-:Y:S04]  /*70e30*/  STL.64 [R1+0x30d0], R14 ;  /* 0x0030d00e01007387 */ /* 0x0011e80000100a00 */
[----:B------:R1:W-:Y:S04]  /*70e40*/  STL.64 [R1+0x30c8], R12 ;  /* 0x0030c80c01007387 */ /* 0x0003e80000100a00 */
[----:B0-----:R-:W2:Y:S02]  /*70e50*/  LDL.64 R14, [R1+0x28] ;  /* 0x00002800010e7983 */ /* 0x001ea40000100a00 */
[----:B--2---:R-:W-:Y:S11]  /*70e60*/  HMMA.16816.F32.BF16 R20, R16, R14, R20 ;  /* 0x0000000e1014723c */ /* 0x004ff60000041814 */
[----:B------:R-:W-:Y:S11]  /*70e70*/  @!UPT UIADD3 URZ, URZ, URZ, URZ ;  /* 0x0000003f3f3ff290 */ /* 0x000ff6000fffe03f */
[----:B------:R-:W-:Y:S01]  /*70e80*/  @!UPT UIADD3 URZ, URZ, URZ, URZ ;  /* 0x0000003f3f3ff290 */ /* 0x000fe2000fffe03f */
[----:B------:R0:W-:Y:S04]  /*70e90*/  STL.64 [R1+0x440], R20 ;  /* 0x0004401401007387 */ /* 0x0001e80000100a00 */
[----:B------:R-:W-:Y:S04]  /*70ea0*/  STL.64 [R1+0x448], R22 ;  /* 0x0004481601007387 */ /* 0x000fe80000100a00 */
[----:B-1----:R-:W2:Y:S01]  /*70eb0*/  LDL.LU R12, [R1+0xb80] ;  /* 0x000b8000010c7983 */ /* 0x002ea20000300800 */
[----:B0-----:R-:W-:-:S03]  /*70ec0*/  MOV R21, R14 ;  /* 0x0000000e00157202 */ /* 0x001fc60000000f00 */
[----:B------:R-:W2:Y:S01]  /*70ed0*/  LDL.LU R13, [R1+0xb84] ;  /* 0x000b8400010d7983 */ /* 0x000ea20000300800 */
[----:B------:R-:W-:-:S03]  /*70ee0*/  MOV R20, R15 ;  /* 0x0000000f00147202 */ /* 0x000fc60000000f00 */
[----:B------:R-:W4:Y:S04]  /*70ef0*/  LDL.LU R14, [R1+0xb88] ;  /* 0x000b8800010e7983 */ /* 0x000f280000300800 */
[----:B------:R-:W4:Y:S04]  /*70f00*/  LDL.LU R15, [R1+0xb8c] ;  /* 0x000b8c00010f7983 */ /* 0x000f280000300800 */
[----:B----4-:R0:W-:Y:S02]  /*70f10*/  STL.64 [R1+0x30e0], R14 ;  /* 0x0030e00e01007387 */ /* 0x0101e40000100a00 */
[----:B0-----:R-:W-:Y:S01]  /*70f20*/  IMAD.MOV.U32 R14, RZ, RZ, R21 ;  /* 0x000000ffff0e7224 */ /* 0x001fe200078e0015 */
[----:B------:R-:W-:-:S02]  /*70f30*/  MOV R15, R20 ;  /* 0x00000014000f7202 */ /* 0x000fc40000000f00 */
[----:B------:R-:W0:Y:S04]  /*70f40*/  LDSM.16.M88.4 R20, [R28+0x52800] ;  /* 0x052800001c14783b */ /* 0x000e280000000200 */
[----:B--2---:R-:W-:Y:S04]  /*70f50*/  STL.64 [R1+0x30d8], R12 ;  /* 0x0030d80c01007387 */ /* 0x004fe80000100a00 */
[----:B------:R1:W-:Y:S04]  /*70f60*/  STL.64 [R1+0x30f0], R14 ;  /* 0x0030f00e01007387 */ /* 0x0003e80000100a00 */
[----:B0-----:R0:W-:Y:S04]  /*70f70*/  STL.64 [R1+0x3050], R22 ;  /* 0x0030501601007387 */ /* 0x0011e80000100a00 */
[----:B------:R-:W-:Y:S04]  /*70f80*/  STL.64 [R1+0x3048], R20 ;  /* 0x0030481401007387 */ /* 0x000fe80000100a00 */
[----:B-1----:R-:W2:Y:S01]  /*70f90*/  LDL.64 R14, [R1+0x38] ;  /* 0x00003800010e7983 */ /* 0x002ea20000100a00 */
[----:B---3--:R-:W-:Y:S01]  /*70fa0*/  HMMA.16816.F32.BF16 R8, R16, R26, R8 ;  /* 0x0000001a1008723c */ /* 0x008fe20000041808 */
[----:B0-----:R-:W-:-:S02]  /*70fb0*/  MOV R22, R24 ;  /* 0x0000001800167202 */ /* 0x001fc40000000f00 */
[----:B------:R-:W0:Y:S04]  /*70fc0*/  LDSM.16.M88.4 R24, [R28+0x53000] ;  /* 0x053000001c18783b */ /* 0x000e280000000200 */
[----:B--2---:R1:W-:Y:S11]  /*70fd0*/  STL.64 [R1+0x3108], R14 ;  /* 0x0031080e01007387 */ /* 0x0043f60000100a00 */
[----:B------:R-:W-:Y:S05]  /*70fe0*/  @!UPT UIADD3 URZ, URZ, URZ, URZ ;  /* 0x0000003f3f3ff290 */ /* 0x000fea000fffe03f */
[----:B------:R-:W-:Y:S04]  /*70ff0*/  STL.64 [R1+0x430], R8 ;  /* 0x0004300801007387 */ /* 0x000fe80000100a00 */
[----:B------:R-:W-:Y:S01]  /*71000*/  STL.64 [R1+0x438], R10 ;  /* 0x0004380a01007387 */ /* 0x000fe20000100a00 */
[----:B-1----:R-:W-:Y:S02]  /*71010*/  MOV R14, R4 ;  /* 0x00000004000e7202 */ /* 0x002fe40000000f00 */
[----:B------:R-:W-:-:S05]  /*71020*/  MOV R15, R3 ;  /* 0x00000003000f7202 */ /* 0x000fca0000000f00 */
[----:B------:R1:W-:Y:S04]  /*71030*/  STL.64 [R1+0x3120], R14 ;  /* 0x0031200e01007387 */ /* 0x0003e80000100a00 */
[----:B------:R-:W2:Y:S04]  /*71040*/  LDL.LU R12, [R1+0xbc0] ;  /* 0x000bc000010c7983 */ /* 0x000ea80000300800 */
[----:B------:R-:W2:Y:S04]  /*71050*/  LDL.LU R13, [R1+0xbc4] ;  /* 0x000bc400010d7983 */ /* 0x000ea80000300800 */
[----:B-1----:R-:W3:Y:S04]  /*71060*/  LDL.LU R14, [R1+0xbc8] ;  /* 0x000bc800010e7983 */ /* 0x002ee80000300800 */
[----:B------:R-:W3:Y:S04]  /*71070*/  LDL.LU R15, [R1+0xbcc] ;  /* 0x000bcc00010f7983 */ /* 0x000ee80000300800 */
[----:B------:R-:W4:Y:S04]  /*71080*/  LDL.LU R8, [R1+0xaf0] ;  /* 0x000af00001087983 */ /* 0x000f280000300800 */
[----:B------:R-:W4:Y:S04]  /*71090*/  LDL.LU R9, [R1+0xaf4] ;  /* 0x000af40001097983 */ /* 0x000f280000300800 */
[----:B------:R-:W4:Y:S04]  /*710a0*/  LDL.LU R10, [R1+0xaf8] ;  /* 0x000af800010a7983 */ /* 0x000f280000300800 */
[----:B------:R-:W4:Y:S04]  /*710b0*/  LDL.LU R11, [R1+0xafc] ;  /* 0x000afc00010b7983 */ /* 0x000f280000300800 */
[----:B---3--:R-:W-:Y:S04]  /*710c0*/  STL.64 [R1+0x3130], R14 ;  /* 0x0031300e01007387 */ /* 0x008fe80000100a00 */
[----:B--2---:R-:W-:Y:S04]  /*710d0*/  STL.64 [R1+0x3128], R12 ;  /* 0x0031280c01007387 */ /* 0x004fe80000100a00 */
[----:B0-----:R0:W-:Y:S04]  /*710e0*/  STL.64 [R1+0x2fe0], R26 ;  /* 0x002fe01a01007387 */ /* 0x0011e80000100a00 */
[----:B------:R1:W-:Y:S04]  /*710f0*/  STL.64 [R1+0x2fd8], R24 ;  /* 0x002fd81801007387 */ /* 0x0003e80000100a00 */
[----:B0-----:R-:W2:Y:S04]  /*71100*/  LDL.64 R26, [R1+0x18] ;  /* 0x00001800011a7983 */ /* 0x001ea80000100a00 */
[----:B--2---:R0:W-:Y:S04]  /*71110*/  STL.64 [R1+0x30e8], R26 ;  /* 0x0030e81a01007387 */ /* 0x0041e80000100a00 */
[----:B-1----:R-:W2:Y:S04]  /*71120*/  LDL.LU R24, [R1+0xb90] ;  /* 0x000b900001187983 */ /* 0x002ea80000300800 */
[----:B------:R-:W2:Y:S04]  /*71130*/  LDL.LU R25, [R1+0xb94] ;  /* 0x000b940001197983 */ /* 0x000ea80000300800 */
[----:B0-----:R-:W3:Y:S04]  /*71140*/  LDL.LU R26, [R1+0xb98] ;  /* 0x000b9800011a7983 */ /* 0x001ee80000300800 */
[----:B------:R-:W3:Y:S04]  /*71150*/  LDL.LU R27, [R1+0xb9c] ;  /* 0x000b9c00011b7983 */ /* 0x000ee80000300800 */
[----:B---3--:R-:W-:Y:S04]  /*71160*/  STL.64 [R1+0x3100], R26 ;  /* 0x0031001a01007387 */ /* 0x008fe80000100a00 */
[----:B--2---:R0:W-:Y:S04]  /*71170*/  STL.64 [R1+0x30f8], R24 ;  /* 0x0030f81801007387 */ /* 0x0041e80000100a00 */
[----:B0-----:R-:W2:Y:S04]  /*71180*/  LDL.LU R24, [R1+0xba0] ;  /* 0x000ba00001187983 */ /* 0x001ea80000300800 */
[----:B------:R-:W2:Y:S04]  /*71190*/  LDL.LU R25, [R1+0xba4] ;  /* 0x000ba40001197983 */ /* 0x000ea80000300800 */
[----:B------:R-:W3:Y:S04]  /*711a0*/  LDL.LU R26, [R1+0xba8] ;  /* 0x000ba800011a7983 */ /* 0x000ee80000300800 */
[----:B------:R-:W3:Y:S01]  /*711b0*/  LDL.LU R27, [R1+0xbac] ;  /* 0x000bac00011b7983 */ /* 0x000ee20000300800 */
[----:B----4-:R-:W-:Y:S03]  /*711c0*/  HMMA.16816.F32.BF16 R16, R16, R6, R8 ;  /* 0x000000061010723c */ /* 0x010fe60000041808 */
[----:B---3--:R-:W-:Y:S04]  /*711d0*/  STL.64 [R1+0x3118], R26 ;  /* 0x0031181a01007387 */ /* 0x008fe80000100a00 */
[----:B--2---:R0:W-:Y:S04]  /*711e0*/  STL.64 [R1+0x3110], R24 ;  /* 0x0031101801007387 */ /* 0x0041e80000100a00 */
        /* <DEDUP_REMOVED lines=10> */
[----:B------:R-:W3:Y:S04]  /*71290*/  LDL.LU.64 R10, [R1+0x3150] ;  /* 0x00315000010a7983 */ /* 0x000ee80000300a00 */
[----:B------:R-:W3:Y:S04]  /*712a0*/  LDL.LU.64 R8, [R1+0x3148] ;  /* 0x0031480001087983 */ /* 0x000ee80000300a00 */
[----:B------:R-:W-:Y:S04]  /*712b0*/  STL.64 [R1+0x3f0], R16 ;  /* 0x0003f01001007387 */ /* 0x000fe80000100a00 */
[----:B------:R-:W-:Y:S04]  /*712c0*/  STL.64 [R1+0x3f8], R18 ;  /* 0x0003f81201007387 */ /* 0x000fe80000100a00 */
[----:B------:R-:W0:Y:S04]  /*712d0*/  LDSM.16.M88.4 R16, [R28+0x53800] ;  /* 0x053800001c10783b */ /* 0x000e280000000200 */
[----:B0-----:R-:W-:Y:S04]  /*712e0*/  STL.64 [R1+0x2f60], R18 ;  /* 0x002f601201007387 */ /* 0x001fe80000100a00 */
[----:B------:R0:W-:Y:S04]  /*712f0*/  STL.64 [R1+0x2f58], R16 ;  /* 0x002f581001007387 */ /* 0x0001e80000100a00 */
[----:B0-----:R-:W3:Y:S04]  /*71300*/  LDL.LU R16, [R1+0xbe0] ;  /* 0x000be00001107983 */ /* 0x001ee80000300800 */
[----:B------:R-:W3:Y:S04]  /*71310*/  LDL.LU R17, [R1+0xbe4] ;  /* 0x000be40001117983 */ /* 0x000ee80000300800 */
[----:B------:R-:W3:Y:S04]  /*71320*/  LDL.LU R18, [R1+0xbe8] ;  /* 0x000be80001127983 */ /* 0x000ee80000300800 */
[----:B------:R-:W3:Y:S01]  /*71330*/  LDL.LU R19, [R1+0xbec] ;  /* 0x000bec0001137983 */ /* 0x000ee20000300800 */
[----:B------:R-:W-:-:S07]  /*71340*/  IMAD.MOV.U32 R23, RZ, RZ, R5 ;  /* 0x000000ffff177224 */ /* 0x000fce00078e0005 */
[----:B---3--:R-:W-:Y:S11]  /*71350*/  HMMA.16816.F32.BF16 R16, R8, R22, R16 ;  /* 0x000000160810723c */ /* 0x008ff60000041810 */
[----:B------:R-:W-:Y:S11]  /*71360*/  @!UPT UIADD3 URZ, URZ, URZ, URZ ;  /* 0x0000003f3f3ff290 */ /* 0x000ff6000fffe03f */
[----:B------:R-:W-:Y:S01]  /*71370*/  @!UPT UIADD3 URZ, URZ, URZ, URZ ;  /* 0x0000003f3f3ff290 */ /* 0x000fe2000fffe03f */
[----:B------:R0:W-:Y:S04]  /*71380*/  STL.64 [R1+0x3e0], R16 ;  /* 0x0003e01001007387 */ /* 0x0001e80000100a00 */
[----:B------:R1:W-:Y:S04]  /*71390*/  STL.64 [R1+0x3e8], R18 ;  /* 0x0003e81201007387 */ /* 0x0003e80000100a00 */
[----:B0-----:R-:W3:Y:S04]  /*713a0*/  LDL.LU R16, [R1+0x970] ;  /* 0x0009700001107983 */ /* 0x001ee80000300800 */
[----:B------:R-:W3:Y:S04]  /*713b0*/  LDL.LU R17, [R1+0x974] ;  /* 0x0009740001117983 */ /* 0x000ee80000300800 */
[----:B-1----:R-:W4:Y:S04]  /*713c0*/  LDL.LU R18, [R1+0x978] ;  /* 0x0009780001127983 */ /* 0x002f280000300800 */
[----:B------:R-:W4:Y:S01]  /*713d0*/  LDL.LU R19, [R1+0x97c] ;  /* 0x00097c0001137983 */ /* 0x000f220000300800 */
[----:B------:R-:W-:Y:S01]  /*713e0*/  IMAD.MOV.U32 R14, RZ, RZ, R2 ;  /* 0x000000ffff0e7224 */ /* 0x000fe200078e0002 */
[----:B------:R-:W-:-:S07]  /*713f0*/  MOV R15, R0 ;  /* 0x00000000000f7202 */ /* 0x000fce0000000f00 */
[C---:B--2---:R-:W-:Y:S01]  /*71400*/  HMMA.16816.F32.BF16 R12, R8.reuse, R14, R24 ;  /* 0x0000000e080c723c */ /* 0x044fe20000041818 */
[----:B----4-:R0:W-:Y:S04]  /*71410*/  STL.64 [R1+0x3010], R18 ;  /* 0x0030101201007387 */ /* 0x0101e80000100a00 */
[----:B---3--:R-:W-:Y:S04]  /*71420*/  STL.64 [R1+0x3008], R16 ;  /* 0x0030081001007387 */ /* 0x008fe80000100a00 */
[----:B0-----:R-:W2:Y:S04]  /*71430*/  LDL.64 R18, [R1+0x58] ;  /* 0x0000580001127983 */ /* 0x001ea80000100a00 */
[----:B------:R-:W3:Y:S04]  /*71440*/  LDL.LU.64 R26, [R1+0x3140] ;  /* 0x00314000011a7983 */ /* 0x000ee80000300a00 */
[----:B------:R-:W3:Y:S06]  /*71450*/  LDL.LU.64 R24, [R1+0x3138] ;  /* 0x0031380001187983 */ /* 0x000eec0000300a00 */
[----:B------:R-:W-:Y:S04]  /*71460*/  STL.64 [R1+0x3d0], R12 ;  /* 0x0003d00c01007387 */ /* 0x000fe80000100a00 */
[----:B------:R0:W-:Y:S04]  /*71470*/  STL.64 [R1+0x3d8], R14 ;  /* 0x0003d80e01007387 */ /* 0x0001e80000100a00 */
[----:B0-----:R-:W2:Y:S04]  /*71480*/  LDL.LU.64 R14, [R1+0x3130] ;  /* 0x00313000010e7983 */ /* 0x001ea80000300a00 */
[----:B------:R-:W2:Y:S02]  /*71490*/  LDL.LU.64 R12, [R1+0x3128] ;  /* 0x00312800010c7983 */ /* 0x000ea40000300a00 */
        /* <DEDUP_REMOVED lines=11> */
[C---:B---3--:R-:W-:Y:S03]  /*71550*/  HMMA.16816.F32.BF16 R12, R8.reuse, R14, R24 ;  /* 0x0000000e080c723c */ /* 0x048fe60000041818 */
[----:B------:R-:W3:Y:S04]  /*71560*/  LDL.LU.64 R26, [R1+0x3118] ;  /* 0x00311800011a7983 */ /* 0x000ee80000300a00 */
[----:B------:R-:W3:Y:S11]  /*71570*/  LDL.LU.64 R24, [R1+0x3110] ;  /* 0x0031100001187983 */ /* 0x000ef60000300a00 */
[----:B------:R-:W-:Y:S05]  /*71580*/  @!UPT UIADD3 URZ, URZ, URZ, URZ ;  /* 0x0000003f3f3ff290 */ /* 0x000fea000fffe03f */
[----:B------:R-:W-:Y:S04]  /*71590*/  STL.64 [R1+0x3b0], R12 ;  /* 0x0003b00c01007387 */ /* 0x000fe80000100a00 */
[----:B------:R0:W-:Y:S04]  /*715a0*/  STL.64 [R1+0x3b8], R14 ;  /* 0x0003b80e01007387 */ /* 0x0001e80000100a00 */
[----:B0-----:R-:W3:Y:S02]  /*715b0*/  LDL.LU.64 R14, [R1+0x3108] ;  /* 0x00310800010e7983 */ /* 0x001ee40000300a00 */
[C---:B---3--:R-:W-:Y:S01]  /*715c0*/  HMMA.16816.F32.BF16 R24, R8.reuse, R14, R24 ;  /* 0x0000000e0818723c */ /* 0x048fe20000041818 */
[----:B------:R-:W-:Y:S01]  /*715d0*/  MOV R2, R14 ;  /* 0x0000000e00027202 */ /* 0x000fe20000000f00 */
[----:B------:R-:W-:Y:S11]  /*715e0*/  IMAD.MOV.U32 R0, RZ, RZ, R15 ;  /* 0x000000ffff007224 */ /* 0x000ff600078e000f */
[----:B------:R-:W-:Y:S10]  /*715f0*/  @!UPT UIADD3 URZ, URZ, URZ, URZ ;  /* 0x0000003f3f3ff290 */ /* 0x000ff4000fffe03f */
[----:B------:R-:W-:Y:S01]  /*71600*/  STL.64 [R1+0x3a0], R24 ;  /* 0x0003a01801007387 */ /* 0x000fe20000100a00 */
[----:B------:R0:W-:Y:S03]  /*71610*/  STL.64 [R1+0x3a8], R26 ;  /* 0x0003a81a01007387 */ /* 0x0001e60000100a00 */
[----:B0-----:R-:W3:Y:S01]  /*71620*/  LDL.LU.64 R26, [R1+0x3100] ;  /* 0x00310000011a7983 */ /* 0x001ee20000300a00 */
[----:B------:R-:W3:Y:S02]  /*71630*/  LDL.LU.64 R24, [R1+0x30f8] ;  /* 0x0030f80001187983 */ /* 0x000ee40000300a00 */
[----:B------:R-:W3:Y:S02]  /*71640*/  LDL.LU.64 R14, [R1+0x30f0] ;  /* 0x0030f000010e7983 */ /* 0x000ee40000300a00 */
[C---:B---3--:R-:W-:Y:S01]  /*71650*/  HMMA.16816.F32.BF16 R12, R8.reuse, R14, R24 ;  /* 0x0000000e080c723c */ /* 0x048fe20000041818 */
[----:B------:R-:W3:Y:S11]  /*71660*/  LDL.LU.64 R26, [R1+0x30e8] ;  /* 0x0030e800011a7983 */ /* 0x000ef60000300a00 */
[----:B------:R-:W-:Y:S11]  /*71670*/  @!UPT UIADD3 URZ, URZ, URZ, URZ ;  /* 0x0000003f3f3ff290 */ /* 0x000ff6000fffe03f */
[----:B------:R-:W-:Y:S01]  /*71680*/  STL.64 [R1+0x380], R12 ;  /* 0x0003800c01007387 */ /* 0x000fe20000100a00 */
[----:B------:R0:W-:Y:S03]  /*71690*/  STL.64 [R1+0x388], R14 ;  /* 0x0003880e01007387 */ /* 0x0001e60000100a00 */
[----:B0-----:R-:W3:Y:S01]  /*716a0*/  LDL.LU.64 R14, [R1+0x30e0] ;  /* 0x0030e000010e7983 */ /* 0x001ee20000300a00 */
[----:B------:R-:W3:Y:S02]  /*716b0*/  LDL.LU.64 R12, [R1+0x30d8] ;  /* 0x0030d800010c7983 */ /* 0x000ee40000300a00 */
[C---:B---3--:R-:W-:Y:S11]  /*716c0*/  HMMA.16816.F32.BF16 R12, R8.reuse, R26, R12 ;  /* 0x0000001a080c723c */ /* 0x048ff6000004180c */
[----:B------:R-:W-:Y:S11]  /*716d0*/  @!UPT UIADD3 URZ, URZ, URZ, URZ ;  /* 0x0000003f3f3ff290 */ /* 0x000ff6000fffe03f */
[----:B------:R-:W-:Y:S01]  /*716e0*/  @!UPT UIADD3 URZ, URZ, URZ, URZ ;  /* 0x0000003f3f3ff290 */ /* 0x000fe2000fffe03f */
[----:B------:R-:W-:Y:S01]  /*716f0*/  STL.64 [R1+0x370], R12 ;  /* 0x0003700c01007387 */ /* 0x000fe20000100a00 */
[----:B------:R0:W-:Y:S03]  /*71700*/  STL.64 [R1+0x378], R14 ;  /* 0x0003780e01007387 */ /* 0x0001e60000100a00 */
[----:B0-----:R-:W3:Y:S01]  /*71710*/  LDL.LU.64 R14, [R1+0x30d0] ;  /* 0x0030d000010e7983 */ /* 0x001ee20000300a00 */
[----:B------:R-:W3:Y:S02]  /*71720*/  LDL.LU.64 R12, [R1+0x30c8] ;  /* 0x0030c800010c7983 */ /* 0x000ee40000300a00 */
[----:B------:R0:W-:Y:S02]  /*71730*/  STL.64 [R1+0x3060], R26 ;  /* 0x0030601a01007387 */ /* 0x0001e40000100a00 */
[----:B0-----:R-:W4:Y:S01]  /*71740*/  LDL.64 R26, [R1+0x28] ;  /* 0x00002800011a7983 */ /* 0x001f220000100a00 */
[----:B--2---:R-:W-:Y:S03]  /*71750*/  HMMA.16816.F32.BF16 R8, R8, R6, R16 ;  /* 0x000000060808723c */ /* 0x004fe60000041810 */
[----:B----4-:R0:W-:Y:S02]  /*71760*/  STL.64 [R1+0x3078], R26 ;  /* 0x0030781a01007387 */ /* 0x0101e40000100a00 */
[----:B0-----:R-:W-:-:S02]  /*71770*/  MOV R26, R2 ;  /* 0x00000002001a7202 */ /* 0x001fc40000000f00 */
[----:B------:R-:W-:-:S05]  /*71780*/  MOV R27, R0 ;  /* 0x00000000001b7202 */ /* 0x000fca0000000f00 */
[----:B------:R0:W-:Y:S01]  /*71790*/  STL.64 [R1+0x3090], R26 ;  /* 0x0030901a01007387 */ /* 0x0001e20000100a00 */
[----:B------:R-:W2:Y:S03]  /*717a0*/  LDL.64 R18, [R1+0x68] ;  /* 0x0000680001127983 */ /* 0x000ea60000100a00 */
[----:B--2---:R1:W-:Y:S07]  /*717b0*/  STL.64 [R1+0x30c0], R18 ;  /* 0x0030c01201007387 */ /* 0x0043ee0000100a00 */
[----:B------:R-:W-:Y:S02]  /*717c0*/  STL.64 [R1+0x330], R8 ;  /* 0x0003300801007387 */ /* 0x000fe40000100a00 */
[----:B------:R-:W-:Y:S02]  /*717d0*/  STL.64 [R1+0x338], R10 ;  /* 0x0003380a01007387 */ /* 0x000fe40000100a00 */
[----:B------:R-:W2:Y:S01]  /*717e0*/  LDL.LU R24, [R1+0xaa0] ;  /* 0x000aa00001187983 */ /* 0x000ea20000300800 */
[----:B------:R-:W2:Y:S01]  /*717f0*/  LDL.LU R25, [R1+0xaa4] ;  /* 0x000aa40001197983 */ /* 0x000ea20000300800 */
[----:B0-----:R-:W4:Y:S02]  /*71800*/  LDL.LU R26, [R1+0xaa8] ;  /* 0x000aa800011a7983 */ /* 0x001f240000300800 */
[----:B------:R-:W4:Y:S02]  /*71810*/  LDL.LU R27, [R1+0xaac] ;  /* 0x000aac00011b7983 */ /* 0x000f240000300800 */
[----:B------:R-:W3:Y:S01]  /*71820*/  LDL.LU R16, [R1+0xad0] ;  /* 0x000ad00001107983 */ /* 0x000ee20000300800 */
[----:B------:R-:W3:Y:S04]  /*71830*/  LDL.LU R17, [R1+0xad4] ;  /* 0x000ad40001117983 */ /* 0x000ee80000300800 */
[----:B-1----:R-:W3:Y:S01]  /*71840*/  LDL.LU R18, [R1+0xad8] ;  /* 0x000ad80001127983 */ /* 0x002ee20000300800 */
[----:B------:R-:W3:Y:S03]  /*71850*/  LDL.LU R19, [R1+0xadc] ;  /* 0x000adc0001137983 */ /* 0x000ee60000300800 */
[----:B----4-:R-:W-:Y:S01]  /*71860*/  STL.64 [R1+0x30a0], R26 ;  /* 0x0030a01a01007387 */ /* 0x010fe20000100a00 */
[----:B--2---:R0:W-:Y:S03]  /*71870*/  STL.64 [R1+0x3098], R24 ;  /* 0x0030981801007387 */ /* 0x0041e60000100a00 */
[----:B0-----:R-:W2:Y:S01]  /*71880*/  LDL.LU R24, [R1+0xab0] ;  /* 0x000ab00001187983 */ /* 0x001ea20000300800 */
[----:B------:R-:W2:Y:S02]  /*71890*/  LDL.LU R25, [R1+0xab4] ;  /* 0x000ab40001197983 */ /* 0x000ea40000300800 */
[----:B------:R-:W4:Y:S02]  /*718a0*/  LDL.LU R26, [R1+0xab8] ;  /* 0x000ab800011a7983 */ /* 0x000f240000300800 */
[----:B------:R-:W4:Y:S02]  /*718b0*/  LDL.LU R27, [R1+0xabc] ;  /* 0x000abc00011b7983 */ /* 0x000f240000300800 */
[----:B----4-:R-:W-:Y:S01]  /*718c0*/  STL.64 [R1+0x30b8], R26 ;  /* 0x0030b81a01007387 */ /* 0x010fe20000100a00 */
[----:B--2---:R0:W-:Y:S03]  /*718d0*/  STL.64 [R1+0x30b0], R24 ;  /* 0x0030b01801007387 */ /* 0x0041e60000100a00 */
[----:B0-----:R-:W2:Y:S01]  /*718e0*/  LDL.LU R24, [R1+0xac0] ;  /* 0x000ac00001187983 */ /* 0x001ea20000300800 */
[----:B------:R-:W2:Y:S02]  /*718f0*/  LDL.LU R25, [R1+0xac4] ;  /* 0x000ac40001197983 */ /* 0x000ea40000300800 */
[----:B------:R-:W2:Y:S02]  /*71900*/  LDL.LU R26, [R1+0xac8] ;  /* 0x000ac800011a7983 */ /* 0x000ea40000300800 */
[----:B------:R-:W2:Y:S01]  /*71910*/  LDL.LU R27, [R1+0xacc] ;  /* 0x000acc00011b7983 */ /* 0x000ea20000300800 */
[----:B------:R0:W-:Y:S01]  /*71920*/  STL.64 [R1+0x3058], R6 ;  /* 0x0030580601007387 */ /* 0x0001e20000100a00 */
[----:B------:R-:W4:Y:S02]  /*71930*/  LDL.LU R4, [R1+0xa70] ;  /* 0x000a700001047983 */ /* 0x000f240000300800 */
[----:B------:R-:W4:Y:S01]  /*71940*/  LDL.LU R5, [R1+0xa74] ;  /* 0x000a740001057983 */ /* 0x000f220000300800 */
[----:B0-----:R-:W2:Y:S01]  /*71950*/  LDL.LU R6, [R1+0xa78] ;  /* 0x000a780001067983 */ /* 0x001ea20000300800 */
[----:B------:R-:W2:Y:S03]  /*71960*/  LDL.LU R7, [R1+0xa7c] ;  /* 0x000a7c0001077983 */ /* 0x000ea60000300800 */
[----:B--2---:R-:W-:Y:S01]  /*71970*/  STL.64 [R1+0x3070], R6 ;  /* 0x0030700601007387 */ /* 0x004fe20000100a00 */
[----:B----4-:R0:W-:Y:S03]  /*71980*/  STL.64 [R1+0x3068], R4 ;  /* 0x0030680401007387 */ /* 0x0101e60000100a00 */
[----:B0-----:R-:W2:Y:S01]  /*71990*/  LDL.LU R4, [R1+0xa80] ;  /* 0x000a800001047983 */ /* 0x001ea20000300800 */
[----:B------:R-:W2:Y:S02]  /*719a0*/  LDL.LU R5, [R1+0xa84] ;  /* 0x000a840001057983 */ /* 0x000ea40000300800 */
[----:B------:R-:W4:Y:S02]  /*719b0*/  LDL.LU R6, [R1+0xa88] ;  /* 0x000a880001067983 */ /* 0x000f240000300800 */
[----:B------:R-:W4:Y:S01]  /*719c0*/  LDL.LU R7, [R1+0xa8c] ;  /* 0x000a8c0001077983 */ /* 0x000f220000300800 */
[C---:B---3--:R-:W-:Y:S01]  /*719d0*/  HMMA.16816.F32.BF16 R20, R12.reuse, R22, R16 ;  /* 0x000000160c14723c */ /* 0x048fe20000041810 */
[----:B----4-:R-:W-:Y:S01]  /*719e0*/  STL.64 [R1+0x3088], R6 ;  /* 0x0030880601007387 */ /* 0x010fe20000100a00 */
[----:B--2---:R0:W-:Y:S03]  /*719f0*/  STL.64 [R1+0x3080], R4 ;  /* 0x0030800401007387 */ /* 0x0041e60000100a00 */
[----:B0-----:R-:W2:Y:S01]  /*71a00*/  LDL.LU R4, [R1+0xa90] ;  /* 0x000a900001047983 */ /* 0x001ea20000300800 */
[----:B------:R-:W2:Y:S02]  /*71a10*/  LDL.LU R5, [R1+0xa94] ;  /* 0x000a940001057983 */ /* 0x000ea40000300800 */
[----:B------:R-:W2:Y:S02]  /*71a20*/  LDL.LU R6, [R1+0xa98] ;  /* 0x000a980001067983 */ /* 0x000ea40000300800 */
[----:B------:R-:W2:Y:S01]  /*71a30*/  LDL.LU R7, [R1+0xa9c] ;  /* 0x000a9c0001077983 */ /* 0x000ea20000300800 */
[----:B------:R-:W3:Y:S01]  /*71a40*/  LDL.64 R10, [R1+0x48] ;  /* 0x00004800010a7983 */ /* 0x000ee20000100a00 */
[----:B------:R-:W4:Y:S11]  /*71a50*/  LDL.LU.64 R18, [R1+0x30c0] ;  /* 0x0030c00001127983 */ /* 0x000f360000300a00 */
[----:B------:R0:W-:Y:S02]  /*71a60*/  STL.64 [R1+0x320], R20 ;  /* 0x0003201401007387 */ /* 0x0001e40000100a00 */
[----:B------:R1:W-:Y:S01]  /*71a70*/  STL.64 [R1+0x328], R22 ;  /* 0x0003281601007387 */ /* 0x0003e20000100a00 */
[----:B0-----:R-:W2:Y:S01]  /*71a80*/  LDL.LU R20, [R1+0x9c0] ;  /* 0x0009c00001147983 */ /* 0x001ea20000300800 */
[----:B------:R-:W2:Y:S02]  /*71a90*/  LDL.LU R21, [R1+0x9c4] ;  /* 0x0009c40001157983 */ /* 0x000ea40000300800 */
[----:B-1----:R-:W2:Y:S02]  /*71aa0*/  LDL.LU R22, [R1+0x9c8] ;  /* 0x0009c80001167983 */ /* 0x002ea40000300800 */
[----:B------:R-:W2:Y:S01]  /*71ab0*/  LDL.LU R23, [R1+0x9cc] ;  /* 0x0009cc0001177983 */ /* 0x000ea20000300800 */
[C---:B----4-:R-:W-:Y:S01]  /*71ac0*/  HMMA.16816.F32.BF16 R24, R12.reuse, R18, R24 ;  /* 0x000000120c18723c */ /* 0x050fe20000041818 */
[----:B------:R-:W-:Y:S01]  /*71ad0*/  IMAD.MOV.U32 R2, RZ, RZ, R18 ;  /* 0x000000ffff027224 */ /* 0x000fe200078e0012 */
[----:B------:R-:W-:Y:S11]  /*71ae0*/  MOV R0, R19 ;  /* 0x0000001300007202 */ /* 0x000ff60000000f00 */
[----:B------:R-:W-:Y:S10]  /*71af0*/  @!UPT UIADD3 URZ, URZ, URZ, URZ ;  /* 0x0000003f3f3ff290 */ /* 0x000ff4000fffe03f */
[----:B------:R-:W-:Y:S01]  /*71b00*/  STL.64 [R1+0x310], R24 ;  /* 0x0003101801007387 */ /* 0x000fe20000100a00 */
[----:B------:R0:W-:Y:S03]  /*71b10*/  STL.64 [R1+0x318], R26 ;  /* 0x0003181a01007387 */ /* 0x0001e60000100a00 */
[----:B0-----:R-:W4:Y:S01]  /*71b20*/  LDL.LU.64 R26, [R1+0x30b8] ;  /* 0x0030b800011a7983 */ /* 0x001f220000300a00 */
[----:B------:R-:W4:Y:S02]  /*71b30*/  LDL.LU.64 R24, [R1+0x30b0] ;  /* 0x0030b00001187983 */ /* 0x000f240000300a00 */
[----:B------:R-:W4:Y:S02]  /*71b40*/  LDL.LU.64 R18, [R1+0x30a8] ;  /* 0x0030a80001127983 */ /* 0x000f240000300a00 */
[----:B----4-:R-:W-:Y:S11]  /*71b50*/  HMMA.16816.F32.BF16 R24, R12, R18, R24 ;  /* 0x000000120c18723c */ /* 0x010ff60000041818 */
[----:B------:R-:W-:Y:S11]  /*71b60*/  @!UPT UIADD3 URZ, URZ, URZ, URZ ;  /* 0x0000003f3f3ff290 */ /* 0x000ff6000fffe03f */
[----:B------:R-:W-:Y:S01]  /*71b70*/  @!UPT UIADD3 URZ, URZ, URZ, URZ ;  /* 0x0000003f3f3ff290 */ /* 0x000fe2000fffe03f */
[----:B------:R-:W-:Y:S01]  /*71b80*/  STL.64 [R1+0x300], R24 ;  /* 0x0003001801007387 */ /* 0x000fe20000100a00 */
[----:B------:R0:W-:Y:S03]  /*71b90*/  STL.64 [R1+0x308], R26 ;  /* 0x0003081a01007387 */ /* 0x0001e60000100a00 */
[----:B0-----:R-:W3:Y:S01]  /*71ba0*/  LDL.LU.64 R26, [R1+0x30a0] ;  /* 0x0030a000011a7983 */ /* 0x001ee20000300a00 */
[----:B------:R-:W3:Y:S02]  /*71bb0*/  LDL.LU.64 R24, [R1+0x3098] ;  /* 0x0030980001187983 */ /* 0x000ee40000300a00 */
[----:B------:R0:W-:Y:S02]  /*71bc0*/  STL.64 [R1+0x3018], R18 ;  /* 0x0030181201007387 */ /* 0x0001e40000100a00 */
[----:B0-----:R-:W-:Y:S01]  /*71bd0*/  MOV R18, R2 ;  /* 0x0000000200127202 */ /* 0x001fe20000000f00 */
[----:B------:R-:W-:-:S05]  /*71be0*/  IMAD.MOV.U32 R19, RZ, RZ, R0 ;  /* 0x000000ffff137224 */ /* 0x000fca00078e0000 */
[----:B------:R0:W-:Y:S04]  /*71bf0*/  STL.64 [R1+0x3030], R18 ;  /* 0x0030301201007387 */ /* 0x0001e80000100a00 */
[----:B0-----:R-:W4:Y:S01]  /*71c00*/  LDL.64 R18, [R1+0x78] ;  /* 0x0000780001127983 */ /* 0x001f220000100a00 */
[C---:B---3--:R-:W-:Y:S11]  /*71c10*/  HMMA.16816.F32.BF16 R24, R12.reuse, R10, R24 ;  /* 0x0000000a0c18723c */ /* 0x048ff60000041818 */
[----:B------:R-:W-:Y:S11]  /*71c20*/  @!UPT UIADD3 URZ, URZ, URZ, URZ ;  /* 0x0000003f3f3ff290 */ /* 0x000ff6000fffe03f */
[----:B------:R-:W-:Y:S01]  /*71c30*/  @!UPT UIADD3 URZ, URZ, URZ, URZ ;  /* 0x0000003f3f3ff290 */ /* 0x000fe2000fffe03f */
[----:B------:R-:W-:Y:S01]  /*71c40*/  STL.64 [R1+0x2f0], R24 ;  /* 0x0002f01801007387 */ /* 0x000fe20000100a00 */
[----:B------:R0:W-:Y:S03]  /*71c50*/  STL.64 [R1+0x2f8], R26 ;  /* 0x0002f81a01007387 */ /* 0x0001e60000100a00 */
[----:B0-----:R-:W2:Y:S02]  /*71c60*/  LDL.LU.64 R26, [R1+0x3090] ;  /* 0x00309000011a7983 */ /* 0x001ea40000300a00 */
[C---:B--2---:R-:W-:Y:S02]  /*71c70*/  HMMA.16816.F32.BF16 R24, R12.reuse, R26, R4 ;  /* 0x0000001a0c18723c */ /* 0x044fe40000041804 */
[----:B------:R-:W2:Y:S01]  /*71c80*/  LDL.LU.64 R6, [R1+0x3088] ;  /* 0x0030880001067983 */ /* 0x000ea20000300a00 */
[----:B------:R-:W2:Y:S11]  /*71c90*/  LDL.LU.64 R4, [R1+0x3080] ;  /* 0x0030800001047983 */ /* 0x000eb60000300a00 */
[----:B------:R-:W-:Y:S09]  /*71ca0*/  @!UPT UIADD3 URZ, URZ, URZ, URZ ;  /* 0x0000003f3f3ff290 */ /* 0x000ff2000fffe03f */
[----:B------:R-:W-:Y:S01]  /*71cb0*/  STL.64 [R1+0x2e0], R24 ;  /* 0x0002e01801007387 */ /* 0x000fe20000100a00 */
[----:B------:R0:W-:Y:S03]  /*71cc0*/  STL.64 [R1+0x2e8], R26 ;  /* 0x0002e81a01007387 */ /* 0x0001e60000100a00 */
[----:B0-----:R-:W2:Y:S02]  /*71cd0*/  LDL.LU.64 R26, [R1+0x3078] ;  /* 0x00307800011a7983 */ /* 0x001ea40000300a00 */
[C---:B--2---:R-:W-:Y:S01]  /*71ce0*/  HMMA.16816.F32.BF16 R4, R12.reuse, R26, R4 ;  /* 0x0000001a0c04723c */ /* 0x044fe20000041804 */
[----:B------:R-:W-:Y:S02]  /*71cf0*/  MOV R8, R26 ;  /* 0x0000001a00087202 */ /* 0x000fe40000000f00 */
[----:B------:R-:W-:Y:S11]  /*71d00*/  MOV R3, R27 ;  /* 0x0000001b00037202 */ /* 0x000ff60000000f00 */
[----:B------:R-:W-:Y:S09]  /*71d10*/  @!UPT UIADD3 URZ, URZ, URZ, URZ ;  /* 0x0000003f3f3ff290 */ /* 0x000ff2000fffe03f */
[----:B------:R-:W-:Y:S01]  /*71d20*/  STL.64 [R1+0x2d0], R4 ;  /* 0x0002d00401007387 */ /* 0x000fe20000100a00 */
[----:B------:R0:W-:Y:S03]  /*71d30*/  STL.64 [R1+0x2d8], R6 ;  /* 0x0002d80601007387 */ /* 0x0001e60000100a00 */
[----:B0-----:R-:W2:Y:S01]  /*71d40*/  LDL.LU.64 R6, [R1+0x3070] ;  /* 0x0030700001067983 */ /* 0x001ea20000300a00 */
[----:B------:R-:W2:Y:S02]  /*71d50*/  LDL.LU.64 R4, [R1+0x3068] ;  /* 0x0030680001047983 */ /* 0x000ea40000300a00 */
[----:B------:R-:W2:Y:S02]  /*71d60*/  LDL.LU.64 R26, [R1+0x3060] ;  /* 0x00306000011a7983 */ /* 0x000ea40000300a00 */
[----:B------:R-:W-:Y:S01]  /*71d70*/  STL.64 [R1+0x3028], R10 ;  /* 0x0030280a01007387 */ /* 0x000fe20000100a00 */
[----:B------:R0:W-:Y:S04]  /*71d80*/  STL [R1+0x3020], R8 ;  /* 0x0030200801007387 */ /* 0x0001e80000100800 */
[----:B0-----:R-:W3:Y:S01]  /*71d90*/  LDL.LU R8, [R1+0x9a0] ;  /* 0x0009a00001087983 */ /* 0x001ee20000300800 */
[----:B------:R-:W3:Y:S02]  /*71da0*/  LDL.LU R9, [R1+0x9a4] ;  /* 0x0009a40001097983 */ /* 0x000ee40000300800 */
[----:B------:R-:W3:Y:S02]  /*71db0*/  LDL.LU R10, [R1+0x9a8] ;  /* 0x0009a800010a7983 */ /* 0x000ee40000300800 */
[----:B------:R-:W3:Y:S01]  /*71dc0*/  LDL.LU R11, [R1+0x9ac] ;  /* 0x0009ac00010b7983 */ /* 0x000ee20000300800 */
[C---:B--2---:R-:W-:Y:S01]  /*71dd0*/  HMMA.16816.F32.BF16 R4, R12.reuse, R26, R4 ;  /* 0x0000001a0c04723c */ /* 0x044fe20000041804 */
[----:B---3--:R-:W-:Y:S01]  /*71de0*/  STL.64 [R1+0x3040], R10 ;  /* 0x0030400a01007387 */ /* 0x008fe20000100a00 */
[----:B------:R0:W-:Y:S03]  /*71df0*/  STL.64 [R1+0x3038], R8 ;  /* 0x0030380801007387 */ /* 0x0001e60000100a00 */
[----:B0-----:R-:W2:Y:S01]  /*71e00*/  LDL.LU R8, [R1+0x9b0] ;  /* 0x0009b00001087983 */ /* 0x001ea20000300800 */
[----:B------:R-:W2:Y:S02]  /*71e10*/  LDL.LU R9, [R1+0x9b4] ;  /* 0x0009b40001097983 */ /* 0x000ea40000300800 */
[----:B------:R-:W2:Y:S02]  /*71e20*/  LDL.LU R10, [R1+0x9b8] ;  /* 0x0009b800010a7983 */ /* 0x000ea40000300800 */
[----:B------:R-:W2:Y:S11]  /*71e30*/  LDL.LU R11, [R1+0x9bc] ;  /* 0x0009bc00010b7983 */ /* 0x000eb60000300800 */
[----:B------:R-:W-:Y:S02]  /*71e40*/  @!UPT UIADD3 URZ, URZ, URZ, URZ ;  /* 0x0000003f3f3ff290 */ /* 0x000fe4000fffe03f */
[----:B------:R-:W-:Y:S01]  /*71e50*/  STL.64 [R1+0x2c0], R4 ;  /* 0x0002c00401007387 */ /* 0x000fe20000100a00 */
[----:B------:R0:W-:Y:S03]  /*71e60*/  STL.64 [R1+0x2c8], R6 ;  /* 0x0002c80601007387 */ /* 0x0001e60000100a00 */
[----:B0-----:R-:W3:Y:S01]  /*71e70*/  LDL.LU.64 R6, [R1+0x3058] ;  /* 0x0030580001067983 */ /* 0x001ee20000300a00 */
[----:B------:R0:W-:Y:S02]  /*71e80*/  STL.64 [R1+0x2ff0], R26 ;  /* 0x002ff01a01007387 */ /* 0x0001e40000100a00 */
[----:B------:R-:W2:Y:S02]  /*71e90*/  LDL.LU R24, [R1+0x980] ;  /* 0x0009800001187983 */ /* 0x000ea40000300800 */
[----:B------:R-:W2:Y:S01]  /*71ea0*/  LDL.LU R25, [R1+0x984] ;  /* 0x0009840001197983 */ /* 0x000ea20000300800 */
[----:B0-----:R-:W2:Y:S01]  /*71eb0*/  LDL.LU R26, [R1+0x988] ;  /* 0x00098800011a7983 */ /* 0x001ea20000300800 */
[----:B------:R-:W2:Y:S01]  /*71ec0*/  LDL.LU R27, [R1+0x98c] ;  /* 0x00098c00011b7983 */ /* 0x000ea20000300800 */
[----:B---3--:R-:W-:Y:S02]  /*71ed0*/  HMMA.16816.F32.BF16 R12, R12, R6, R20 ;  /* 0x000000060c0c723c */ /* 0x008fe40000041814 */
[----:B------:R-:W2:Y:S01]  /*71ee0*/  LDL.LU.64 R22, [R1+0x3050] ;  /* 0x0030500001167983 */ /* 0x000ea20000300a00 */
[----:B------:R-:W2:Y:S02]  /*71ef0*/  LDL.LU.64 R20, [R1+0x3048] ;  /* 0x0030480001147983 */ /* 0x000ea40000300a00 */
[----:B------:R0:W-:Y:S02]  /*71f00*/  STL.64 [R1+0x2fe8], R6 ;  /* 0x002fe80601007387 */ /* 0x0001e40000100a00 */
[----:B------:R-:W3:Y:S02]  /*71f10*/  LDL.LU R4, [R1+0x990] ;  /* 0x0009900001047983 */ /* 0x000ee40000300800 */
[----:B----4-:R-:W-:Y:S01]  /*71f20*/  IMAD.MOV.U32 R2, RZ, RZ, R18 ;  /* 0x000000ffff027224 */ /* 0x010fe200078e0012 */
[----:B------:R-:W-:Y:S11]  /*71f30*/  MOV R0, R19 ;  /* 0x0000001300007202 */ /* 0x000ff60000000f00 */
[----:B------:R-:W-:Y:S02]  /*71f40*/  @!UPT UIADD3 URZ, URZ, URZ, URZ ;  /* 0x0000003f3f3ff290 */ /* 0x000fe4000fffe03f */
[----:B------:R-:W-:Y:S01]  /*71f50*/  STL.64 [R1+0x210], R12 ;  /* 0x0002100c01007387 */ /* 0x000fe20000100a00 */
[----:B------:R1:W-:Y:S02]  /*71f60*/  STL.64 [R1+0x218], R14 ;  /* 0x0002180e01007387 */ /* 0x0003e40000100a00 */
[----:B------:R-:W3:Y:S02]  /*71f70*/  LDL.LU R5, [R1+0x994] ;  /* 0x0009940001057983 */ /* 0x000ee40000300800 */
[----:B0-----:R-:W3:Y:S01]  /*71f80*/  LDL.LU R6, [R1+0x998] ;  /* 0x0009980001067983 */ /* 0x001ee20000300800 */
[----:B------:R-:W3:Y:S04]  /*71f90*/  LDL.LU R7, [R1+0x99c] ;  /* 0x00099c0001077983 */ /* 0x000ee80000300800 */
[----:B-1----:R-:W4:Y:S01]  /*71fa0*/  LDL.64 R14, [R1+0x38] ;  /* 0x00003800010e7983 */ /* 0x002f220000100a00 */
[C---:B--2---:R-:W-:Y:S11]  /*71fb0*/  HMMA.16816.F32.BF16 R8, R20.reuse, R18, R8 ;  /* 0x000000121408723c */ /* 0x044ff60000041808 */
[----:B------:R-:W-:Y:S11]  /*71fc0*/  @!UPT UIADD3 URZ, URZ, URZ, URZ ;  /* 0x0000003f3f3ff290 */ /* 0x000ff6000fffe03f */
[----:B------:R-:W-:Y:S01]  /*71fd0*/  @!UPT UIADD3 URZ, URZ, URZ, URZ ;  /* 0x0000003f3f3ff290 */ /* 0x000fe2000fffe03f */
[----:B------:R-:W-:Y:S01]  /*71fe0*/  STL.64 [R1+0x200], R8 ;  /* 0x0002000801007387 */ /* 0x000fe20000100a00 */
[----:B------:R0:W-:Y:S03]  /*71ff0*/  STL.64 [R1+0x208], R10 ;  /* 0x0002080a01007387 */ /* 0x0001e60000100a00 */
[----:B0-----:R-:W2:Y:S01]  /*72000*/  LDL.LU.64 R10, [R1+0x3040] ;  /* 0x00304000010a7983 */ /* 0x001ea20000300a00 */
[----:B------:R-:W2:Y:S02]  /*72010*/  LDL.LU.64 R8, [R1+0x3038] ;  /* 0x0030380001087983 */ /* 0x000ea40000300a00 */
[----:B------:R-:W2:Y:S02]  /*72020*/  LDL.LU.64 R18, [R1+0x3030] ;  /* 0x0030300001127983 */ /* 0x000ea40000300a00 */
[C---:B--2---:R-:W-:Y:S01]  /*72030*/  HMMA.16816.F32.BF16 R16, R20.reuse, R18, R8 ;  /* 0x000000121410723c */ /* 0x044fe20000041808 */
[----:B------:R-:W2:Y:S01]  /*72040*/  LDL.LU.64 R10, [R1+0x3028] ;  /* 0x00302800010a7983 */ /* 0x000ea20000300a00 */
[----:B------:R-:W2:Y:S11]  /*72050*/  LDL.LU R8, [R1+0x3020] ;  /* 0x0030200001087983 */ /* 0x000eb60000300800 */
[----:B------:R-:W-:Y:S10]  /*72060*/  @!UPT UIADD3 URZ, URZ, URZ, URZ ;  /* 0x0000003f3f3ff290 */ /* 0x000ff4000fffe03f */
[----:B------:R-:W-:Y:S01]  /*72070*/  STL.64 [R1+0x1f0], R16 ;  /* 0x0001f01001007387 */ /* 0x000fe20000100a00 */
[----:B------:R0:W-:Y:S03]  /*72080*/  STL.64 [R1+0x1f8], R18 ;  /* 0x0001f81201007387 */ /* 0x0001e60000100a00 */
[----:B0-----:R-:W3:Y:S02]  /*72090*/  LDL.LU.64 R18, [R1+0x3018] ;  /* 0x0030180001127983 */ /* 0x001ee40000300a00 */
[C---:B---3--:R-:W-:Y:S11]  /*720a0*/  HMMA.16816.F32.BF16 R4, R20.reuse, R18, R4 ;  /* 0x000000121404723c */ /* 0x048ff60000041804 */
[----:B------:R-:W-:Y:S11]  /*720b0*/  @!UPT UIADD3 URZ, URZ, URZ, URZ ;  /* 0x0000003f3f3ff290 */ /* 0x000ff6000fffe03f */
[----:B------:R-:W-:Y:S01]  /*720c0*/  @!UPT UIADD3 URZ, URZ, URZ, URZ ;  /* 0x0000003f3f3ff290 */ /* 0x000fe2000fffe03f */
[----:B------:R0:W-:Y:S01]  /*720d0*/  STL.64 [R1+0x1e0], R4 ;  /* 0x0001e00401007387 */ /* 0x0001e20000100a00 */
[----:B------:R-:W-:Y:S01]  /*720e0*/  STL.64 [R1+0x1e8], R6 ;  /* 0x0001e80601007387 */ /* 0x000fe20000100a00 */
[----:B0-----:R-:W-:Y:S01]  /*720f0*/  MOV R5, R18 ;  /* 0x0000001200057202 */ /* 0x001fe20000000f00 */
[----:B------:R-:W-:Y:S02]  /*72100*/  IMAD.MOV.U32 R4, RZ, RZ, R19 ;  /* 0x000000ffff047224 */ /* 0x000fe400078e0013 */
[----:B------:R-:W4:Y:S01]  /*72110*/  LDL.LU.64 R18, [R1+0x3010] ;  /* 0x0030100001127983 */ /* 0x000f220000300a00 */
[----:B------:R-:W4:Y:S01]  /*72120*/  LDL.LU.64 R16, [R1+0x3008] ;  /* 0x0030080001107983 */ /* 0x000f220000300a00 */
[----:B--2---:R-:W-:Y:S01]  /*72130*/  HMMA.16816.F32.BF16 R24, R20, R10, R24 ;  /* 0x0000000a1418723c */ /* 0x004fe20000041818 */
[----:B------:R0:W-:Y:S06]  /*72140*/  STL.64 [R1+0x2f90], R10 ;  /* 0x002f900a01007387 */ /* 0x0001ec0000100a00 */
[----:B0-----:R-:W-:-:S02]  /*72150*/  MOV R11, R4 ;  /* 0x00000004000b7202 */ /* 0x001fc40000000f00 */
[----:B------:R-:W-:Y:S11]  /*72160*/  MOV R10, R5 ;  /* 0x00000005000a7202 */ /* 0x000ff60000000f00 */
[----:B------:R-:W-:Y:S03]  /*72170*/  @!UPT UIADD3 URZ, URZ, URZ, URZ ;  /* 0x0000003f3f3ff290 */ /* 0x000fe6000fffe03f */
[----:B------:R-:W-:Y:S01]  /*72180*/  STL.64 [R1+0x1d0], R24 ;  /* 0x0001d01801007387 */ /* 0x000fe20000100a00 */
[----:B------:R-:W-:Y:S01]  /*72190*/  STL.64 [R1+0x1d8], R26 ;  /* 0x0001d81a01007387 */ /* 0x000fe20000100a00 */
[----:B----4-:R-:W-:Y:S11]  /*721a0*/  HMMA.16816.F32.BF16 R16, R20, R14, R16 ;  /* 0x0000000e1410723c */ /* 0x010ff60000041810 */
[----:B------:R-:W-:Y:S11]  /*721b0*/  @!UPT UIADD3 URZ, URZ, URZ, URZ ;  /* 0x0000003f3f3ff290 */ /* 0x000ff6000fffe03f */
[----:B------:R-:W-:Y:S01]  /*721c0*/  @!UPT UIADD3 URZ, URZ, URZ, URZ ;  /* 0x0000003f3f3ff290 */ /* 0x000fe2000fffe03f */
[----:B------:R-:W-:Y:S01]  /*721d0*/  STL.64 [R1+0x1c0], R16 ;  /* 0x0001c01001007387 */ /* 0x000fe20000100a00 */
[----:B------:R-:W-:Y:S02]  /*721e0*/  STL.64 [R1+0x1c8], R18 ;  /* 0x0001c81201007387 */ /* 0x000fe40000100a00 */
[----:B------:R-:W2:Y:S02]  /*721f0*/  LDL.LU R4, [R1+0x950] ;  /* 0x0009500001047983 */ /* 0x000ea40000300800 */
[----:B------:R-:W2:Y:S01]  /*72200*/  LDL.LU R5, [R1+0x954] ;  /* 0x0009540001057983 */ /* 0x000ea20000300800 */
[----:B------:R-:W3:Y:S01]  /*72210*/  LDL.LU R6, [R1+0x958] ;  /* 0x0009580001067983 */ /* 0x000ee20000300800 */
[----:B------:R-:W3:Y:S03]  /*72220*/  LDL.LU R7, [R1+0x95c] ;  /* 0x00095c0001077983 */ /* 0x000ee60000300800 */
[----:B---3--:R-:W-:Y:S01]  /*72230*/  STL.64 [R1+0x3000], R6 ;  /* 0x0030000601007387 */ /* 0x008fe20000100a00 */
[----:B--2---:R0:W-:Y:S03]  /*72240*/  STL.64 [R1+0x2ff8], R4 ;  /* 0x002ff80401007387 */ /* 0x0041e60000100a00 */
[----:B0-----:R-:W2:Y:S01]  /*72250*/  LDL.LU R4, [R1+0x960] ;  /* 0x0009600001047983 */ /* 0x001ea20000300800 */
[----:B------:R-:W2:Y:S02]  /*72260*/  LDL.LU R5, [R1+0x964] ;  /* 0x0009640001057983 */ /* 0x000ea40000300800 */
[----:B------:R-:W2:Y:S02]  /*72270*/  LDL.LU R6, [R1+0x968] ;  /* 0x0009680001067983 */ /* 0x000ea40000300800 */
[----:B------:R-:W2:Y:S01]  /*72280*/  LDL.LU R7, [R1+0x96c] ;  /* 0x00096c0001077983 */ /* 0x000ea20000300800 */
[----:B------:R-:W3:Y:S01]  /*72290*/  LDL.LU R16, [R1+0x8a0] ;  /* 0x0008a00001107983 */ /* 0x000ee20000300800 */
[----:B------:R-:W3:Y:S02]  /*722a0*/  LDL.LU R17, [R1+0x8a4] ;  /* 0x0008a40001117983 */ /* 0x000ee40000300800 */
[----:B------:R-:W3:Y:S02]  /*722b0*/  LDL.LU R18, [R1+0x8a8] ;  /* 0x0008a80001127983 */ /* 0x000ee40000300800 */
[----:B------:R-:W3:Y:S01]  /*722c0*/  LDL.LU R19, [R1+0x8ac] ;  /* 0x0008ac0001137983 */ /* 0x000ee20000300800 */
[----:B------:R0:W-:Y:S04]  /*722d0*/  STL.64 [R1+0x2fa8], R10 ;  /* 0x002fa80a01007387 */ /* 0x0001e80000100a00 */
[----:B0-----:R-:W4:Y:S04]  /*722e0*/  LDL.64 R10, [R1+0x68] ;  /* 0x00006800010a7983 */ /* 0x001f280000100a00 */
[----:B----4-:R-:W-:Y:S01]  /*722f0*/  STL.64 [R1+0x2fc0], R10 ;  /* 0x002fc00a01007387 */ /* 0x010fe20000100a00 */
[----:B------:R0:W-:Y:S02]  /*72300*/  STL.64 [R1+0x2f88], R14 ;  /* 0x002f880e01007387 */ /* 0x0001e40000100a00 */
        /* <DEDUP_REMOVED lines=9> */
[----:B------:R-:W4:Y:S02]  /*723a0*/  LDL.LU R15, [R1+0x87c] ;  /* 0x00087c00010f7983 */ /* 0x000f240000300800 */
[----:B------:R-:W-:Y:S01]  /*723b0*/  IMAD.MOV.U32 R26, RZ, RZ, R8 ;  /* 0x000000ffff1a7224 */ /* 0x000fe200078e0008 */
[----:B------:R-:W-:-:S07]  /*723c0*/  MOV R27, R3 ;  /* 0x00000003001b7202 */ /* 0x000fce0000000f00 */
[C---:B------:R-:W-:Y:S01]  /*723d0*/  HMMA.16816.F32.BF16 R24, R20.reuse, R26, R4 ;  /* 0x0000001a1418723c */ /* 0x040fe20000041804 */
        /* <DEDUP_REMOVED lines=12> */
[----:B------:R-:W4:Y:S01]  /*724a0*/  LDL.LU.64 R6, [R1+0x3000] ;  /* 0x0030000001067983 */ /* 0x000f220000300a00 */
[----:B------:R-:W4:Y:S02]  /*724b0*/  LDL.LU.64 R4, [R1+0x2ff8] ;  /* 0x002ff80001047983 */ /* 0x000f240000300a00 */
[----:B------:R-:W-:Y:S02]  /*724c0*/  STL.64 [R1+0x1b0], R24 ;  /* 0x0001b01801007387 */ /* 0x000fe40000100a00 */
[----:B------:R0:W-:Y:S02]  /*724d0*/  STL.64 [R1+0x1b8], R26 ;  /* 0x0001b81a01007387 */ /* 0x0001e40000100a00 */
[----:B0-----:R-:W4:Y:S02]  /*724e0*/  LDL.LU.64 R26, [R1+0x2ff0] ;  /* 0x002ff000011a7983 */ /* 0x001f240000300a00 */
[C---:B----4-:R-:W-:Y:S11]  /*724f0*/  HMMA.16816.F32.BF16 R4, R20.reuse, R26, R4 ;  /* 0x0000001a1404723c */ /* 0x050ff60000041804 */
[----:B------:R-:W-:Y:S11]  /*72500*/  @!UPT UIADD3 URZ, URZ, URZ, URZ ;  /* 0x0000003f3f3ff290 */ /* 0x000ff6000fffe03f */
[----:B------:R-:W-:Y:S01]  /*72510*/  @!UPT UIADD3 URZ, URZ, URZ, URZ ;  /* 0x0000003f3f3ff290 */ /* 0x000fe2000fffe03f */
[----:B------:R-:W-:Y:S01]  /*72520*/  STL.64 [R1+0x1a0], R4 ;  /* 0x0001a00401007387 */ /* 0x000fe20000100a00 */
[----:B------:R0:W-:Y:S03]  /*72530*/  STL.64 [R1+0x1a8], R6 ;  /* 0x0001a80601007387 */ /* 0x0001e60000100a00 */
[----:B0-----:R-:W3:Y:S01]  /*72540*/  LDL.LU.64 R6, [R1+0x2fe8] ;  /* 0x002fe80001067983 */ /* 0x001ee20000300a00 */
[----:B------:R-:W-:Y:S01]  /*72550*/  MOV R10, R2 ;  /* 0x00000002000a7202 */ /* 0x000fe20000000f00 */
[----:B------:R-:W-:Y:S01]  /*72560*/  IMAD.MOV.U32 R11, RZ, RZ, R0 ;  /* 0x000000ffff0b7224 */ /* 0x000fe200078e0000 */
[----:B------:R-:W-:Y:S02]  /*72570*/  MOV R2, R26 ;  /* 0x0000001a00027202 */ /* 0x000fe40000000f00 */
[----:B------:R-:W-:Y:S02]  /*72580*/  MOV R0, R27 ;  /* 0x0000001b00007202 */ /* 0x000fe40000000f00 */
[----:B------:R-:W2:Y:S01]  /*72590*/  LDL.LU.64 R26, [R1+0x2fe0] ;  /* 0x002fe000011a7983 */ /* 0x000ea20000300a00 */
[----:B------:R-:W2:Y:S01]  /*725a0*/  LDL.LU.64 R24, [R1+0x2fd8] ;  /* 0x002fd80001187983 */ /* 0x000ea20000300a00 */
[----:B---3--:R-:W-:Y:S02]  /*725b0*/  HMMA.16816.F32.BF16 R20, R20, R6, R16 ;  /* 0x000000061414723c */ /* 0x008fe40000041810 */
[----:B------:R0:W-:Y:S01]  /*725c0*/  STL.64 [R1+0x2f68], R6 ;  /* 0x002f680601007387 */ /* 0x0001e20000100a00 */
[----:B------:R-:W3:Y:S11]  /*725d0*/  LDL.LU R16, [R1+0x7c0] ;  /* 0x0007c00001107983 */ /* 0x000ef60000300800 */
[----:B------:R-:W-:Y:S09]  /*725e0*/  @!UPT UIADD3 URZ, URZ, URZ, URZ ;  /* 0x0000003f3f3ff290 */ /* 0x000ff2000fffe03f */
[----:B------:R-:W-:Y:S01]  /*725f0*/  STL.64 [R1+0x130], R20 ;  /* 0x0001301401007387 */ /* 0x000fe20000100a00 */
[----:B------:R-:W-:Y:S02]  /*72600*/  STL.64 [R1+0x138], R22 ;  /* 0x0001381601007387 */ /* 0x000fe40000100a00 */
[----:B------:R-:W3:Y:S02]  /*72610*/  LDL.LU R17, [R1+0x7c4] ;  /* 0x0007c40001117983 */ /* 0x000ee40000300800 */
[----:B------:R-:W4:Y:S01]  /*72620*/  LDL.LU R18, [R1+0x7c8] ;  /* 0x0007c80001127983 */ /* 0x000f220000300800 */
[----:B------:R-:W4:Y:S01]  /*72630*/  LDL.LU R19, [R1+0x7cc] ;  /* 0x0007cc0001137983 */ /* 0x000f220000300800 */
[C---:B--2---:R-:W-:Y:S01]  /*72640*/  HMMA.16816.F32.BF16 R8, R24.reuse, R10, R12 ;  /* 0x0000000a1808723c */ /* 0x044fe2000004180c */
[----:B0-----:R-:W-:Y:S01]  /*72650*/  IMAD.MOV.U32 R6, RZ, RZ, R2 ;  /* 0x000000ffff067224 */ /* 0x001fe200078e0002 */
[----:B------:R-:W-:Y:S01]  /*72660*/  MOV R7, R0 ;  /* 0x0000000000077202 */ /* 0x000fe20000000f00 */
[----:B----4-:R-:W-:Y:S01]  /*72670*/  STL.64 [R1+0x2f78], R18 ;  /* 0x002f781201007387 */ /* 0x010fe20000100a00 */
[----:B---3--:R-:W-:Y:S03]  /*72680*/  STL.64 [R1+0x2f70], R16 ;  /* 0x002f701001007387 */ /* 0x008fe60000100a00 */
[----:B------:R0:W-:Y:S02]  /*72690*/  STL.64 [R1+0x2f80], R6 ;  /* 0x002f800601007387 */ /* 0x0001e40000100a00 */
[----:B------:R-:W2:Y:S01]  /*726a0*/  LDL.LU R4, [R1+0x840] ;  /* 0x0008400001047983 */ /* 0x000ea20000300800 */
[----:B------:R-:W2:Y:S04]  /*726b0*/  LDL.LU R5, [R1+0x844] ;  /* 0x0008440001057983 */ /* 0x000ea80000300800 */
[----:B0-----:R-:W2:Y:S01]  /*726c0*/  LDL.LU R6, [R1+0x848] ;  /* 0x0008480001067983 */ /* 0x001ea20000300800 */
[----:B------:R-:W2:Y:S02]  /*726d0*/  LDL.LU R7, [R1+0x84c] ;  /* 0x00084c0001077983 */ /* 0x000ea40000300800 */
[----:B------:R-:W3:Y:S02]  /*726e0*/  LDL.LU R16, [R1+0x830] ;  /* 0x0008300001107983 */ /* 0x000ee40000300800 */
[----:B------:R-:W3:Y:S01]  /*726f0*/  LDL.LU R17, [R1+0x834] ;  /* 0x0008340001117983 */ /* 0x000ee20000300800 */
[----:B------:R-:W3:Y:S01]  /*72700*/  LDL.LU R18, [R1+0x838] ;  /* 0x0008380001127983 */ /* 0x000ee20000300800 */
[----:B------:R-:W3:Y:S02]  /*72710*/  LDL.LU R19, [R1+0x83c] ;  /* 0x00083c0001137983 */ /* 0x000ee40000300800 */
[----:B------:R-:W2:Y:S02]  /*72720*/  LDL.64 R22, [R1+0x28] ;  /* 0x0000280001167983 */ /* 0x000ea40000100a00 */
[----:B------:R-:W4:Y:S01]  /*72730*/  LDL.LU.64 R14, [R1+0x2fd0] ;  /* 0x002fd000010e7983 */ /* 0x000f220000300a00 */
[----:B------:R-:W4:Y:S01]  /*72740*/  LDL.LU.64 R12, [R1+0x2fc8] ;  /* 0x002fc800010c7983 */ /* 0x000f220000300a00 */
[----:B------:R-:W-:Y:S02]  /*72750*/  STL.64 [R1+0x120], R8 ;  /* 0x0001200801007387 */ /* 0x000fe40000100a00 */
[----:B------:R0:W-:Y:S02]  /*72760*/  STL.64 [R1+0x128], R10 ;  /* 0x0001280a01007387 */ /* 0x0001e40000100a00 */
[----:B0-----:R-:W4:Y:S02]  /*72770*/  LDL.LU.64 R10, [R1+0x2fc0] ;  /* 0x002fc000010a7983 */ /* 0x001f240000300a00 */
[C---:B----4-:R-:W-:Y:S01]  /*72780*/  HMMA.16816.F32.BF16 R12, R24.reuse, R10, R12 ;  /* 0x0000000a180c723c */ /* 0x050fe2000004180c */
[----:B------:R-:W-:Y:S01]  /*72790*/  MOV R2, R10 ;  /* 0x0000000a00027202 */ /* 0x000fe20000000f00 */
[----:B------:R-:W-:Y:S11]  /*727a0*/  IMAD.MOV.U32 R0, RZ, RZ, R11 ;  /* 0x000000ffff007224 */ /* 0x000ff600078e000b */
[----:B------:R-:W-:Y:S10]  /*727b0*/  @!UPT UIADD3 URZ, URZ, URZ, URZ ;  /* 0x0000003f3f3ff290 */ /* 0x000ff4000fffe03f */
[----:B------:R-:W-:Y:S01]  /*727c0*/  STL.64 [R1+0x110], R12 ;  /* 0x0001100c01007387 */ /* 0x000fe20000100a00 */
[----:B------:R0:W-:Y:S03]  /*727d0*/  STL.64 [R1+0x118], R14 ;  /* 0x0001180e01007387 */ /* 0x0001e60000100a00 */
[----:B0-----:R-:W4:Y:S01]  /*727e0*/  LDL.LU.64 R14, [R1+0x2fb8] ;  /* 0x002fb800010e7983 */ /* 0x001f220000300a00 */
[----:B------:R-:W4:Y:S02]  /*727f0*/  LDL.LU.64 R12, [R1+0x2fb0] ;  /* 0x002fb000010c7983 */ /* 0x000f240000300a00 */
[----:B------:R-:W4:Y:S02]  /*72800*/  LDL.LU.64 R10, [R1+0x2fa8] ;  /* 0x002fa800010a7983 */ /* 0x000f240000300a00 */
[C---:B----4-:R-:W-:Y:S01]  /*72810*/  HMMA.16816.F32.BF16 R8, R24.reuse, R10, R12 ;  /* 0x0000000a1808723c */ /* 0x050fe2000004180c */
[----:B------:R-:W4:Y:S01]  /*72820*/  LDL.LU.64 R14, [R1+0x2fa0] ;  /* 0x002fa000010e7983 */ /* 0x000f220000300a00 */
[----:B------:R-:W4:Y:S11]  /*72830*/  LDL.LU.64 R12, [R1+0x2f98] ;  /* 0x002f9800010c7983 */ /* 0x000f360000300a00 */
[----:B------:R-:W-:Y:S10]  /*72840*/  @!UPT UIADD3 URZ, URZ, URZ, URZ ;  /* 0x0000003f3f3ff290 */ /* 0x000ff4000fffe03f */
[----:B------:R-:W-:Y:S01]  /*72850*/  STL.64 [R1+0x100], R8 ;  /* 0x0001000801007387 */ /* 0x000fe20000100a00 */
[----:B------:R0:W-:Y:S03]  /*72860*/  STL.64 [R1+0x108], R10 ;  /* 0x0001080a01007387 */ /* 0x0001e60000100a00 */
[----:B0-----:R-:W4:Y:S02]  /*72870*/  LDL.LU.64 R10, [R1+0x2f90] ;  /* 0x002f9000010a7983 */ /* 0x001f240000300a00 */
[C---:B----4-:R-:W-:Y:S11]  /*72880*/  HMMA.16816.F32.BF16 R12, R24.reuse, R10, R12 ;  /* 0x0000000a180c723c */ /* 0x050ff6000004180c */
[----:B------:R-:W-:Y:S11]  /*72890*/  @!UPT UIADD3 URZ, URZ, URZ, URZ ;  /* 0x0000003f3f3ff290 */ /* 0x000ff6000fffe03f */
[----:B------:R-:W-:Y:S01]  /*728a0*/  @!UPT UIADD3 URZ, URZ, URZ, URZ ;  /* 0x0000003f3f3ff290 */ /* 0x000fe2000fffe03f */
[----:B------:R-:W-:Y:S01]  /*728b0*/  STL.64 [R1+0xf0], R12 ;  /* 0x0000f00c01007387 */ /* 0x000fe20000100a00 */
[----:B------:R0:W-:Y:S03]  /*728c0*/  STL.64 [R1+0xf8], R14 ;  /* 0x0000f80e01007387 */ /* 0x0001e60000100a00 */
[----:B0-----:R-:W4:Y:S01]  /*728d0*/  LDL.LU.64 R14, [R1+0x2f88] ;  /* 0x002f8800010e7983 */ /* 0x001f220000300a00 */
[----:B------:R0:W-:Y:S03]  /*728e0*/  STL.64 [R1+0x2f28], R10 ;  /* 0x002f280a01007387 */ /* 0x0001e60000100a00 */
[----:B0-----:R-:W2:Y:S04]  /*728f0*/  LDL.64 R10, [R1+0x58] ;  /* 0x00005800010a7983 */ /* 0x001ea80000100a00 */
[----:B--2---:R0:W-:Y:S01]  /*72900*/  STL.64 [R1+0x2f38], R10 ;  /* 0x002f380a01007387 */ /* 0x0041e20000100a00 */
[----:B------:R-:W4:Y:S02]  /*72910*/  LDL.LU R8, [R1+0x850] ;  /* 0x0008500001087983 */ /* 0x000f240000300800 */
[----:B------:R-:W4:Y:S01]  /*72920*/  LDL.LU R9, [R1+0x854] ;  /* 0x0008540001097983 */ /* 0x000f220000300800 */
[----:B0-----:R-:W4:Y:S01]  /*72930*/  LDL.LU R10, [R1+0x858] ;  /* 0x00085800010a7983 */ /* 0x001f220000300800 */
[----:B------:R-:W4:Y:S02]  /*72940*/  LDL.LU R11, [R1+0x85c] ;  /* 0x00085c00010b7983 */ /* 0x000f240000300800 */
[----:B----4-:R-:W-:Y:S11]  /*72950*/  HMMA.16816.F32.BF16 R8, R24, R14, R8 ;  /* 0x0000000e1808723c */ /* 0x010ff60000041808 */
[----:B------:R-:W-:Y:S11]  /*72960*/  @!UPT UIADD3 URZ, URZ, URZ, URZ ;  /* 0x0000003f3f3ff290 */ /* 0x000ff6000fffe03f */
[----:B------:R-:W-:Y:S01]  /*72970*/  @!UPT UIADD3 URZ, URZ, URZ, URZ ;  /* 0x0000003f3f3ff290 */ /* 0x000fe2000fffe03f */
[----:B------:R-:W-:Y:S01]  /*72980*/  STL.64 [R1+0x190], R8 ;  /* 0x0001900801007387 */ /* 0x000fe20000100a00 */
[----:B------:R0:W-:Y:S02]  /*72990*/  STL.64 [R1+0x198], R10 ;  /* 0x0001980a01007387 */ /* 0x0001e40000100a00 */
[----:B0-----:R-:W-:Y:S02]  /*729a0*/  MOV R10, R2 ;  /* 0x00000002000a7202 */ /* 0x001fe40000000f00 */
[----:B------:R-:W-:-:S05]  /*729b0*/  MOV R11, R0 ;  /* 0x00000000000b7202 */ /* 0x000fca0000000f00 */
[----:B------:R0:W-:Y:S04]  /*729c0*/  STL.64 [R1+0x2f50], R10 ;  /* 0x002f500a01007387 */ /* 0x0001e80000100a00 */
[----:B0-----:R-:W2:Y:S01]  /*729d0*/  LDL.64 R10, [R1+0x78] ;  /* 0x00007800010a7983 */ /* 0x001ea20000100a00 */
[----:B------:R0:W-:Y:S02]  /*729e0*/  STL.64 [R1+0x2f30], R14 ;  /* 0x002f300e01007387 */ /* 0x0001e40000100a00 */
[----:B------:R-:W4:Y:S02]  /*729f0*/  LDL.LU R12, [R1+0x730] ;  /* 0x00073000010c7983 */ /* 0x000f240000300800 */
[----:B------:R-:W4:Y:S01]  /*72a00*/  LDL.LU R13, [R1+0x734] ;  /* 0x00073400010d7983 */ /* 0x000f220000300800 */
[----:B0-----:R-:W2:Y:S01]  /*72a10*/  LDL.LU R14, [R1+0x738] ;  /* 0x00073800010e7983 */ /* 0x001ea20000300800 */
[----:B------:R-:W2:Y:S01]  /*72a20*/  LDL.LU R15, [R1+0x73c] ;  /* 0x00073c00010f7983 */ /* 0x000ea20000300800 */
[C---:B------:R-:W-:Y:S02]  /*72a30*/  HMMA.16816.F32.BF16 R4, R24.reuse, R22, R4 ;  /* 0x000000161804723c */ /* 0x040fe40000041804 */
[----:B--2---:R-:W-:Y:S01]  /*72a40*/  STL.64 [R1+0x2f48], R14 ;  /* 0x002f480e01007387 */ /* 0x004fe20000100a00 */
[----:B----4-:R0:W-:Y:S03]  /*72a50*/  STL.64 [R1+0x2f40], R12 ;  /* 0x002f400c01007387 */ /* 0x0101e60000100a00 */
[----:B0-----:R-:W2:Y:S01]  /*72a60*/  LDL.LU R12, [R1+0x6a0] ;  /* 0x0006a000010c7983 */ /* 0x001ea20000300800 */
[----:B------:R-:W2:Y:S02]  /*72a70*/  LDL.LU R13, [R1+0x6a4] ;  /* 0x0006a400010d7983 */ /* 0x000ea40000300800 */
[----:B------:R-:W2:Y:S02]  /*72a80*/  LDL.LU R14, [R1+0x6a8] ;  /* 0x0006a800010e7983 */ /* 0x000ea40000300800 */
[----:B------:R-:W2:Y:S11]  /*72a90*/  LDL.LU R15, [R1+0x6ac] ;  /* 0x0006ac00010f7983 */ /* 0x000eb60000300800 */
[----:B------:R-:W-:Y:S01]  /*72aa0*/  @!UPT UIADD3 URZ, URZ, URZ, URZ ;  /* 0x0000003f3f3ff290 */ /* 0x000fe2000fffe03f */
[----:B------:R-:W-:Y:S01]  /*72ab0*/  STL.64 [R1+0x2b0], R4 ;  /* 0x0002b00401007387 */ /* 0x000fe20000100a00 */
[----:B------:R0:W-:Y:S03]  /*72ac0*/  STL.64 [R1+0x2b8], R6 ;  /* 0x0002b80601007387 */ /* 0x0001e60000100a00 */
[----:B0-----:R-:W3:Y:S01]  /*72ad0*/  LDL.LU.64 R6, [R1+0x2f80] ;  /* 0x002f800001067983 */ /* 0x001ee20000300a00 */
[----:B------:R0:W-:Y:S02]  /*72ae0*/  STL.64 [R1+0x2f20], R22 ;  /* 0x002f201601007387 */ /* 0x0001e40000100a00 */
[----:B------:R-:W4:Y:S02]  /*72af0*/  LDL.LU R20, [R1+0x820] ;  /* 0x0008200001147983 */ /* 0x000f240000300800 */
[----:B------:R-:W4:Y:S01]  /*72b00*/  LDL.LU R21, [R1+0x824] ;  /* 0x0008240001157983 */ /* 0x000f220000300800 */
[----:B0-----:R-:W4:Y:S01]  /*72b10*/  LDL.LU R22, [R1+0x828] ;  /* 0x0008280001167983 */ /* 0x001f220000300800 */
[----:B------:R-:W4:Y:S01]  /*72b20*/  LDL.LU R23, [R1+0x82c] ;  /* 0x00082c0001177983 */ /* 0x000f220000300800 */
[C---:B---3--:R-:W-:Y:S02]  /*72b30*/  HMMA.16816.F32.BF16 R4, R24.reuse, R6, R16 ;  /* 0x000000061804723c */ /* 0x048fe40000041810 */
[----:B------:R-:W3:Y:S01]  /*72b40*/  LDL.LU.64 R18, [R1+0x2f78] ;  /* 0x002f780001127983 */ /* 0x000ee20000300a00 */
[----:B------:R-:W3:Y:S11]  /*72b50*/  LDL.LU.64 R16, [R1+0x2f70] ;  /* 0x002f700001107983 */ /* 0x000ef60000300a00 */
[----:B------:R-:W-:Y:S09]  /*72b60*/  @!UPT UIADD3 URZ, URZ, URZ, URZ ;  /* 0x0000003f3f3ff290 */ /* 0x000ff2000fffe03f */
[----:B------:R-:W-:Y:S01]  /*72b70*/  STL.64 [R1+0x360], R4 ;  /* 0x0003600401007387 */ /* 0x000fe20000100a00 */
[----:B------:R0:W-:Y:S03]  /*72b80*/  STL.64 [R1+0x368], R6 ;  /* 0x0003680601007387 */ /* 0x0001e60000100a00 */
[----:B0-----:R-:W3:Y:S02]  /*72b90*/  LDL.LU.64 R6, [R1+0x2f68] ;  /* 0x002f680001067983 */ /* 0x001ee40000300a00 */
[----:B---3--:R-:W-:Y:S02]  /*72ba0*/  HMMA.16816.F32.BF16 R24, R24, R6, R16 ;  /* 0x000000061818723c */ /* 0x008fe40000041810 */
[----:B------:R-:W3:Y:S01]  /*72bb0*/  LDL.LU.64 R18, [R1+0x2f60] ;  /* 0x002f600001127983 */ /* 0x000ee20000300a00 */
[----:B------:R-:W3:Y:S11]  /*72bc0*/  LDL.LU.64 R16, [R1+0x2f58] ;  /* 0x002f580001107983 */ /* 0x000ef60000300a00 */
[----:B------:R-:W-:Y:S09]  /*72bd0*/  @!UPT UIADD3 URZ, URZ, URZ, URZ ;  /* 0x0000003f3f3ff290 */ /* 0x000ff2000fffe03f */
[----:B------:R-:W-:Y:S01]  /*72be0*/  STL.64 [R1+0x350], R24 ;  /* 0x0003501801007387 */ /* 0x000fe20000100a00 */
[----:B------:R0:W-:Y:S03]  /*72bf0*/  STL.64 [R1+0x358], R26 ;  /* 0x0003581a01007387 */ /* 0x0001e60000100a00 */
[----:B0-----:R-:W2:Y:S04]  /*72c00*/  LDL.64 R26, [R1+0x18] ;  /* 0x00001800011a7983 */ /* 0x001ea80000100a00 */
[----:B--2---:R0:W-:Y:S01]  /*72c10*/  STL.64 [R1+0x2f18], R26 ;  /* 0x002f181a01007387 */ /* 0x0041e20000100a00 */
[----:B------:R-:W2:Y:S02]  /*72c20*/  LDL.LU R24, [R1+0x940] ;  /* 0x0009400001187983 */ /* 0x000ea40000300800 */
[----:B------:R-:W2:Y:S01]  /*72c30*/  LDL.LU R25, [R1+0x944] ;  /* 0x0009440001197983 */ /* 0x000ea20000300800 */
[----:B0-----:R-:W2:Y:S01]  /*72c40*/  LDL.LU R26, [R1+0x948] ;  /* 0x00094800011a7983 */ /* 0x001ea20000300800 */
[----:B------:R-:W2:Y:S02]  /*72c50*/  LDL.LU R27, [R1+0x94c] ;  /* 0x00094c00011b7983 */ /* 0x000ea40000300800 */
[----:B------:R0:W-:Y:S02]  /*72c60*/  STL [R1+0x2f0c], R6 ;  /* 0x002f0c0601007387 */ /* 0x0001e40000100800 */
[----:B------:R1:W-:Y:S01]  /*72c70*/  STL [R1+0x2f08], R7 ;  /* 0x002f080701007387 */ /* 0x0003e20000100800 */
[----:B------:R-:W3:Y:S01]  /*72c80*/  LDL.LU R4, [R1+0x610] ;  /* 0x0006100001047983 */ /* 0x000ee20000300800 */
[----:B------:R-:W3:Y:S03]  /*72c90*/  LDL.LU R5, [R1+0x614] ;  /* 0x0006140001057983 */ /* 0x000ee60000300800 */
[----:B0-----:R-:W3:Y:S01]  /*72ca0*/  LDL.LU R6, [R1+0x618] ;  /* 0x0006180001067983 */ /* 0x001ee20000300800 */
[----:B-1----:R-:W3:Y:S01]  /*72cb0*/  LDL.LU R7, [R1+0x61c] ;  /* 0x00061c0001077983 */ /* 0x002ee20000300800 */
[----:B------:R-:W-:Y:S01]  /*72cc0*/  MOV R3, R11 ;  /* 0x0000000b00037202 */ /* 0x000fe20000000f00 */
[C---:B---3--:R-:W-:Y:S11]  /*72cd0*/  HMMA.16816.F32.BF16 R4, R16.reuse, R10, R4 ;  /* 0x0000000a1004723c */ /* 0x048ff60000041804 */
[----:B------:R-:W-:Y:S11]  /*72ce0*/  @!UPT UIADD3 URZ, URZ, URZ, URZ ;  /* 0x0000003f3f3ff290 */ /* 0x000ff6000fffe03f */
[----:B------:R-:W-:Y:S01]  /*72cf0*/  @!UPT UIADD3 URZ, URZ, URZ, URZ ;  /* 0x0000003f3f3ff290 */ /* 0x000fe2000fffe03f */
[----:B------:R0:W-:Y:S01]  /*72d00*/  STL.64 [R1+0x610], R4 ;  /* 0x0006100401007387 */ /* 0x0001e20000100a00 */
[----:B------:R-:W-:Y:S02]  /*72d10*/  STL.64 [R1+0x618], R6 ;  /* 0x0006180601007387 */ /* 0x000fe40000100a00 */
[----:B0-----:R-:W-:Y:S02]  /*72d20*/  IMAD.MOV.U32 R4, RZ, RZ, R10 ;  /* 0x000000ffff047224 */ /* 0x001fe400078e000a */
[----:B------:R-:W3:Y:S01]  /*72d30*/  LDL.LU.64 R10, [R1+0x2f50] ;  /* 0x002f5000010a7983 */ /* 0x000ee20000300a00 */
[----:B------:R-:W-:Y:S02]  /*72d40*/  STL [R1+0x2f14], R3 ;  /* 0x002f140301007387 */ /* 0x000fe40000100800 */
[----:B------:R0:W-:Y:S02]  /*72d50*/  STL [R1+0x2f10], R4 ;  /* 0x002f100401007387 */ /* 0x0001e40000100800 */
[----:B0-----:R-:W2:Y:S01]  /*72d60*/  LDL.LU R4, [R1+0x7b0] ;  /* 0x0007b00001047983 */ /* 0x001ea20000300800 */
[----:B------:R-:W2:Y:S02]  /*72d70*/  LDL.LU R5, [R1+0x7b4] ;  /* 0x0007b40001057983 */ /* 0x000ea40000300800 */
[----:B------:R-:W2:Y:S02]  /*72d80*/  LDL.LU R6, [R1+0x7b8] ;  /* 0x0007b80001067983 */ /* 0x000ea40000300800 */
[----:B------:R-:W2:Y:S01]  /*72d90*/  LDL.LU R7, [R1+0x7bc] ;  /* 0x0007bc0001077983 */ /* 0x000ea20000300800 */
[C---:B---3--:R-:W-:Y:S01]  /*72da0*/  HMMA.16816.F32.BF16 R8, R16.reuse, R10, R12 ;  /* 0x0000000a1008723c */ /* 0x048fe2000004180c */
[----:B------:R-:W3:Y:S01]  /*72db0*/  LDL.LU.64 R14, [R1+0x2f48] ;  /* 0x002f4800010e7983 */ /* 0x000ee20000300a00 */
[----:B------:R-:W3:Y:S11]  /*72dc0*/  LDL.LU.64 R12, [R1+0x2f40] ;  /* 0x002f4000010c7983 */ /* 0x000ef60000300a00 */
[----:B------:R-:W-:Y:S10]  /*72dd0*/  @!UPT UIADD3 URZ, URZ, URZ, URZ ;  /* 0x0000003f3f3ff290 */ /* 0x000ff4000fffe03f */
[----:B------:R-:W-:Y:S01]  /*72de0*/  STL.64 [R1+0x6a0], R8 ;  /* 0x0006a00801007387 */ /* 0x000fe20000100a00 */
[----:B------:R0:W-:Y:S03]  /*72df0*/  STL.64 [R1+0x6a8], R10 ;  /* 0x0006a80a01007387 */ /* 0x0001e60000100a00 */
[----:B0-----:R-:W3:Y:S02]  /*72e00*/  LDL.LU.64 R10, [R1+0x2f38] ;  /* 0x002f3800010a7983 */ /* 0x001ee40000300a00 */
[C---:B---3--:R-:W-:Y:S01]  /*72e10*/  HMMA.16816.F32.BF16 R12, R16.reuse, R10, R12 ;  /* 0x0000000a100c723c */ /* 0x048fe2000004180c */
[----:B------:R-:W-:Y:S01]  /*72e20*/  MOV R2, R10 ;  /* 0x0000000a00027202 */ /* 0x000fe20000000f00 */
[----:B------:R-:W-:Y:S11]  /*72e30*/  IMAD.MOV.U32 R0, RZ, RZ, R11 ;  /* 0x000000ffff007224 */ /* 0x000ff600078e000b */
[----:B------:R-:W-:Y:S10]  /*72e40*/  @!UPT UIADD3 URZ, URZ, URZ, URZ ;  /* 0x0000003f3f3ff290 */ /* 0x000ff4000fffe03f */
[----:B------:R-:W-:Y:S01]  /*72e50*/  STL.64 [R1+0x730], R12 ;  /* 0x0007300c01007387 */ /* 0x000fe20000100a00 */
[----:B------:R0:W-:Y:S03]  /*72e60*/  STL.64 [R1+0x738], R14 ;  /* 0x0007380e01007387 */ /* 0x0001e60000100a00 */
[----:B0-----:R-:W4:Y:S01]  /*72e70*/  LDL.LU.64 R14, [R1+0x2f30] ;  /* 0x002f3000010e7983 */ /* 0x001f220000300a00 */
[----:B------:R-:W2:Y:S02]  /*72e80*/  LDL.LU.64 R10, [R1+0x2f28] ;  /* 0x002f2800010a7983 */ /* 0x000ea40000300a00 */
[C---:B--2---:R-:W-:Y:S08]  /*72e90*/  HMMA.16816.F32.BF16 R4, R16.reuse, R10, R4 ;  /* 0x0000000a1004723c */ /* 0x044ff00000041804 */
[----:B----4-:R-:W-:Y:S11]  /*72ea0*/  HMMA.16816.F32.BF16 R20, R16, R14, R20 ;  /* 0x0000000e1014723c */ /* 0x010ff60000041814 */
[----:B------:R-:W-:Y:S04]  /*72eb0*/  @!UPT UIADD3 URZ, URZ, URZ, URZ ;  /* 0x0000003f3f3ff290 */ /* 0x000fe8000fffe03f */
[----:B------:R-:W-:Y:S01]  /*72ec0*/  STL.64 [R1+0x7c0], R4 ;  /* 0x0007c00401007387 */ /* 0x000fe20000100a00 */
[----:B------:R-:W-:Y:S07]  /*72ed0*/  STL.64 [R1+0x7c8], R6 ;  /* 0x0007c80601007387 */ /* 0x000fee0000100a00 */
[----:B------:R-:W-:Y:S02]  /*72ee0*/  STL.64 [R1+0x810], R20 ;  /* 0x0008101401007387 */ /* 0x000fe40000100a00 */
[----:B------:R0:W-:Y:S02]  /*72ef0*/  STL.64 [R1+0x818], R22 ;  /* 0x0008181601007387 */ /* 0x0001e40000100a00 */
[----:B0-----:R-:W2:Y:S01]  /*72f00*/  LDL.LU.64 R22, [R1+0x2f20] ;  /* 0x002f200001167983 */ /* 0x001ea20000300a00 */
[----:B------:R-:W-:Y:S01]  /*72f10*/  IMAD.MOV.U32 R29, RZ, RZ, R14 ;  /* 0x000000ffff1d7224 */ /* 0x000fe200078e000e */
[----:B------:R-:W-:-:S02]  /*72f20*/  MOV R5, R15 ;  /* 0x0000000f00057202 */ /* 0x000fc40000000f00 */
[----:B------:R-:W0:Y:S04]  /*72f30*/  LDSM.16.M88.4 R12, [R28+0x54800] ;  /* 0x054800001c0c783b */ /* 0x000e280000000200 */
[----:B0-----:R-:W-:Y:S01]  /*72f40*/  STL.64 [R1+0x2e80], R14 ;  /* 0x002e800e01007387 */ /* 0x001fe20000100a00 */
[----:B------:R0:W-:Y:S03]  /*72f50*/  STL.64 [R1+0x2e78], R12 ;  /* 0x002e780c01007387 */ /* 0x0001e60000100a00 */
[----:B0-----:R-:W3:Y:S01]  /*72f60*/  LDL.LU R12, [R1+0xa60] ;  /* 0x000a6000010c7983 */ /* 0x001ee20000300800 */
[----:B------:R-:W3:Y:S02]  /*72f70*/  LDL.LU R13, [R1+0xa64] ;  /* 0x000a6400010d7983 */ /* 0x000ee40000300800 */
[----:B------:R-:W3:Y:S02]  /*72f80*/  LDL.LU R14, [R1+0xa68] ;  /* 0x000a6800010e7983 */ /* 0x000ee40000300800 */
[----:B------:R-:W3:Y:S01]  /*72f90*/  LDL.LU R15, [R1+0xa6c] ;  /* 0x000a6c00010f7983 */ /* 0x000ee20000300800 */
[----:B--2---:R-:W-:Y:S11]  /*72fa0*/  HMMA.16816.F32.BF16 R24, R16, R22, R24 ;  /* 0x000000161018723c */ /* 0x004ff60000041818 */
[----:B------:R-:W-:Y:S11]  /*72fb0*/  @!UPT UIADD3 URZ, URZ, URZ, URZ ;  /* 0x0000003f3f3ff290 */ /* 0x000ff6000fffe03f */
[----:B------:R-:W-:Y:S01]  /*72fc0*/  @!UPT UIADD3 URZ, URZ, URZ, URZ ;  /* 0x0000003f3f3ff290 */ /* 0x000fe2000fffe03f */
[----:B------:R-:W-:Y:S01]  /*72fd0*/  STL.64 [R1+0x830], R24 ;  /* 0x0008301801007387 */ /* 0x000fe20000100a00 */
[----:B------:R0:W-:Y:S03]  /*72fe0*/  STL.64 [R1+0x838], R26 ;  /* 0x0008381a01007387 */ /* 0x0001e60000100a00 */
[----:B0-----:R-:W3:Y:S01]  /*72ff0*/  LDL.LU.64 R26, [R1+0x2f18] ;  /* 0x002f1800011a7983 */ /* 0x001ee20000300a00 */
[----:B------:R-:W-:Y:S01]  /*73000*/  MOV R6, R22 ;  /* 0x0000001600067202 */ /* 0x000fe20000000f00 */
[----:B------:R-:W-:Y:S02]  /*73010*/  IMAD.MOV.U32 R7, RZ, RZ, R23 ;  /* 0x000000ffff077224 */ /* 0x000fe400078e0017 */
[----:B------:R-:W0:Y:S01]  /*73020*/  LDSM.16.M88.4 R20, [R28+0x55000] ;  /* 0x055000001c14783b */ /* 0x000e220000000200 */
[----:B------:R-:W-:Y:S02]  /*73030*/  MOV R4, R10 ;  /* 0x0000000a00047202 */ /* 0x000fe40000000f00 */
[----:B------:R-:W-:-:S02]  /*73040*/  MOV R3, R11 ;  /* 0x0000000b00037202 */ /* 0x000fc40000000f00 */
[----:B------:R-:W-:Y:S04]  /*73050*/  LDSM.16.M88.4 R8, [R28+0x54000] ;  /* 0x054000001c08783b */ /* 0x000fe80000000200 */
[----:B0-----:R0:W-:Y:S02]  /*73060*/  STL.64 [R1+0x2e20], R22 ;  /* 0x002e201601007387 */ /* 0x0011e40000100a00 */
[----:B0-----:R-:W-:Y:S02]  /*73070*/  MOV R22, R4 ;  /* 0x0000000400167202 */ /* 0x001fe40000000f00 */
[----:B------:R-:W-:Y:S01]  /*73080*/  MOV R23, R3 ;  /* 0x0000000300177202 */ /* 0x000fe20000000f00 */
[----:B------:R0:W-:Y:S04]  /*73090*/  STL.64 [R1+0x2e18], R20 ;  /* 0x002e181401007387 */ /* 0x0001e80000100a00 */
[----:B------:R1:W-:Y:S01]  /*730a0*/  STL.64 [R1+0x2ed8], R22 ;  /* 0x002ed81601007387 */ /* 0x0003e20000100a00 */
[----:B---3--:R-:W-:Y:S01]  /*730b0*/  HMMA.16816.F32.BF16 R12, R16, R26, R12 ;  /* 0x0000001a100c723c */ /* 0x008fe2000004180c */
[----:B------:R-:W-:Y:S01]  /*730c0*/  IMAD.MOV.U32 R3, RZ, RZ, R26 ;  /* 0x000000ffff037224 */ /* 0x000fe200078e001a */
[----:B------:R-:W-:-:S02]  /*730d0*/  MOV R4, R27 ;  /* 0x0000001b00047202 */ /* 0x000fc40000000f00 */
[----:B------:R-:W2:Y:S11]  /*730e0*/  LDSM.16.M88.4 R24, [R28+0x55800] ;  /* 0x055800001c18783b */ /* 0x000eb60000000200 */
[----:B------:R-:W-:Y:S08]  /*730f0*/  @!UPT UIADD3 URZ, URZ, URZ, URZ ;  /* 0x0000003f3f3ff290 */ /* 0x000ff0000fffe03f */
[----:B------:R-:W-:Y:S01]  /*73100*/  STL.64 [R1+0x860], R12 ;  /* 0x0008600c01007387 */ /* 0x000fe20000100a00 */
[----:B------:R-:W-:Y:S02]  /*73110*/  STL.64 [R1+0x868], R14 ;  /* 0x0008680e01007387 */ /* 0x000fe40000100a00 */
[----:B0-----:R-:W3:Y:S02]  /*73120*/  LDL.LU R20, [R1+0xa50] ;  /* 0x000a500001147983 */ /* 0x001ee40000300800 */
[----:B------:R-:W3:Y:S01]  /*73130*/  LDL.LU R21, [R1+0xa54] ;  /* 0x000a540001157983 */ /* 0x000ee20000300800 */
[----:B-1----:R-:W3:Y:S01]  /*73140*/  LDL.LU R22, [R1+0xa58] ;  /* 0x000a580001167983 */ /* 0x002ee20000300800 */
[----:B------:R-:W3:Y:S03]  /*73150*/  LDL.LU R23, [R1+0xa5c] ;  /* 0x000a5c0001177983 */ /* 0x000ee60000300800 */
[----:B--2---:R-:W-:Y:S01]  /*73160*/  STL.64 [R1+0x2da8], R26 ;  /* 0x002da81a01007387 */ /* 0x004fe20000100a00 */
[----:B------:R0:W-:Y:S03]  /*73170*/  STL.64 [R1+0x2da0], R24 ;  /* 0x002da01801007387 */ /* 0x0001e60000100a00 */
[----:B0-----:R-:W2:Y:S01]  /*73180*/  LDL.LU R24, [R1+0x760] ;  /* 0x0007600001187983 */ /* 0x001ea20000300800 */
[----:B------:R-:W2:Y:S02]  /*73190*/  LDL.LU R25, [R1+0x764] ;  /* 0x0007640001197983 */ /* 0x000ea40000300800 */
[----:B------:R-:W4:Y:S02]  /*731a0*/  LDL.LU R26, [R1+0x768] ;  /* 0x00076800011a7983 */ /* 0x000f240000300800 */
[----:B------:R-:W4:Y:S01]  /*731b0*/  LDL.LU R27, [R1+0x76c] ;  /* 0x00076c00011b7983 */ /* 0x000f220000300800 */
[----:B------:R-:W2:Y:S01]  /*731c0*/  LDL.LU R12, [R1+0x7a0] ;  /* 0x0007a000010c7983 */ /* 0x000ea20000300800 */
[----:B------:R-:W2:Y:S02]  /*731d0*/  LDL.LU R13, [R1+0x7a4] ;  /* 0x0007a400010d7983 */ /* 0x000ea40000300800 */
[----:B------:R-:W2:Y:S02]  /*731e0*/  LDL.LU R14, [R1+0x7a8] ;  /* 0x0007a800010e7983 */ /* 0x000ea40000300800 */
[----:B------:R-:W2:Y:S02]  /*731f0*/  LDL.LU R15, [R1+0x7ac] ;  /* 0x0007ac00010f7983 */ /* 0x000ea40000300800 */
[----:B--2---:R0:W-:Y:S01]  /*73200*/  STL.64 [R1+0x2e90], R14 ;  /* 0x002e900e01007387 */ /* 0x0041e20000100a00 */
[----:B------:R-:W-:Y:S01]  /*73210*/  STL.64 [R1+0x2e88], R12 ;  /* 0x002e880c01007387 */ /* 0x000fe20000100a00 */
[----:B0-----:R-:W-:Y:S01]  /*73220*/  MOV R14, R3 ;  /* 0x00000003000e7202 */ /* 0x001fe20000000f00 */
[----:B------:R-:W-:Y:S01]  /*73230*/  IMAD.MOV.U32 R15, RZ, RZ, R4 ;  /* 0x000000ffff0f7224 */ /* 0x000fe200078e0004 */
[----:B------:R-:W2:Y:S01]  /*73240*/  LDL.LU R3, [R1+0x2f14] ;  /* 0x002f140001037983 */ /* 0x000ea20000300800 */
[----:B------:R-:W2:Y:S03]  /*73250*/  LDL.LU R4, [R1+0x2f10] ;  /* 0x002f100001047983 */ /* 0x000ea60000300800 */
[----:B------:R0:W-:Y:S02]  /*73260*/  STL.64 [R1+0x2ea0], R14 ;  /* 0x002ea00e01007387 */ /* 0x0001e40000100a00 */
[----:B0-----:R-:W-:-:S02]  /*73270*/  MOV R14, R6 ;  /* 0x00000006000e7202 */ /* 0x001fc40000000f00 */
[----:B------:R-:W-:Y:S01]  /*73280*/  MOV R15, R7 ;  /* 0x00000007000f7202 */ /* 0x000fe20000000f00 */
[----:B------:R-:W3:Y:S01]  /*73290*/  LDL.LU R6, [R1+0x2f0c] ;  /* 0x002f0c0001067983 */ /* 0x000ee20000300800 */
[----:B------:R-:W3:Y:S03]  /*732a0*/  LDL.LU R7, [R1+0x2f08] ;  /* 0x002f080001077983 */ /* 0x000ee60000300800 */
[----:B------:R-:W-:Y:S01]  /*732b0*/  STL.64 [R1+0x2eb8], R14 ;  /* 0x002eb80e01007387 */ /* 0x000fe20000100a00 */
[----:B----4-:R-:W-:Y:S02]  /*732c0*/  STL.64 [R1+0x2e58], R26 ;  /* 0x002e581a01007387 */ /* 0x010fe40000100a00 */
[----:B------:R0:W-:Y:S02]  /*732d0*/  STL.64 [R1+0x2e50], R24 ;  /* 0x002e501801007387 */ /* 0x0001e40000100a00 */
[----:B0-----:R-:W4:Y:S01]  /*732e0*/  LDL.LU R24, [R1+0x780] ;  /* 0x0007800001187983 */ /* 0x001f220000300800 */
[----:B------:R-:W4:Y:S02]  /*732f0*/  LDL.LU R25, [R1+0x784] ;  /* 0x0007840001197983 */ /* 0x000f240000300800 */
[----:B------:R-:W2:Y:S02]  /*73300*/  LDL.LU R26, [R1+0x788] ;  /* 0x00078800011a7983 */ /* 0x000ea40000300800 */
[----:B------:R-:W2:Y:S02]  /*73310*/  LDL.LU R27, [R1+0x78c] ;  /* 0x00078c00011b7983 */ /* 0x000ea40000300800 */
[----:B------:R-:W-:Y:S01]  /*73320*/  IMAD.MOV.U32 R14, RZ, RZ, R29 ;  /* 0x000000ffff0e7224 */ /* 0x000fe200078e001d */
[----:B------:R-:W-:-:S05]  /*73330*/  MOV R15, R5 ;  /* 0x00000005000f7202 */ /* 0x000fca0000000f00 */
[----:B------:R3:W-:Y:S02]  /*73340*/  STL.64 [R1+0x2ed0], R14 ;  /* 0x002ed00e01007387 */ /* 0x0007e40000100a00 */
[----:B---3--:R-:W-:Y:S02]  /*73350*/  HMMA.16816.F32.BF16 R12, R16, R6, R20 ;  /* 0x00000006100c723c */ /* 0x008fe40000041814 */
[----:B------:R-:W0:Y:S04]  /*73360*/  LDSM.16.M88.4 R16, [R28+0x56000] ;  /* 0x056000001c10783b */ /* 0x000e280000000200 */
[----:B--2---:R-:W-:Y:S01]  /*73370*/  STL.64 [R1+0x2e68], R26 ;  /* 0x002e681a01007387 */ /* 0x004fe20000100a00 */
[----:B----4-:R-:W-:Y:S02]  /*73380*/  STL.64 [R1+0x2e60], R24 ;  /* 0x002e601801007387 */ /* 0x010fe40000100a00 */
[----:B------:R-:W2:Y:S11]  /*73390*/  LDL.LU R20, [R1+0xb50] ;  /* 0x000b500001147983 */ /* 0x000eb60000300800 */
[----:B------:R-:W-:Y:S03]  /*733a0*/  @!UPT UIADD3 URZ, URZ, URZ, URZ ;  /* 0x0000003f3f3ff290 */ /* 0x000fe6000fffe03f */
[----:B------:R-:W-:Y:S01]  /*733b0*/  STL.64 [R1+0x850], R12 ;  /* 0x0008500c01007387 */ /* 0x000fe20000100a00 */
[----:B------:R-:W-:Y:S01]  /*733c0*/  STL.64 [R1+0x858], R14 ;  /* 0x0008580e01007387 */ /* 0x000fe20000100a00 */
[----:B------:R-:W2:Y:S02]  /*733d0*/  LDL.LU R21, [R1+0xb54] ;  /* 0x000b540001157983 */ /* 0x000ea40000300800 */
[----:B------:R-:W3:Y:S02]  /*733e0*/  LDL.LU R22, [R1+0xb58] ;  /* 0x000b580001167983 */ /* 0x000ee40000300800 */
[----:B------:R-:W3:Y:S02]  /*733f0*/  LDL.LU R23, [R1+0xb5c] ;  /* 0x000b5c0001177983 */ /* 0x000ee40000300800 */
[----:B---3--:R1:W-:Y:S01]  /*73400*/  STL.64 [R1+0x2ee8], R22 ;  /* 0x002ee81601007387 */ /* 0x0083e20000100a00 */
[----:B--2---:R2:W-:Y:S03]  /*73410*/  STL.64 [R1+0x2ee0], R20 ;  /* 0x002ee01401007387 */ /* 0x0045e60000100a00 */
[----:B-1----:R-:W3:Y:S04]  /*73420*/  LDL.64 R22, [R1+0x68] ;  /* 0x0000680001167983 */ /* 0x002ee80000100a00 */
[----:B---3--:R1:W-:Y:S01]  /*73430*/  STL.64 [R1+0x2f00], R22 ;  /* 0x002f001601007387 */ /* 0x0083e20000100a00 */
[----:B--2---:R-:W2:Y:S02]  /*73440*/  LDL.LU R20, [R1+0xb70] ;  /* 0x000b700001147983 */ /* 0x004ea40000300800 */
[----:B------:R-:W2:Y:S01]  /*73450*/  LDL.LU R21, [R1+0xb74] ;  /* 0x000b740001157983 */ /* 0x000ea20000300800 */
[----:B-1----:R-:W2:Y:S01]  /*73460*/  LDL.LU R22, [R1+0xb78] ;  /* 0x000b780001167983 */ /* 0x002ea20000300800 */
[----:B------:R-:W2:Y:S02]  /*73470*/  LDL.LU R23, [R1+0xb7c] ;  /* 0x000b7c0001177983 */ /* 0x000ea40000300800 */
[----:B------:R-:W3:Y:S02]  /*73480*/  LDL.LU R12, [R1+0xb40] ;  /* 0x000b4000010c7983 */ /* 0x000ee40000300800 */
[----:B------:R-:W3:Y:S01]  /*73490*/  LDL.LU R13, [R1+0xb44] ;  /* 0x000b4400010d7983 */ /* 0x000ee20000300800 */
[----:B------:R-:W4:Y:S01]  /*734a0*/  LDL.LU R14, [R1+0xb48] ;  /* 0x000b4800010e7983 */ /* 0x000f220000300800 */
[----:B------:R-:W4:Y:S01]  /*734b0*/  LDL.LU R15, [R1+0xb4c] ;  /* 0x000b4c00010f7983 */ /* 0x000f220000300800 */
[----:B------:R-:W-:-:S02]  /*734c0*/  MOV R26, R4 ;  /* 0x00000004001a7202 */ /* 0x000fc40000000f00 */
[----:B----4-:R-:W-:Y:S01]  /*734d0*/  STL.64 [R1+0x2ef8], R14 ;  /* 0x002ef80e01007387 */ /* 0x010fe20000100a00 */
[----:B---3--:R1:W-:Y:S03]  /*734e0*/  STL.64 [R1+0x2ef0], R12 ;  /* 0x002ef00c01007387 */ /* 0x0083e60000100a00 */
[----:B-1----:R-:W3:Y:S01]  /*734f0*/  LDL.LU R12, [R1+0xb60] ;  /* 0x000b6000010c7983 */ /* 0x002ee20000300800 */
[----:B------:R-:W3:Y:S02]  /*73500*/  LDL.LU R13, [R1+0xb64] ;  /* 0x000b6400010d7983 */ /* 0x000ee40000300800 */
[----:B------:R-:W3:Y:S02]  /*73510*/  LDL.LU R14, [R1+0xb68] ;  /* 0x000b6800010e7983 */ /* 0x000ee40000300800 */
[----:B------:R-:W3:Y:S01]  /*73520*/  LDL.LU R15, [R1+0xb6c] ;  /* 0x000b6c00010f7983 */ /* 0x000ee20000300800 */
[----:B------:R1:W-:Y:S01]  /*73530*/  STL.64 [R1+0x2e98], R6 ;  /* 0x002e980601007387 */ /* 0x0003e20000100a00 */
[----:B------:R-:W4:Y:S02]  /*73540*/  LDL.LU R4, [R1+0xb10] ;  /* 0x000b100001047983 */ /* 0x000f240000300800 */
[----:B------:R-:W4:Y:S01]  /*73550*/  LDL.LU R5, [R1+0xb14] ;  /* 0x000b140001057983 */ /* 0x000f220000300800 */
[----:B-1----:R-:W3:Y:S01]  /*73560*/  LDL.LU R6, [R1+0xb18] ;  /* 0x000b180001067983 */ /* 0x002ee20000300800 */
[----:B------:R-:W3:Y:S02]  /*73570*/  LDL.LU R7, [R1+0xb1c] ;  /* 0x000b1c0001077983 */ /* 0x000ee40000300800 */
[----:B------:R-:W-:-:S07]  /*73580*/  IMAD.MOV.U32 R27, RZ, RZ, R3 ;  /* 0x000000ffff1b7224 */ /* 0x000fce00078e0003 */
[----:B--2---:R-:W-:Y:S01]  /*73590*/  HMMA.16816.F32.BF16 R20, R8, R26, R20 ;  /* 0x0000001a0814723c */ /* 0x004fe20000041814 */
[----:B---3--:R-:W-:Y:S01]  /*735a0*/  STL.64 [R1+0x2eb0], R6 ;  /* 0x002eb00601007387 */ /* 0x008fe20000100a00 */
[----:B----4-:R1:W-:Y:S03]  /*735b0*/  STL.64 [R1+0x2ea8], R4 ;  /* 0x002ea80401007387 */ /* 0x0103e60000100a00 */
        /* <DEDUP_REMOVED lines=11> */
[----:B------:R-:W-:Y:S02]  /*73670*/  STL.64 [R1+0x2d10], R16 ;  /* 0x002d101001007387 */ /* 0x000fe40000100a00 */
[----:B------:R-:W-:Y:S02]  /*73680*/  STL.64 [R1+0x890], R20 ;  /* 0x0008901401007387 */ /* 0x000fe40000100a00 */
[----:B------:R0:W-:Y:S02]  /*73690*/  STL.64 [R1+0x898], R22 ;  /* 0x0008981601007387 */ /* 0x0001e40000100a00 */
[----:B0-----:R-:W3:Y:S01]  /*736a0*/  LDL.LU.64 R22, [R1+0x2f00] ;  /* 0x002f000001167983 */ /* 0x001ee20000300a00 */
[----:B------:R-:W-:-:S02]  /*736b0*/  MOV R18, R2 ;  /* 0x0000000200127202 */ /* 0x000fc40000000f00 */
[----:B------:R-:W-:Y:S01]  /*736c0*/  MOV R19, R0 ;  /* 0x0000000000137202 */ /* 0x000fe20000000f00 */
[C---:B---3--:R-:W-:Y:S01]  /*736d0*/  HMMA.16816.F32.BF16 R12, R8.reuse, R22, R12 ;  /* 0x00000016080c723c */ /* 0x048fe2000004180c */
[----:B------:R-:W-:Y:S01]  /*736e0*/  IMAD.MOV.U32 R2, RZ, RZ, R22 ;  /* 0x000000ffff027224 */ /* 0x000fe200078e0016 */
[----:B------:R-:W-:Y:S11]  /*736f0*/  MOV R0, R23 ;  /* 0x0000001700007202 */ /* 0x000ff60000000f00 */
[----:B------:R-:W-:Y:S10]  /*73700*/  @!UPT UIADD3 URZ, URZ, URZ, URZ ;  /* 0x0000003f3f3ff290 */ /* 0x000ff4000fffe03f */
[----:B------:R-:W-:Y:S01]  /*73710*/  STL.64 [R1+0x8e0], R12 ;  /* 0x0008e00c01007387 */ /* 0x000fe20000100a00 */
[----:B------:R0:W-:Y:S03]  /*73720*/  STL.64 [R1+0x8e8], R14 ;  /* 0x0008e80e01007387 */ /* 0x0001e60000100a00 */
[----:B0-----:R-:W3:Y:S01]  /*73730*/  LDL.LU.64 R14, [R1+0x2ef8] ;  /* 0x002ef800010e7983 */ /* 0x001ee20000300a00 */
[----:B------:R-:W3:Y:S02]  /*73740*/  LDL.LU.64 R12, [R1+0x2ef0] ;  /* 0x002ef000010c7983 */ /* 0x000ee40000300a00 */
[----:B------:R-:W4:Y:S02]  /*73750*/  LDL.LU.64 R22, [R1+0x2ee8] ;  /* 0x002ee80001167983 */ /* 0x000f240000300a00 */
[----:B------:R-:W4:Y:S02]  /*73760*/  LDL.LU.64 R20, [R1+0x2ee0] ;  /* 0x002ee00001147983 */ /* 0x000f240000300a00 */
[C---:B----4-:R-:W-:Y:S11]  /*73770*/  HMMA.16816.F32.BF16 R20, R8.reuse, R18, R20 ;  /* 0x000000120814723c */ /* 0x050ff60000041814 */
[----:B------:R-:W-:Y:S11]  /*73780*/  @!UPT UIADD3 URZ, URZ, URZ, URZ ;  /* 0x0000003f3f3ff290 */ /* 0x000ff6000fffe03f */
        /* <DEDUP_REMOVED lines=30> */
[----:B------:R-:W2:Y:S11]  /*73970*/  LDL.LU.64 R6, [R1+0x2e98] ;  /* 0x002e980001067983 */ /* 0x000eb60000300a00 */
[----:B------:R-:W-:Y:S10]  /*73980*/  @!UPT UIADD3 URZ, URZ, URZ, URZ ;  /* 0x0000003f3f3ff290 */ /* 0x000ff4000fffe03f */
[----:B------:R-:W-:Y:S01]  /*73990*/  STL.64 [R1+0xb00], R12 ;  /* 0x000b000c01007387 */ /* 0x000fe20000100a00 */
[----:B------:R0:W-:Y:S03]  /*739a0*/  STL.64 [R1+0xb08], R14 ;  /* 0x000b080e01007387 */ /* 0x0001e60000100a00 */
[----:B0-----:R-:W2:Y:S01]  /*739b0*/  LDL.LU.64 R14, [R1+0x2e90] ;  /* 0x002e9000010e7983 */ /* 0x001ea20000300a00 */
[----:B------:R-:W2:Y:S02]  /*739c0*/  LDL.LU.64 R12, [R1+0x2e88] ;  /* 0x002e8800010c7983 */ /* 0x000ea40000300a00 */
[----:B--2---:R-:W-:Y:S01]  /*739d0*/  HMMA.16816.F32.BF16 R8, R8, R6, R12 ;  /* 0x000000060808723c */ /* 0x004fe2000004180c */
[----:B------:R-:W4:Y:S01]  /*739e0*/  LDL.LU.64 R14, [R1+0x2e80] ;  /* 0x002e8000010e7983 */ /* 0x000f220000300a00 */
[----:B------:R-:W4:Y:S02]  /*739f0*/  LDL.LU.64 R12, [R1+0x2e78] ;  /* 0x002e7800010c7983 */ /* 0x000f240000300a00 */
[----:B------:R0:W-:Y:S02]  /*73a00*/  STL.64 [R1+0x2e28], R6 ;  /* 0x002e280601007387 */ /* 0x0001e40000100a00 */
[----:B------:R-:W2:Y:S11]  /*73a10*/  LDL.LU R4, [R1+0x770] ;  /* 0x0007700001047983 */ /* 0x000eb60000300800 */
[----:B------:R-:W-:Y:S06]  /*73a20*/  @!UPT UIADD3 URZ, URZ, URZ, URZ ;  /* 0x0000003f3f3ff290 */ /* 0x000fec000fffe03f */
[----:B------:R-:W-:Y:S01]  /*73a30*/  STL.64 [R1+0xab0], R8 ;  /* 0x000ab00801007387 */ /* 0x000fe20000100a00 */
[----:B------:R1:W-:Y:S02]  /*73a40*/  STL.64 [R1+0xab8], R10 ;  /* 0x000ab80a01007387 */ /* 0x0003e40000100a00 */
[----:B------:R-:W2:Y:S02]  /*73a50*/  LDL.LU R5, [R1+0x774] ;  /* 0x0007740001057983 */ /* 0x000ea40000300800 */
[----:B0-----:R-:W2:Y:S01]  /*73a60*/  LDL.LU R6, [R1+0x778] ;  /* 0x0007780001067983 */ /* 0x001ea20000300800 */
[----:B------:R-:W2:Y:S04]  /*73a70*/  LDL.LU R7, [R1+0x77c] ;  /* 0x00077c0001077983 */ /* 0x000ea80000300800 */
[----:B-1----:R-:W3:Y:S01]  /*73a80*/  LDL.64 R10, [R1+0x28] ;  /* 0x00002800010a7983 */ /* 0x002ee20000100a00 */
[----:B----4-:R-:W-:Y:S03]  /*73a90*/  HMMA.16816.F32.BF16 R24, R12, R26, R16 ;  /* 0x0000001a0c18723c */ /* 0x010fe60000041810 */
[----:B---3--:R-:W-:Y:S01]  /*73aa0*/  STL.64 [R1+0x2e48], R10 ;  /* 0x002e480a01007387 */ /* 0x008fe20000100a00 */
[----:B------:R-:W2:Y:S11]  /*73ab0*/  LDL.LU.64 R18, [R1+0x2e70] ;  /* 0x002e700001127983 */ /* 0x000eb60000300a00 */
[----:B------:R-:W-:Y:S08]  /*73ac0*/  @!UPT UIADD3 URZ, URZ, URZ, URZ ;  /* 0x0000003f3f3ff290 */ /* 0x000ff0000fffe03f */
[----:B------:R-:W-:Y:S02]  /*73ad0*/  STL.64 [R1+0xaa0], R24 ;  /* 0x000aa01801007387 */ /* 0x000fe40000100a00 */
[----:B------:R0:W-:Y:S02]  /*73ae0*/  STL.64 [R1+0xaa8], R26 ;  /* 0x000aa81a01007387 */ /* 0x0001e40000100a00 */
[----:B0-----:R-:W3:Y:S01]  /*73af0*/  LDL.LU.64 R26, [R1+0x2e68] ;  /* 0x002e6800011a7983 */ /* 0x001ee20000300a00 */
[----:B------:R-:W3:Y:S01]  /*73b00*/  LDL.LU.64 R24, [R1+0x2e60] ;  /* 0x002e600001187983 */ /* 0x000ee20000300a00 */
[----:B------:R-:W-:Y:S01]  /*73b10*/  MOV R10, R2 ;  /* 0x00000002000a7202 */ /* 0x000fe20000000f00 */
[----:B------:R-:W-:-:S07]  /*73b20*/  IMAD.MOV.U32 R11, RZ, RZ, R0 ;  /* 0x000000ffff0b7224 */ /* 0x000fce00078e0000 */
[C---:B---3--:R-:W-:Y:S01]  /*73b30*/  HMMA.16816.F32.BF16 R8, R12.reuse, R10, R24 ;  /* 0x0000000a0c08723c */ /* 0x048fe20000041818 */
[----:B------:R-:W3:Y:S01]  /*73b40*/  LDL.LU.64 R26, [R1+0x2e58] ;  /* 0x002e5800011a7983 */ /* 0x000ee20000300a00 */
[----:B------:R-:W3:Y:S11]  /*73b50*/  LDL.LU.64 R24, [R1+0x2e50] ;  /* 0x002e500001187983 */ /* 0x000ef60000300a00 */
[----:B------:R-:W-:Y:S10]  /*73b60*/  @!UPT UIADD3 URZ, URZ, URZ, URZ ;  /* 0x0000003f3f3ff290 */ /* 0x000ff4000fffe03f */
[----:B------:R-:W-:Y:S01]  /*73b70*/  STL.64 [R1+0xa90], R8 ;  /* 0x000a900801007387 */ /* 0x000fe20000100a00 */
[----:B------:R2:W-:Y:S02]  /*73b80*/  STL.64 [R1+0xa98], R10 ;  /* 0x000a980a01007387 */ /* 0x0005e40000100a00 */
[----:B------:R-:W4:Y:S01]  /*73b90*/  LDL.LU R16, [R1+0x6e0] ;  /* 0x0006e00001107983 */ /* 0x000f220000300800 */
[C---:B--2---:R-:W-:Y:S11]  /*73ba0*/  HMMA.16816.F32.BF16 R8, R12.reuse, R18, R4 ;  /* 0x000000120c08723c */ /* 0x044ff60000041804 */
[----:B------:R-:W-:Y:S11]  /*73bb0*/  @!UPT UIADD3 URZ, URZ, URZ, URZ ;  /* 0x0000003f3f3ff290 */ /* 0x000ff6000fffe03f */
[----:B------:R-:W-:Y:S01]  /*73bc0*/  @!UPT UIADD3 URZ, URZ, URZ, URZ ;  /* 0x0000003f3f3ff290 */ /* 0x000fe2000fffe03f */
[----:B------:R0:W-:Y:S01]  /*73bd0*/  STL.64 [R1+0xa80], R8 ;  /* 0x000a800801007387 */ /* 0x0001e20000100a00 */
[----:B------:R1:W-:Y:S01]  /*73be0*/  STL.64 [R1+0xa88], R10 ;  /* 0x000a880a01007387 */ /* 0x0003e20000100a00 */
[C---:B---3--:R-:W-:Y:S11]  /*73bf0*/  HMMA.16816.F32.BF16 R4, R12.reuse, R22, R24 ;  /* 0x000000160c04723c */ /* 0x048ff60000041818 */
[----:B------:R-:W-:Y:S11]  /*73c00*/  @!UPT UIADD3 URZ, URZ, URZ, URZ ;  /* 0x0000003f3f3ff290 */ /* 0x000ff6000fffe03f */
[----:B------:R-:W-:Y:S01]  /*73c10*/  @!UPT UIADD3 URZ, URZ, URZ, URZ ;  /* 0x0000003f3f3ff290 */ /* 0x000fe2000fffe03f */
[----:B------:R-:W-:Y:S01]  /*73c20*/  STL.64 [R1+0xa70], R4 ;  /* 0x000a700401007387 */ /* 0x000fe20000100a00 */
[----:B------:R-:W-:Y:S02]  /*73c30*/  STL.64 [R1+0xa78], R6 ;  /* 0x000a780601007387 */ /* 0x000fe40000100a00 */
[----:B------:R-:W4:Y:S02]  /*73c40*/  LDL.LU R17, [R1+0x6e4] ;  /* 0x0006e40001117983 */ /* 0x000f240000300800 */
[----:B------:R-:W2:Y:S01]  /*73c50*/  LDL.LU R18, [R1+0x6e8] ;  /* 0x0006e80001127983 */ /* 0x000ea20000300800 */
[----:B------:R-:W2:Y:S01]  /*73c60*/  LDL.LU R19, [R1+0x6ec] ;  /* 0x0006ec0001137983 */ /* 0x000ea20000300800 */
[----:B0-----:R-:W3:Y:S02]  /*73c70*/  LDL.LU R8, [R1+0x750] ;  /* 0x0007500001087983 */ /* 0x001ee40000300800 */
[----:B------:R-:W3:Y:S02]  /*73c80*/  LDL.LU R9, [R1+0x754] ;  /* 0x0007540001097983 */ /* 0x000ee40000300800 */
[----:B-1----:R-:W3:Y:S01]  /*73c90*/  LDL.LU R10, [R1+0x758] ;  /* 0x00075800010a7983 */ /* 0x002ee20000300800 */
[----:B------:R-:W3:Y:S04]  /*73ca0*/  LDL.LU R11, [R1+0x75c] ;  /* 0x00075c00010b7983 */ /* 0x000ee80000300800 */
[----:B--2---:R0:W-:Y:S01]  /*73cb0*/  STL.64 [R1+0x2de8], R18 ;  /* 0x002de81201007387 */ /* 0x0041e20000100a00 */
[----:B----4-:R-:W-:Y:S03]  /*73cc0*/  STL.64 [R1+0x2de0], R16 ;  /* 0x002de01001007387 */ /* 0x010fe60000100a00 */
[----:B0-----:R-:W2:Y:S04]  /*73cd0*/  LDL.64 R18, [R1+0x68] ;  /* 0x0000680001127983 */ /* 0x001ea80000100a00 */
[----:B--2---:R0:W-:Y:S04]  /*73ce0*/  STL.64 [R1+0x2e00], R18 ;  /* 0x002e001201007387 */ /* 0x0041e80000100a00 */
[----:B0-----:R-:W2:Y:S04]  /*73cf0*/  LDL.64 R18, [R1+0x78] ;  /* 0x0000780001127983 */ /* 0x001ea80000100a00 */
[----:B--2---:R-:W-:Y:S01]  /*73d00*/  STL.64 [R1+0x2e30], R18 ;  /* 0x002e301201007387 */ /* 0x004fe20000100a00 */
[----:B------:R-:W2:Y:S02]  /*73d10*/  LDL.LU R24, [R1+0x690] ;  /* 0x0006900001187983 */ /* 0x000ea40000300800 */
[----:B------:R-:W2:Y:S02]  /*73d20*/  LDL.LU R25, [R1+0x694] ;  /* 0x0006940001197983 */ /* 0x000ea40000300800 */
[----:B------:R-:W4:Y:S01]  /*73d30*/  LDL.LU R26, [R1+0x698] ;  /* 0x00069800011a7983 */ /* 0x000f220000300800 */
[----:B------:R-:W4:Y:S01]  /*73d40*/  LDL.LU R27, [R1+0x69c] ;  /* 0x00069c00011b7983 */ /* 0x000f220000300800 */
        /* <DEDUP_REMOVED lines=14> */
[----:B------:R-:W2:Y:S01]  /*73e30*/  LDL.64 R6, [R1+0x18] ;  /* 0x0000180001067983 */ /* 0x000ea20000100a00 */
[----:B----4-:R-:W-:Y:S02]  /*73e40*/  STL.64 [R1+0x2db8], R26 ;  /* 0x002db81a01007387 */ /* 0x010fe40000100a00 */
[----:B------:R0:W-:Y:S02]  /*73e50*/  STL.64 [R1+0x2db0], R24 ;  /* 0x002db01801007387 */ /* 0x0001e40000100a00 */
[----:B0-----:R-:W4:Y:S01]  /*73e60*/  LDL.LU R24, [R1+0x6b0] ;  /* 0x0006b00001187983 */ /* 0x001f220000300800 */
[----:B------:R-:W4:Y:S02]  /*73e70*/  LDL.LU R25, [R1+0x6b4] ;  /* 0x0006b40001197983 */ /* 0x000f240000300800 */
[----:B------:R-:W2:Y:S02]  /*73e80*/  LDL.LU R26, [R1+0x6b8] ;  /* 0x0006b800011a7983 */ /* 0x000ea40000300800 */
[----:B------:R-:W2:Y:S02]  /*73e90*/  LDL.LU R27, [R1+0x6bc] ;  /* 0x0006bc00011b7983 */ /* 0x000ea40000300800 */
[----:B--2---:R0:W-:Y:S01]  /*73ea0*/  STL.64 [R1+0x2dc8], R26 ;  /* 0x002dc81a01007387 */ /* 0x0041e20000100a00 */
[----:B----4-:R-:W-:Y:S03]  /*73eb0*/  STL.64 [R1+0x2dc0], R24 ;  /* 0x002dc01801007387 */ /* 0x010fe60000100a00 */
[----:B0-----:R-:W3:Y:S02]  /*73ec0*/  LDL.64 R26, [R1+0x38] ;  /* 0x00003800011a7983 */ /* 0x001ee40000100a00 */
[C---:B---3--:R-:W-:Y:S11]  /*73ed0*/  HMMA.16816.F32.BF16 R8, R12.reuse, R26, R8 ;  /* 0x0000001a0c08723c */ /* 0x048ff60000041808 */
[----:B------:R-:W-:Y:S11]  /*73ee0*/  @!UPT UIADD3 URZ, URZ, URZ, URZ ;  /* 0x0000003f3f3ff290 */ /* 0x000ff6000fffe03f */
[----:B------:R-:W-:Y:S01]  /*73ef0*/  @!UPT UIADD3 URZ, URZ, URZ, URZ ;  /* 0x0000003f3f3ff290 */ /* 0x000fe2000fffe03f */
[----:B------:R-:W-:Y:S01]  /*73f00*/  STL.64 [R1+0xa60], R8 ;  /* 0x000a600801007387 */ /* 0x000fe20000100a00 */
[----:B------:R0:W-:Y:S03]  /*73f10*/  STL.64 [R1+0xa68], R10 ;  /* 0x000a680a01007387 */ /* 0x0001e60000100a00 */
[----:B0-----:R-:W2:Y:S01]  /*73f20*/  LDL.LU.64 R10, [R1+0x2e48] ;  /* 0x002e4800010a7983 */ /* 0x001ea20000300a00 */
[----:B------:R0:W-:Y:S03]  /*73f30*/  STL.64 [R1+0x2dd0], R26 ;  /* 0x002dd01a01007387 */ /* 0x0001e60000100a00 */
[----:B0-----:R-:W3:Y:S01]  /*73f40*/  LDL.64 R26, [R1+0x48] ;  /* 0x00004800011a7983 */ /* 0x001ee20000100a00 */
[C---:B--2---:R-:W-:Y:S11]  /*73f50*/  HMMA.16816.F32.BF16 R20, R12.reuse, R10, R20 ;  /* 0x0000000a0c14723c */ /* 0x044ff60000041814 */
[----:B------:R-:W-:Y:S11]  /*73f60*/  @!UPT UIADD3 URZ, URZ, URZ, URZ ;  /* 0x0000003f3f3ff290 */ /* 0x000ff6000fffe03f */
[----:B------:R-:W-:Y:S01]  /*73f70*/  @!UPT UIADD3 URZ, URZ, URZ, URZ ;  /* 0x0000003f3f3ff290 */ /* 0x000fe2000fffe03f */
[----:B------:R-:W-:Y:S01]  /*73f80*/  STL.64 [R1+0xa50], R20 ;  /* 0x000a501401007387 */ /* 0x000fe20000100a00 */
[----:B------:R0:W-:Y:S03]  /*73f90*/  STL.64 [R1+0xa58], R22 ;  /* 0x000a581601007387 */ /* 0x0001e60000100a00 */
[----:B0-----:R-:W2:Y:S01]  /*73fa0*/  LDL.LU.64 R22, [R1+0x2e40] ;  /* 0x002e400001167983 */ /* 0x001ea20000300a00 */
[----:B------:R-:W2:Y:S02]  /*73fb0*/  LDL.LU.64 R20, [R1+0x2e38] ;  /* 0x002e380001147983 */ /* 0x000ea40000300a00 */
[----:B------:R0:W-:Y:S02]  /*73fc0*/  STL.64 [R1+0x2dd8], R10 ;  /* 0x002dd80a01007387 */ /* 0x0001e40000100a00 */
[----:B------:R-:W4:Y:S01]  /*73fd0*/  LDL.LU R8, [R1+0x6d0] ;  /* 0x0006d00001087983 */ /* 0x000f220000300800 */
[----:B------:R-:W4:Y:S04]  /*73fe0*/  LDL.LU R9, [R1+0x6d4] ;  /* 0x0006d40001097983 */ /* 0x000f280000300800 */
[----:B0-----:R-:W2:Y:S01]  /*73ff0*/  LDL.LU R10, [R1+0x6d8] ;  /* 0x0006d800010a7983 */ /* 0x001ea20000300800 */
[----:B------:R-:W2:Y:S01]  /*74000*/  LDL.LU R11, [R1+0x6dc] ;  /* 0x0006dc00010b7983 */ /* 0x000ea20000300800 */
[----:B------:R-:W-:Y:S02]  /*74010*/  HMMA.16816.F32.BF16 R16, R12, R6, R16 ;  /* 0x000000060c10723c */ /* 0x000fe40000041810 */
[----:B--2---:R-:W-:Y:S01]  /*74020*/  STL.64 [R1+0x2df8], R10 ;  /* 0x002df80a01007387 */ /* 0x004fe20000100a00 */
[----:B----4-:R0:W-:Y:S03]  /*74030*/  STL.64 [R1+0x2df0], R8 ;  /* 0x002df00801007387 */ /* 0x0101e60000100a00 */
[----:B0-----:R-:W2:Y:S01]  /*74040*/  LDL.LU R8, [R1+0x6f0] ;  /* 0x0006f00001087983 */ /* 0x001ea20000300800 */
[----:B------:R-:W2:Y:S02]  /*74050*/  LDL.LU R9, [R1+0x6f4] ;  /* 0x0006f40001097983 */ /* 0x000ea40000300800 */
[----:B------:R-:W4:Y:S02]  /*74060*/  LDL.LU R10, [R1+0x6f8] ;  /* 0x0006f800010a7983 */ /* 0x000f240000300800 */
[----:B------:R-:W4:Y:S01]  /*74070*/  LDL.LU R11, [R1+0x6fc] ;  /* 0x0006fc00010b7983 */ /* 0x000f220000300800 */
[----:B------:R-:W-:-:S02]  /*74080*/  MOV R24, R6 ;  /* 0x0000000600187202 */ /* 0x000fc40000000f00 */
[----:B------:R-:W-:Y:S01]  /*74090*/  MOV R5, R7 ;  /* 0x0000000700057202 */ /* 0x000fe20000000f00 */
[----:B----4-:R-:W-:Y:S01]  /*740a0*/  STL.64 [R1+0x2e10], R10 ;  /* 0x002e100a01007387 */ /* 0x010fe20000100a00 */
[----:B--2---:R0:W-:Y:S03]  /*740b0*/  STL.64 [R1+0x2e08], R8 ;  /* 0x002e080801007387 */ /* 0x0041e60000100a00 */
[----:B0-----:R-:W2:Y:S01]  /*740c0*/  LDL.LU R8, [R1+0x700] ;  /* 0x0007000001087983 */ /* 0x001ea20000300800 */
[----:B------:R-:W2:Y:S02]  /*740d0*/  LDL.LU R9, [R1+0x704] ;  /* 0x0007040001097983 */ /* 0x000ea40000300800 */
[----:B------:R-:W2:Y:S02]  /*740e0*/  LDL.LU R10, [R1+0x708] ;  /* 0x00070800010a7983 */ /* 0x000ea40000300800 */
[----:B------:R-:W2:Y:S01]  /*740f0*/  LDL.LU R11, [R1+0x70c] ;  /* 0x00070c00010b7983 */ /* 0x000ea20000300800 */
[----:B------:R-:W-:Y:S01]  /*74100*/  STL.64 [R1+0xa40], R16 ;  /* 0x000a401001007387 */ /* 0x000fe20000100a00 */
[----:B------:R0:W-:Y:S03]  /*74110*/  STL.64 [R1+0xa48], R18 ;  /* 0x000a481201007387 */ /* 0x0001e60000100a00 */
[----:B0-----:R-:W4:Y:S01]  /*74120*/  LDL.LU.64 R18, [R1+0x2e30] ;  /* 0x002e300001127983 */ /* 0x001f220000300a00 */
[----:B------:R-:W2:Y:S02]  /*74130*/  LDL.LU.64 R6, [R1+0x2e28] ;  /* 0x002e280001067983 */ /* 0x000ea40000300a00 */
[----:B--2---:R-:W-:Y:S01]  /*74140*/  HMMA.16816.F32.BF16 R12, R12, R6, R20 ;  /* 0x000000060c0c723c */ /* 0x004fe20000041814 */
[----:B------:R-:W2:Y:S01]  /*74150*/  LDL.LU.64 R22, [R1+0x2e20] ;  /* 0x002e200001167983 */ /* 0x000ea20000300a00 */
[----:B------:R-:W2:Y:S02]  /*74160*/  LDL.LU.64 R20, [R1+0x2e18] ;  /* 0x002e180001147983 */ /* 0x000ea40000300a00 */
[----:B----4-:R-:W-:Y:S01]  /*74170*/  IMAD.MOV.U32 R4, RZ, RZ, R18 ;  /* 0x000000ffff047224 */ /* 0x010fe200078e0012 */
[----:B------:R-:W-:Y:S11]  /*74180*/  MOV R3, R19 ;  /* 0x0000001300037202 */ /* 0x000ff60000000f00 */
[----:B------:R-:W-:Y:S07]  /*74190*/  @!UPT UIADD3 URZ, URZ, URZ, URZ ;  /* 0x0000003f3f3ff290 */ /* 0x000fee000fffe03f */
[----:B------:R-:W-:Y:S01]  /*741a0*/  STL.64 [R1+0xa10], R12 ;  /* 0x000a100c01007387 */ /* 0x000fe20000100a00 */
[----:B------:R0:W-:Y:S03]  /*741b0*/  STL.64 [R1+0xa18], R14 ;  /* 0x000a180e01007387 */ /* 0x0001e60000100a00 */
[----:B0-----:R-:W4:Y:S01]  /*741c0*/  LDL.64 R14, [R1+0x58] ;  /* 0x00005800010e7983 */ /* 0x001f220000100a00 */
        /* <DEDUP_REMOVED lines=9> */
[----:B------:R-:W-:Y:S01]  /*74260*/  MOV R2, R18 ;  /* 0x0000001200027202 */ /* 0x000fe20000000f00 */
[----:B------:R-:W-:Y:S11]  /*74270*/  IMAD.MOV.U32 R0, RZ, RZ, R19 ;  /* 0x000000ffff007224 */ /* 0x000ff600078e0013 */
[----:B------:R-:W-:Y:S10]  /*74280*/  @!UPT UIADD3 URZ, URZ, URZ, URZ ;  /* 0x0000003f3f3ff290 */ /* 0x000ff4000fffe03f */
[----:B------:R-:W-:Y:S01]  /*74290*/  STL.64 [R1+0x9f0], R8 ;  /* 0x0009f00801007387 */ /* 0x000fe20000100a00 */
[----:B------:R0:W-:Y:S03]  /*742a0*/  STL.64 [R1+0x9f8], R10 ;  /* 0x0009f80a01007387 */ /* 0x0001e60000100a00 */
[----:B0-----:R-:W3:Y:S01]  /*742b0*/  LDL.LU.64 R10, [R1+0x2df8] ;  /* 0x002df800010a7983 */ /* 0x001ee20000300a00 */
[----:B------:R-:W3:Y:S02]  /*742c0*/  LDL.LU.64 R8, [R1+0x2df0] ;  /* 0x002df00001087983 */ /* 0x000ee40000300a00 */
[----:B------:R-:W2:Y:S02]  /*742d0*/  LDL.LU.64 R18, [R1+0x2de8] ;  /* 0x002de80001127983 */ /* 0x000ea40000300a00 */
[----:B------:R-:W2:Y:S01]  /*742e0*/  LDL.LU.64 R16, [R1+0x2de0] ;  /* 0x002de00001107983 */ /* 0x000ea20000300a00 */
[----:B----4-:R0:W-:Y:S01]  /*742f0*/  STL.64 [R1+0x2d78], R14 ;  /* 0x002d780e01007387 */ /* 0x0101e20000100a00 */
[----:B------:R-:W4:Y:S01]  /*74300*/  LDL.LU R12, [R1+0x6c0] ;  /* 0x0006c000010c7983 */ /* 0x000f220000300800 */
[C---:B--2---:R-:W-:Y:S11]  /*74310*/  HMMA.16816.F32.BF16 R16, R20.reuse, R14, R16 ;  /* 0x0000000e1410723c */ /* 0x044ff60000041810 */
[----:B------:R-:W-:Y:S11]  /*74320*/  @!UPT UIADD3 URZ, URZ, URZ, URZ ;  /* 0x0000003f3f3ff290 */ /* 0x000ff6000fffe03f */
[----:B------:R-:W-:Y:S01]  /*74330*/  @!UPT UIADD3 URZ, URZ, URZ, URZ ;  /* 0x0000003f3f3ff290 */ /* 0x000fe2000fffe03f */
[----:B------:R1:W-:Y:S01]  /*74340*/  STL.64 [R1+0x9e0], R16 ;  /* 0x0009e01001007387 */ /* 0x0003e20000100a00 */
[----:B------:R2:W-:Y:S02]  /*74350*/  STL.64 [R1+0x9e8], R18 ;  /* 0x0009e81201007387 */ /* 0x0005e40000100a00 */
[----:B------:R-:W4:Y:S02]  /*74360*/  LDL.LU R13, [R1+0x6c4] ;  /* 0x0006c400010d7983 */ /* 0x000f240000300800 */
[----:B0-----:R-:W4:Y:S01]  /*74370*/  LDL.LU R14, [R1+0x6c8] ;  /* 0x0006c800010e7983 */ /* 0x001f220000300800 */
[----:B------:R-:W4:Y:S04]  /*74380*/  LDL.LU R15, [R1+0x6cc] ;  /* 0x0006cc00010f7983 */ /* 0x000f280000300800 */
[----:B-1----:R-:W4:Y:S01]  /*74390*/  LDL.LU R16, [R1+0x5f0] ;  /* 0x0005f00001107983 */ /* 0x002f220000300800 */
[----:B------:R-:W4:Y:S02]  /*743a0*/  LDL.LU R17, [R1+0x5f4] ;  /* 0x0005f40001117983 */ /* 0x000f240000300800 */
[----:B--2---:R-:W2:Y:S02]  /*743b0*/  LDL.LU R18, [R1+0x5f8] ;  /* 0x0005f80001127983 */ /* 0x004ea40000300800 */
[----:B------:R-:W2:Y:S01]  /*743c0*/  LDL.LU R19, [R1+0x5fc] ;  /* 0x0005fc0001137983 */ /* 0x000ea20000300800 */
[C---:B---3--:R-:W-:Y:S01]  /*743d0*/  HMMA.16816.F32.BF16 R8, R20.reuse, R26, R8 ;  /* 0x0000001a1408723c */ /* 0x048fe20000041808 */
[----:B--2---:R0:W-:Y:S01]  /*743e0*/  STL.64 [R1+0x2d28], R18 ;  /* 0x002d281201007387 */ /* 0x0041e20000100a00 */
[----:B----4-:R-:W-:Y:S11]  /*743f0*/  STL.64 [R1+0x2d20], R16 ;  /* 0x002d201001007387 */ /* 0x010ff60000100a00 */
[----:B------:R-:W-:Y:S10]  /*74400*/  @!UPT UIADD3 URZ, URZ, URZ, URZ ;  /* 0x0000003f3f3ff290 */ /* 0x000ff4000fffe03f */
[----:B------:R1:W-:Y:S02]  /*74410*/  STL.64 [R1+0x9d0], R8 ;  /* 0x0009d00801007387 */ /* 0x0003e40000100a00 */
[----:B------:R2:W-:Y:S01]  /*74420*/  STL.64 [R1+0x9d8], R10 ;  /* 0x0009d80a01007387 */ /* 0x0005e20000100a00 */
[----:B0-----:R-:W-:Y:S01]  /*74430*/  MOV R19, R5 ;  /* 0x0000000500137202 */ /* 0x001fe20000000f00 */
[----:B------:R-:W-:Y:S02]  /*74440*/  MOV R5, R27 ;  /* 0x0000001b00057202 */ /* 0x000fe40000000f00 */
[----:B-1----:R-:W-:Y:S01]  /*74450*/  IMAD.MOV.U32 R8, RZ, RZ, R26 ;  /* 0x000000ffff087224 */ /* 0x002fe200078e001a */
[----:B--2---:R-:W2:Y:S01]  /*74460*/  LDL.LU.64 R10, [R1+0x2dd8] ;  /* 0x002dd800010a7983 */ /* 0x004ea20000300a00 */
[----:B------:R-:W3:Y:S01]  /*74470*/  LDL.LU.64 R26, [R1+0x2dd0] ;  /* 0x002dd000011a7983 */ /* 0x000ee20000300a00 */
[----:B------:R-:W-:Y:S01]  /*74480*/  MOV R18, R24 ;  /* 0x0000001800127202 */ /* 0x000fe20000000f00 */
[C---:B---3--:R-:W-:Y:S01]  /*74490*/  HMMA.16816.F32.BF16 R12, R20.reuse, R26, R12 ;  /* 0x0000001a140c723c */ /* 0x048fe2000004180c */
[----:B------:R-:W-:Y:S11]  /*744a0*/  IMAD.MOV.U32 R9, RZ, RZ, R27 ;  /* 0x000000ffff097224 */ /* 0x000ff600078e001b */
[----:B------:R-:W-:Y:S11]  /*744b0*/  @!UPT UIADD3 URZ, URZ, URZ, URZ ;  /* 0x0000003f3f3ff290 */ /* 0x000ff6000fffe03f */
[----:B------:R0:W-:Y:S01]  /*744c0*/  STL.64 [R1+0x9c0], R12 ;  /* 0x0009c00c01007387 */ /* 0x0001e20000100a00 */
[----:B------:R-:W-:Y:S01]  /*744d0*/  STL.64 [R1+0x9c8], R14 ;  /* 0x0009c80e01007387 */ /* 0x000fe20000100a00 */
[----:B0-----:R-:W-:Y:S02]  /*744e0*/  MOV R12, R26 ;  /* 0x0000001a000c7202 */ /* 0x001fe40000000f00 */
[----:B------:R-:W2:Y:S01]  /*744f0*/  LDL.LU.64 R26, [R1+0x2dc8] ;  /* 0x002dc800011a7983 */ /* 0x000ea20000300a00 */
[----:B------:R-:W2:Y:S02]  /*74500*/  LDL.LU.64 R24, [R1+0x2dc0] ;  /* 0x002dc00001187983 */ /* 0x000ea40000300a00 */
[----:B--2---:R-:W-:Y:S11]  /*74510*/  HMMA.16816.F32.BF16 R24, R20, R10, R24 ;  /* 0x0000000a1418723c */ /* 0x004ff60000041818 */
[----:B------:R-:W-:Y:S11]  /*74520*/  @!UPT UIADD3 URZ, URZ, URZ, URZ ;  /* 0x0000003f3f3ff290 */ /* 0x000ff6000fffe03f */
[----:B------:R-:W-:Y:S01]  /*74530*/  @!UPT UIADD3 URZ, URZ, URZ, URZ ;  /* 0x0000003f3f3ff290 */ /* 0x000fe2000fffe03f */
[----:B------:R-:W-:Y:S01]  /*74540*/  STL.64 [R1+0x9b0], R24 ;  /* 0x0009b01801007387 */ /* 0x000fe20000100a00 */
[----:B------:R0:W-:Y:S03]  /*74550*/  STL.64 [R1+0x9b8], R26 ;  /* 0x0009b81a01007387 */ /* 0x0001e60000100a00 */
[----:B0-----:R-:W2:Y:S01]  /*74560*/  LDL.LU.64 R26, [R1+0x2db8] ;  /* 0x002db800011a7983 */ /* 0x001ea20000300a00 */
[----:B------:R-:W2:Y:S02]  /*74570*/  LDL.LU.64 R24, [R1+0x2db0] ;  /* 0x002db00001187983 */ /* 0x000ea40000300a00 */
[----:B------:R0:W-:Y:S02]  /*74580*/  STL.64 [R1+0x2d40], R10 ;  /* 0x002d400a01007387 */ /* 0x0001e40000100a00 */
[----:B0-----:R-:W-:Y:S02]  /*74590*/  MOV R10, R12 ;  /* 0x0000000c000a7202 */ /* 0x001fe40000000f00 */
[----:B------:R-:W-:-:S05]  /*745a0*/  MOV R11, R9 ;  /* 0x00000009000b7202 */ /* 0x000fca0000000f00 */
[----:B------:R-:W-:Y:S01]  /*745b0*/  STL.64 [R1+0x2d58], R10 ;  /* 0x002d580a01007387 */ /* 0x000fe20000100a00 */
[C---:B--2---:R-:W-:Y:S11]  /*745c0*/  HMMA.16816.F32.BF16 R12, R20.reuse, R18, R24 ;  /* 0x00000012140c723c */ /* 0x044ff60000041818 */
[----:B------:R-:W-:Y:S11]  /*745d0*/  @!UPT UIADD3 URZ, URZ, URZ, URZ ;  /* 0x0000003f3f3ff290 */ /* 0x000ff6000fffe03f */
[----:B------:R-:W-:Y:S01]  /*745e0*/  @!UPT UIADD3 URZ, URZ, URZ, URZ ;  /* 0x0000003f3f3ff290 */ /* 0x000fe2000fffe03f */
[----:B------:R0:W-:Y:S01]  /*745f0*/  STL.64 [R1+0x9a0], R12 ;  /* 0x0009a00c01007387 */ /* 0x0001e20000100a00 */
[----:B------:R1:W-:Y:S03]  /*74600*/  STL.64 [R1+0x9a8], R14 ;  /* 0x0009a80e01007387 */ /* 0x0003e60000100a00 */
[----:B0-----:R-:W2:Y:S01]  /*74610*/  LDL.LU R12, [R1+0x660] ;  /* 0x00066000010c7983 */ /* 0x001ea20000300800 */
[----:B------:R-:W2:Y:S02]  /*74620*/  LDL.LU R13, [R1+0x664] ;  /* 0x00066400010d7983 */ /* 0x000ea40000300800 */
[----:B-1----:R-:W3:Y:S02]  /*74630*/  LDL.LU R14, [R1+0x668] ;  /* 0x00066800010e7983 */ /* 0x002ee40000300800 */
[----:B------:R-:W3:Y:S01]  /*74640*/  LDL.LU R15, [R1+0x66c] ;  /* 0x00066c00010f7983 */ /* 0x000ee20000300800 */
[----:B------:R-:W4:Y:S01]  /*74650*/  LDL.LU R24, [R1+0x680] ;  /* 0x0006800001187983 */ /* 0x000f220000300800 */
[----:B------:R-:W-:Y:S01]  /*74660*/  IMAD.MOV.U32 R10, RZ, RZ, R8 ;  /* 0x000000ffff0a7224 */ /* 0x000fe200078e0008 */
[----:B------:R-:W-:Y:S01]  /*74670*/  MOV R11, R5 ;  /* 0x00000005000b7202 */ /* 0x000fe20000000f00 */
[----:B------:R-:W4:Y:S01]  /*74680*/  LDL.LU R25, [R1+0x684] ;  /* 0x0006840001197983 */ /* 0x000f220000300800 */
[----:B------:R-:W4:Y:S01]  /*74690*/  LDL.LU R26, [R1+0x688] ;  /* 0x00068800011a7983 */ /* 0x000f220000300800 */
[----:B------:R-:W4:Y:S03]  /*746a0*/  LDL.LU R27, [R1+0x68c] ;  /* 0x00068c00011b7983 */ /* 0x000f260000300800 */
[----:B---3--:R-:W-:Y:S01]  /*746b0*/  STL.64 [R1+0x2d88], R14 ;  /* 0x002d880e01007387 */ /* 0x008fe20000100a00 */
[----:B--2---:R-:W-:Y:S02]  /*746c0*/  STL.64 [R1+0x2d80], R12 ;  /* 0x002d800c01007387 */ /* 0x004fe40000100a00 */
[----:B------:R0:W-:Y:S02]  /*746d0*/  STL.64 [R1+0x2d70], R10 ;  /* 0x002d700a01007387 */ /* 0x0001e40000100a00 */
[----:B------:R-:W2:Y:S01]  /*746e0*/  LDL.LU R8, [R1+0x650] ;  /* 0x0006500001087983 */ /* 0x000ea20000300800 */
[----:B------:R-:W2:Y:S04]  /*746f0*/  LDL.LU R9, [R1+0x654] ;  /* 0x0006540001097983 */ /* 0x000ea80000300800 */
[----:B0-----:R-:W3:Y:S01]  /*74700*/  LDL.LU R10, [R1+0x658] ;  /* 0x00065800010a7983 */ /* 0x001ee20000300800 */
[----:B------:R-:W3:Y:S03]  /*74710*/  LDL.LU R11, [R1+0x65c] ;  /* 0x00065c00010b7983 */ /* 0x000ee60000300800 */
[----:B---3--:R-:W-:Y:S01]  /*74720*/  STL.64 [R1+0x2d98], R10 ;  /* 0x002d980a01007387 */ /* 0x008fe20000100a00 */
[----:B--2---:R0:W-:Y:S03]  /*74730*/  STL.64 [R1+0x2d90], R8 ;  /* 0x002d900801007387 */ /* 0x0041e60000100a00 */
[----:B0-----:R-:W2:Y:S01]  /*74740*/  LDL.LU R8, [R1+0x670] ;  /* 0x0006700001087983 */ /* 0x001ea20000300800 */
[----:B------:R-:W2:Y:S02]  /*74750*/  LDL.LU R9, [R1+0x674] ;  /* 0x0006740001097983 */ /* 0x000ea40000300800 */
[----:B------:R-:W2:Y:S02]  /*74760*/  LDL.LU R10, [R1+0x678] ;  /* 0x00067800010a7983 */ /* 0x000ea40000300800 */
[----:B------:R-:W2:Y:S01]  /*74770*/  LDL.LU R11, [R1+0x67c] ;  /* 0x00067c00010b7983 */ /* 0x000ea20000300800 */
[----:B------:R0:W-:Y:S01]  /*74780*/  STL.64 [R1+0x2d38], R18 ;  /* 0x002d381201007387 */ /* 0x0001e20000100a00 */
[----:B------:R-:W3:Y:S02]  /*74790*/  LDL.LU R16, [R1+0x620] ;  /* 0x0006200001107983 */ /* 0x000ee40000300800 */
[----:B------:R-:W3:Y:S01]  /*747a0*/  LDL.LU R17, [R1+0x624] ;  /* 0x0006240001117983 */ /* 0x000ee20000300800 */
[----:B0-----:R-:W2:Y:S01]  /*747b0*/  LDL.LU R18, [R1+0x628] ;  /* 0x0006280001127983 */ /* 0x001ea20000300800 */
[----:B------:R-:W2:Y:S03]  /*747c0*/  LDL.LU R19, [R1+0x62c] ;  /* 0x00062c0001137983 */ /* 0x000ea60000300800 */
[----:B--2---:R-:W-:Y:S01]  /*747d0*/  STL.64 [R1+0x2d50], R18 ;  /* 0x002d501201007387 */ /* 0x004fe20000100a00 */
[----:B---3--:R0:W-:Y:S03]  /*747e0*/  STL.64 [R1+0x2d48], R16 ;  /* 0x002d481001007387 */ /* 0x0081e60000100a00 */
[----:B0-----:R-:W2:Y:S01]  /*747f0*/  LDL.LU R16, [R1+0x630] ;  /* 0x0006300001107983 */ /* 0x001ea20000300800 */
[----:B------:R-:W2:Y:S02]  /*74800*/  LDL.LU R17, [R1+0x634] ;  /* 0x0006340001117983 */ /* 0x000ea40000300800 */
[----:B------:R-:W3:Y:S02]  /*74810*/  LDL.LU R18, [R1+0x638] ;  /* 0x0006380001127983 */ /* 0x000ee40000300800 */
[----:B------:R-:W3:Y:S01]  /*74820*/  LDL.LU R19, [R1+0x63c] ;  /* 0x00063c0001137983 */ /* 0x000ee20000300800 */
[----:B----4-:R-:W-:Y:S01]  /*74830*/  HMMA.16816.F32.BF16 R20, R20, R6, R24 ;  /* 0x000000061414723c */ /* 0x010fe20000041818 */
[----:B---3--:R-:W-:Y:S01]  /*74840*/  STL.64 [R1+0x2d68], R18 ;  /* 0x002d681201007387 */ /* 0x008fe20000100a00 */
[----:B--2---:R0:W-:Y:S03]  /*74850*/  STL.64 [R1+0x2d60], R16 ;  /* 0x002d601001007387 */ /* 0x0041e60000100a00 */
[----:B0-----:R-:W2:Y:S01]  /*74860*/  LDL.LU R16, [R1+0x640] ;  /* 0x0006400001107983 */ /* 0x001ea20000300800 */
[----:B------:R-:W2:Y:S02]  /*74870*/  LDL.LU R17, [R1+0x644] ;  /* 0x0006440001117983 */ /* 0x000ea40000300800 */
[----:B------:R-:W2:Y:S02]  /*74880*/  LDL.LU R18, [R1+0x648] ;  /* 0x0006480001127983 */ /* 0x000ea40000300800 */
[----:B------:R-:W2:Y:S01]  /*74890*/  LDL.LU R19, [R1+0x64c] ;  /* 0x00064c0001137983 */ /* 0x000ea20000300800 */
[----:B------:R-:W3:Y:S01]  /*748a0*/  LDL.LU.64 R26, [R1+0x2da8] ;  /* 0x002da800011a7983 */ /* 0x000ee20000300a00 */
[----:B------:R-:W3:Y:S01]  /*748b0*/  LDL.LU.64 R24, [R1+0x2da0] ;  /* 0x002da00001187983 */ /* 0x000ee20000300a00 */
[----:B------:R-:W-:Y:S01]  /*748c0*/  MOV R14, R4 ;  /* 0x00000004000e7202 */ /* 0x000fe20000000f00 */
[----:B------:R-:W-:-:S09]  /*748d0*/  IMAD.MOV.U32 R15, RZ, RZ, R3 ;  /* 0x000000ffff0f7224 */ /* 0x000fd200078e0003 */
[----:B------:R-:W-:Y:S01]  /*748e0*/  STL.64 [R1+0x960], R20 ;  /* 0x0009601401007387 */ /* 0x000fe20000100a00 */
[----:B------:R-:W-:Y:S02]  /*748f0*/  STL.64 [R1+0x968], R22 ;  /* 0x0009681601007387 */ /* 0x000fe40000100a00 */
[----:B------:R0:W-:Y:S02]  /*74900*/  STL.64 [R1+0x2d30], R6 ;  /* 0x002d300601007387 */ /* 0x0001e40000100a00 */
[----:B------:R-:W4:Y:S01]  /*74910*/  LDL.LU R4, [R1+0x600] ;  /* 0x0006000001047983 */ /* 0x000f220000300800 */
[----:B------:R-:W4:Y:S04]  /*74920*/  LDL.LU R5, [R1+0x604] ;  /* 0x0006040001057983 */ /* 0x000f280000300800 */
[----:B0-----:R-:W4:Y:S01]  /*74930*/  LDL.LU R6, [R1+0x608] ;  /* 0x0006080001067983 */ /* 0x001f220000300800 */
[----:B------:R-:W4:Y:S01]  /*74940*/  LDL.LU R7, [R1+0x60c] ;  /* 0x00060c0001077983 */ /* 0x000f220000300800 */
[----:B---3--:R-:W-:Y:S02]  /*74950*/  HMMA.16816.F32.BF16 R12, R24, R14, R8 ;  /* 0x0000000e180c723c */ /* 0x008fe40000041808 */
[----:B------:R-:W3:Y:S01]  /*74960*/  LDL.LU.64 R10, [R1+0x2d98] ;  /* 0x002d9800010a7983 */ /* 0x000ee20000300a00 */
[----:B------:R-:W3:Y:S11]  /*74970*/  LDL.LU.64 R8, [R1+0x2d90] ;  /* 0x002d900001087983 */ /* 0x000ef60000300a00 */
[----:B------:R-:W-:Y:S09]  /*74980*/  @!UPT UIADD3 URZ, URZ, URZ, URZ ;  /* 0x0000003f3f3ff290 */ /* 0x000ff2000fffe03f */
[----:B------:R-:W-:Y:S01]  /*74990*/  STL.64 [R1+0x950], R12 ;  /* 0x0009500c01007387 */ /* 0x000fe20000100a00 */
[----:B------:R0:W-:Y:S03]  /*749a0*/  STL.64 [R1+0x958], R14 ;  /* 0x0009580e01007387 */ /* 0x0001e60000100a00 */
[----:B0-----:R-:W2:Y:S01]  /*749b0*/  LDL.LU.64 R14, [R1+0x2d88] ;  /* 0x002d8800010e7983 */ /* 0x001ea20000300a00 */
[----:B------:R-:W2:Y:S01]  /*749c0*/  LDL.LU.64 R12, [R1+0x2d80] ;  /* 0x002d8000010c7983 */ /* 0x000ea20000300a00 */
[----:B------:R-:W-:Y:S02]  /*749d0*/  MOV R22, R2 ;  /* 0x0000000200167202 */ /* 0x000fe40000000f00 */
[----:B------:R-:W-:-:S07]  /*749e0*/  MOV R23, R0 ;  /* 0x0000000000177202 */ /* 0x000fce0000000f00 */
[C---:B--2---:R-:W-:Y:S01]  /*749f0*/  HMMA.16816.F32.BF16 R20, R24.reuse, R22, R12 ;  /* 0x000000161814723c */ /* 0x044fe2000004180c */
[----:B------:R-:W3:Y:S11]  /*74a00*/  LDL.LU.64 R14, [R1+0x2d78] ;  /* 0x002d7800010e7983 */ /* 0x000ef60000300a00 */
[----:B------:R-:W-:Y:S11]  /*74a10*/  @!UPT UIADD3 URZ, URZ, URZ, URZ ;  /* 0x0000003f3f3ff290 */ /* 0x000ff6000fffe03f */
[----:B------:R0:W-:Y:S01]  /*74a20*/  STL.64 [R1+0x940], R20 ;  /* 0x0009401401007387 */ /* 0x0001e20000100a00 */
[----:B------:R1:W-:Y:S03]  /*74a30*/  STL.64 [R1+0x948], R22 ;  /* 0x0009481601007387 */ /* 0x0003e60000100a00 */
[----:B0-----:R-:W2:Y:S01]  /*74a40*/  LDL.LU R20, [R1+0x5c0] ;  /* 0x0005c00001147983 */ /* 0x001ea20000300800 */
[----:B------:R-:W2:Y:S02]  /*74a50*/  LDL.LU R21, [R1+0x5c4] ;  /* 0x0005c40001157983 */ /* 0x000ea40000300800 */
[----:B-1----:R-:W2:Y:S02]  /*74a60*/  LDL.LU R22, [R1+0x5c8] ;  /* 0x0005c80001167983 */ /* 0x002ea40000300800 */
[----:B------:R-:W2:Y:S02]  /*74a70*/  LDL.LU R23, [R1+0x5cc] ;  /* 0x0005cc0001177983 */ /* 0x000ea40000300800 */
[----:B--2---:R0:W-:Y:S01]  /*74a80*/  STL.64 [R1+0x2cf8], R22 ;  /* 0x002cf81601007387 */ /* 0x0041e20000100a00 */
[----:B------:R-:W-:Y:S03]  /*74a90*/  STL.64 [R1+0x2cf0], R20 ;  /* 0x002cf01401007387 */ /* 0x000fe60000100a00 */
[----:B0-----:R-:W2:Y:S01]  /*74aa0*/  LDL.LU.64 R22, [R1+0x68] ;  /* 0x0000680001167983 */ /* 0x001ea20000300a00 */
[C---:B---3--:R-:W-:Y:S03]  /*74ab0*/  HMMA.16816.F32.BF16 R8, R24.reuse, R14, R8 ;  /* 0x0000000e1808723c */ /* 0x048fe60000041808 */
[----:B--2---:R0:W-:Y:S04]  /*74ac0*/  STL.64 [R1+0x2d00], R22 ;  /* 0x002d001601007387 */ /* 0x0041e80000100a00 */
[----:B0-----:R-:W2:Y:S11]  /*74ad0*/  LDL.64 R22, [R1+0x78] ;  /* 0x0000780001167983 */ /* 0x001eb60000100a00 */
[----:B------:R-:W-:Y:S05]  /*74ae0*/  @!UPT UIADD3 URZ, URZ, URZ, URZ ;  /* 0x0000003f3f3ff290 */ /* 0x000fea000fffe03f */
[----:B------:R-:W-:Y:S02]  /*74af0*/  STL.64 [R1+0x930], R8 ;  /* 0x0009300801007387 */ /* 0x000fe40000100a00 */
[----:B------:R0:W-:Y:S02]  /*74b00*/  STL.64 [R1+0x938], R10 ;  /* 0x0009380a01007387 */ /* 0x0001e40000100a00 */
[----:B0-----:R-:W3:Y:S01]  /*74b10*/  LDL.LU.64 R10, [R1+0x2d70] ;  /* 0x002d7000010a7983 */ /* 0x001ee20000300a00 */
[----:B------:R0:W-:Y:S02]  /*74b20*/  STL.64 [R1+0x2d08], R14 ;  /* 0x002d080e01007387 */ /* 0x0001e40000100a00 */
[----:B------:R-:W2:Y:S02]  /*74b30*/  LDL.LU R12, [R1+0x5e0] ;  /* 0x0005e000010c7983 */ /* 0x000ea40000300800 */
[----:B------:R-:W2:Y:S01]  /*74b40*/  LDL.LU R13, [R1+0x5e4] ;  /* 0x0005e400010d7983 */ /* 0x000ea20000300800 */
[----:B0-----:R-:W2:Y:S01]  /*74b50*/  LDL.LU R14, [R1+0x5e8] ;  /* 0x0005e800010e7983 */ /* 0x001ea20000300800 */
[----:B------:R-:W2:Y:S01]  /*74b60*/  LDL.LU R15, [R1+0x5ec] ;  /* 0x0005ec00010f7983 */ /* 0x000ea20000300800 */
[C---:B---3--:R-:W-:Y:S02]  /*74b70*/  HMMA.16816.F32.BF16 R8, R24.reuse, R10, R16 ;  /* 0x0000000a1808723c */ /* 0x048fe40000041810 */
[----:B------:R-:W3:Y:S01]  /*74b80*/  LDL.LU.64 R18, [R1+0x2d68] ;  /* 0x002d680001127983 */ /* 0x000ee20000300a00 */
[----:B------:R-:W3:Y:S11]  /*74b90*/  LDL.LU.64 R16, [R1+0x2d60] ;  /* 0x002d600001107983 */ /* 0x000ef60000300a00 */
[----:B------:R-:W-:Y:S09]  /*74ba0*/  @!UPT UIADD3 URZ, URZ, URZ, URZ ;  /* 0x0000003f3f3ff290 */ /* 0x000ff2000fffe03f */
[----:B------:R-:W-:Y:S01]  /*74bb0*/  STL.64 [R1+0x920], R8 ;  /* 0x0009200801007387 */ /* 0x000fe20000100a00 */
[----:B------:R0:W-:Y:S03]  /*74bc0*/  STL.64 [R1+0x928], R10 ;  /* 0x0009280a01007387 */ /* 0x0001e60000100a00 */
[----:B0-----:R-:W3:Y:S02]  /*74bd0*/  LDL.LU.64 R10, [R1+0x2d58] ;  /* 0x002d5800010a7983 */ /* 0x001ee40000300a00 */
[C---:B---3--:R-:W-:Y:S02]  /*74be0*/  HMMA.16816.F32.BF16 R8, R24.reuse, R10, R16 ;  /* 0x0000000a1808723c */ /* 0x048fe40000041810 */
[----:B------:R-:W3:Y:S01]  /*74bf0*/  LDL.LU.64 R18, [R1+0x2d50] ;  /* 0x002d500001127983 */ /* 0x000ee20000300a00 */
[----:B------:R-:W3:Y:S11]  /*74c00*/  LDL.LU.64 R16, [R1+0x2d48] ;  /* 0x002d480001107983 */ /* 0x000ef60000300a00 */
[----:B------:R-:W-:Y:S09]  /*74c10*/  @!UPT UIADD3 URZ, URZ, URZ, URZ ;  /* 0x0000003f3f3ff290 */ /* 0x000ff2000fffe03f */
[----:B------:R-:W-:Y:S01]  /*74c20*/  STL.64 [R1+0x990], R8 ;  /* 0x0009900801007387 */ /* 0x000fe20000100a00 */
[----:B------:R0:W-:Y:S03]  /*74c30*/  STL.64 [R1+0x998], R10 ;  /* 0x0009980a01007387 */ /* 0x0001e60000100a00 */
[----:B0-----:R-:W3:Y:S02]  /*74c40*/  LDL.LU.64 R10, [R1+0x2d40] ;  /* 0x002d4000010a7983 */ /* 0x001ee40000300a00 */
[C---:B---3--:R-:W-:Y:S11]  /*74c50*/  HMMA.16816.F32.BF16 R16, R24.reuse, R10, R16 ;  /* 0x0000000a1810723c */ /* 0x048ff60000041810 */
[----:B------:R-:W-:Y:S11]  /*74c60*/  @!UPT UIADD3 URZ, URZ, URZ, URZ ;  /* 0x0000003f3f3ff290 */ /* 0x000ff6000fffe03f */
[----:B------:R-:W-:Y:S01]  /*74c70*/  @!UPT UIADD3 URZ, URZ, URZ, URZ ;  /* 0x0000003f3f3ff290 */ /* 0x000fe2000fffe03f */
[----:B------:R-:W-:Y:S01]  /*74c80*/  STL.64 [R1+0xa30], R16 ;  /* 0x000a301001007387 */ /* 0x000fe20000100a00 */
[----:B------:R0:W-:Y:S03]  /*74c90*/  STL.64 [R1+0xa38], R18 ;  /* 0x000a381201007387 */ /* 0x0001e60000100a00 */
[----:B0-----:R-:W4:Y:S01]  /*74ca0*/  LDL.LU.64 R18, [R1+0x2d38] ;  /* 0x002d380001127983 */ /* 0x001f220000300a00 */
[----:B------:R0:W-:Y:S03]  /*74cb0*/  STL.64 [R1+0x2cc8], R10 ;  /* 0x002cc80a01007387 */ /* 0x0001e60000100a00 */
[----:B0-----:R-:W3:Y:S01]  /*74cc0*/  LDL.64 R10, [R1+0x38] ;  /* 0x00003800010a7983 */ /* 0x001ee20000100a00 */
[C---:B----4-:R-:W-:Y:S03]  /*74cd0*/  HMMA.16816.F32.BF16 R16, R24.reuse, R18, R4 ;  /* 0x000000121810723c */ /* 0x050fe60000041804 */
[----:B---3--:R0:W-:Y:S04]  /*74ce0*/  STL.64 [R1+0x2cd8], R10 ;  /* 0x002cd80a01007387 */ /* 0x0081e80000100a00 */
[----:B0-----:R-:W3:Y:S01]  /*74cf0*/  LDL.64 R10, [R1+0x48] ;  /* 0x00004800010a7983 */ /* 0x001ee20000100a00 */
[----:B------:R-:W4:Y:S11]  /*74d00*/  LDL.LU.64 R6, [R1+0x2d30] ;  /* 0x002d300001067983 */ /* 0x000f360000300a00 */
[----:B------:R-:W-:Y:S04]  /*74d10*/  @!UPT UIADD3 URZ, URZ, URZ, URZ ;  /* 0x0000003f3f3ff290 */ /* 0x000fe8000fffe03f */
[----:B------:R-:W-:Y:S02]  /*74d20*/  STL.64 [R1+0xaf0], R16 ;  /* 0x000af01001007387 */ /* 0x000fe40000100a00 */
[----:B------:R0:W-:Y:S02]  /*74d30*/  STL.64 [R1+0xaf8], R18 ;  /* 0x000af81201007387 */ /* 0x0001e40000100a00 */
[----:B0-----:R-:W4:Y:S01]  /*74d40*/  LDL.LU.64 R18, [R1+0x2d28] ;  /* 0x002d280001127983 */ /* 0x001f220000300a00 */
[----:B------:R-:W4:Y:S02]  /*74d50*/  LDL.LU.64 R16, [R1+0x2d20] ;  /* 0x002d200001107983 */ /* 0x000f240000300a00 */
[----:B----4-:R-:W-:Y:S01]  /*74d60*/  HMMA.16816.F32.BF16 R24, R24, R6, R16 ;  /* 0x000000061818723c */ /* 0x010fe20000041810 */
[----:B------:R-:W4:Y:S01]  /*74d70*/  LDL.LU.64 R18, [R1+0x2d18] ;  /* 0x002d180001127983 */ /* 0x000f220000300a00 */
[----:B------:R-:W4:Y:S02]  /*74d80*/  LDL.LU.64 R16, [R1+0x2d10] ;  /* 0x002d100001107983 */ /* 0x000f240000300a00 */
[----:B--2---:R-:W-:Y:S01]  /*74d90*/  IMAD.MOV.U32 R5, RZ, RZ, R22 ;  /* 0x000000ffff057224 */ /* 0x004fe200078e0016 */
[----:B------:R-:W-:Y:S11]  /*74da0*/  MOV R4, R23 ;  /* 0x0000001700047202 */ /* 0x000ff60000000f00 */
[----:B------:R-:W-:Y:S07]  /*74db0*/  @!UPT UIADD3 URZ, URZ, URZ, URZ ;  /* 0x0000003f3f3ff290 */ /* 0x000fee000fffe03f */
[----:B------:R0:W-:Y:S01]  /*74dc0*/  STL.64 [R1+0xae0], R24 ;  /* 0x000ae01801007387 */ /* 0x0001e20000100a00 */
[----:B------:R1:W-:Y:S03]  /*74dd0*/  STL.64 [R1+0xae8], R26 ;  /* 0x000ae81a01007387 */ /* 0x0003e60000100a00 */
[----:B0-----:R-:W2:Y:S01]  /*74de0*/  LDL.LU R24, [R1+0x5d0] ;  /* 0x0005d00001187983 */ /* 0x001ea20000300800 */
[----:B------:R-:W2:Y:S02]  /*74df0*/  LDL.LU R25, [R1+0x5d4] ;  /* 0x0005d40001197983 */ /* 0x000ea40000300800 */
[----:B-1----:R-:W2:Y:S02]  /*74e00*/  LDL.LU R26, [R1+0x5d8] ;  /* 0x0005d800011a7983 */ /* 0x002ea40000300800 */
[----:B------:R-:W2:Y:S01]  /*74e10*/  LDL.LU R27, [R1+0x5dc] ;  /* 0x0005dc00011b7983 */ /* 0x000ea20000300800 */
[C---:B----4-:R-:W-:Y:S11]  /*74e20*/  HMMA.16816.F32.BF16 R12, R16.reuse, R22, R12 ;  /* 0x00000016100c723c */ /* 0x050ff6000004180c */
[----:B------:R-:W-:Y:S11]  /*74e30*/  @!UPT UIADD3 URZ, URZ, URZ, URZ ;  /* 0x0000003f3f3ff290 */ /* 0x000ff6000fffe03f */
[----:B------:R-:W-:Y:S01]  /*74e40*/  @!UPT UIADD3 URZ, URZ, URZ, URZ ;  /* 0x0000003f3f3ff290 */ /* 0x000fe2000fffe03f */
[----:B------:R-:W-:Y:S01]  /*74e50*/  STL.64 [R1+0xb80], R12 ;  /* 0x000b800c01007387 */ /* 0x000fe20000100a00 */
[----:B------:R0:W-:Y:S03]  /*74e60*/  STL.64 [R1+0xb88], R14 ;  /* 0x000b880e01007387 */ /* 0x0001e60000100a00 */
[----:B0-----:R-:W4:Y:S01]  /*74e70*/  LDL.LU.64 R14, [R1+0x2d08] ;  /* 0x002d0800010e7983 */ /* 0x001f220000300a00 */
[----:B------:R-:W2:Y:S02]  /*74e80*/  LDL.LU.64 R22, [R1+0x2d00] ;  /* 0x002d000001167983 */ /* 0x000ea40000300a00 */
[----:B------:R0:W-:Y:S02]  /*74e90*/  STL.64 [R1+0x2cb8], R6 ;  /* 0x002cb80601007387 */ /* 0x0001e40000100a00 */
[----:B------:R1:W-:Y:S01]  /*74ea0*/  STL.64 [R1+0x2cb0], R4 ;  /* 0x002cb00401007387 */ /* 0x0003e20000100a00 */
[----:B0-----:R-:W2:Y:S04]  /*74eb0*/  LDL.64 R6, [R1+0x18] ;  /* 0x0000180001067983 */ /* 0x001ea80000100a00 */
[----:B--2---:R0:W-:Y:S01]  /*74ec0*/  STL.64 [R1+0x2cd0], R6 ;  /* 0x002cd00601007387 */ /* 0x0041e20000100a00 */
[----:B-1----:R-:W2:Y:S02]  /*74ed0*/  LDL.LU R4, [R1+0x5a0] ;  /* 0x0005a00001047983 */ /* 0x002ea40000300800 */
[----:B------:R-:W2:Y:S01]  /*74ee0*/  LDL.LU R5, [R1+0x5a4] ;  /* 0x0005a40001057983 */ /* 0x000ea20000300800 */
[----:B0-----:R-:W2:Y:S01]  /*74ef0*/  LDL.LU R6, [R1+0x5a8] ;  /* 0x0005a80001067983 */ /* 0x001ea20000300800 */
[----:B------:R-:W2:Y:S01]  /*74f00*/  LDL.LU R7, [R1+0x5ac] ;  /* 0x0005ac0001077983 */ /* 0x000ea20000300800 */
[C---:B------:R-:W-:Y:S02]  /*74f10*/  HMMA.16816.F32.BF16 R24, R16.reuse, R22, R24 ;  /* 0x000000161018723c */ /* 0x040fe40000041818 */
[----:B--2---:R-:W-:Y:S01]  /*74f20*/  STL.64 [R1+0x2ce8], R6 ;  /* 0x002ce80601007387 */ /* 0x004fe20000100a00 */
[----:B------:R0:W-:Y:S03]  /*74f30*/  STL.64 [R1+0x2ce0], R4 ;  /* 0x002ce00401007387 */ /* 0x0001e60000100a00 */
[----:B0-----:R-:W2:Y:S01]  /*74f40*/  LDL.LU R4, [R1+0x5b0] ;  /* 0x0005b00001047983 */ /* 0x001ea20000300800 */
[----:B------:R-:W2:Y:S02]  /*74f50*/  LDL.LU R5, [R1+0x5b4] ;  /* 0x0005b40001057983 */ /* 0x000ea40000300800 */
[----:B------:R-:W2:Y:S02]  /*74f60*/  LDL.LU R6, [R1+0x5b8] ;  /* 0x0005b80001067983 */ /* 0x000ea40000300800 */
[----:B------:R-:W2:Y:S11]  /*74f70*/  LDL.LU R7, [R1+0x5bc] ;  /* 0x0005bc0001077983 */ /* 0x000eb60000300800 */
[----:B------:R-:W-:Y:S01]  /*74f80*/  @!UPT UIADD3 URZ, URZ, URZ, URZ ;  /* 0x0000003f3f3ff290 */ /* 0x000fe2000fffe03f */
[----:B------:R0:W-:Y:S01]  /*74f90*/  STL.64 [R1+0xb70], R24 ;  /* 0x000b701801007387 */ /* 0x0001e20000100a00 */
[----:B------:R1:W-:Y:S02]  /*74fa0*/  STL.64 [R1+0xb78], R26 ;  /* 0x000b781a01007387 */ /* 0x0003e40000100a00 */
[----:B0-----:R-:W-:Y:S01]  /*74fb0*/  IMAD.MOV.U32 R25, RZ, RZ, R23 ;  /* 0x000000ffff197224 */ /* 0x001fe200078e0017 */
[----:B-1----:R-:W-:Y:S02]  /*74fc0*/  MOV R26, R22 ;  /* 0x00000016001a7202 */ /* 0x002fe40000000f00 */
[----:B------:R-:W4:Y:S01]  /*74fd0*/  LDL.LU.64 R22, [R1+0x2cf8] ;  /* 0x002cf80001167983 */ /* 0x000f220000300a00 */
[----:B------:R-:W4:Y:S03]  /*74fe0*/  LDL.LU.64 R20, [R1+0x2cf0] ;  /* 0x002cf00001147983 */ /* 0x000f260000300a00 */
[----:B------:R-:W0:Y:S01]  /*74ff0*/  S2R R2, SR_TID.X ;  /* 0x0000000000027919 */ /* 0x000e220000002100 */
[----:B---3--:R-:W-:Y:S01]  /*75000*/  IMAD.MOV.U32 R27, RZ, RZ, R11 ;  /* 0x000000ffff1b7224 */ /* 0x008fe200078e000b */
[----:B0-----:R-:W-:Y:S01]  /*75010*/  SHF.L.U32 R28, R2, 0x7, RZ ;  /* 0x00000007021c7819 */ /* 0x001fe200000006ff */
[----:B------:R-:W-:Y:S01]  /*75020*/  MOV R2, R10 ;  /* 0x0000000a00027202 */ /* 0x000fe20000000f00 */
[C---:B--2---:R-:W-:Y:S08]  /*75030*/  HMMA.16816.F32.BF16 R4, R16.reuse, R10, R4 ;  /* 0x0000000a1004723c */ /* 0x044ff00000041804 */
[----:B----4-:R-:W-:Y:S11]  /*75040*/  HMMA.16816.F32.BF16 R20, R16, R14, R20 ;  /* 0x0000000e1014723c */ /* 0x010ff60000041814 */
[----:B------:R-:W-:Y:S11]  /*75050*/  @!UPT UIADD3 URZ, URZ, URZ, URZ ;  /* 0x0000003f3f3ff290 */ /* 0x000ff6000fffe03f */
[----:B------:R-:W-:Y:S01]  /*75060*/  @!UPT UIADD3 URZ, URZ, URZ, URZ ;  /* 0x0000003f3f3ff290 */ /* 0x000fe2000fffe03f */
[----:B------:R-:W-:Y:S01]  /*75070*/  STL.64 [R1+0xb60], R20 ;  /* 0x000b601401007387 */ /* 0x000fe20000100a00 */
[----:B------:R0:W-:Y:S02]  /*75080*/  STL.64 [R1+0xb68], R22 ;  /* 0x000b681601007387 */ /* 0x0001e40000100a00 */
[----:B0-----:R-:W-:Y:S02]  /*75090*/  MOV R23, R14 ;  /* 0x0000000e00177202 */ /* 0x001fe40000000f00 */
[----:B------:R-:W-:-:S05]  /*750a0*/  MOV R22, R15 ;  /* 0x0000000f00167202 */ /* 0x000fca0000000f00 */
[----:B------:R0:W-:Y:S01]  /*750b0*/  STL.64 [R1+0x2cc0], R22 ;  /* 0x002cc01601007387 */ /* 0x0001e20000100a00 */
[----:B------:R-:W2:Y:S02]  /*750c0*/  LDL.LU R20, [R1+0x590] ;  /* 0x0005900001147983 */ /* 0x000ea40000300800 */
[----:B------:R-:W2:Y:S01]  /*750d0*/  LDL.LU R21, [R1+0x594] ;  /* 0x0005940001157983 */ /* 0x000ea20000300800 */
[----:B0-----:R-:W2:Y:S01]  /*750e0*/  LDL.LU R22, [R1+0x598] ;  /* 0x0005980001167983 */ /* 0x001ea20000300800 */
[----:B------:R-:W2:Y:S02]  /*750f0*/  LDL.LU R23, [R1+0x59c] ;  /* 0x00059c0001177983 */ /* 0x000ea40000300800 */
[----:B------:R-:W-:Y:S02]  /*75100*/  STL.64 [R1+0xb50], R4 ;  /* 0x000b500401007387 */ /* 0x000fe40000100a00 */
[----:B------:R0:W-:Y:S02]  /*75110*/  STL.64 [R1+0xb58], R6 ;  /* 0x000b580601007387 */ /* 0x0001e40000100a00 */
[----:B0-----:R-:W3:Y:S01]  /*75120*/  LDL.LU.64 R6, [R1+0x2ce8] ;  /* 0x002ce80001067983 */ /* 0x001ee20000300a00 */
[----:B------:R-:W3:Y:S02]  /*75130*/  LDL.LU.64 R4, [R1+0x2ce0] ;  /* 0x002ce00001047983 */ /* 0x000ee40000300a00 */
[----:B------:R-:W3:Y:S01]  /*75140*/  LDL.LU.64 R10, [R1+0x2cd8] ;  /* 0x002cd800010a7983 */ /* 0x000ee20000300a00 */
[----:B------:R-:W0:Y:S04]  /*75150*/  S2R R0, SR_TID.X ;  /* 0x0000000000007919 */ /* 0x000e280000002100 */
[----:B------:R-:W1:Y:S01]  /*75160*/  S2R R14, SR_TID.X ;  /* 0x00000000000e7919 */ /* 0x000e620000002100 */
[----:B0-----:R-:W-:-:S05]  /*75170*/  LOP3.LUT R0, R0, 0x7, RZ, 0xc0, !PT ;  /* 0x0000000700007812 */ /* 0x001fca00078ec0ff */
[----:B------:R-:W-:-:S05]  /*75180*/  IMAD.SHL.U32 R0, R0, 0x10, RZ ;  /* 0x0000001000007824 */ /* 0x000fca00078e00ff */
[----:B------:R-:W-:-:S04]  /*75190*/  LOP3.LUT R15, R0, 0x780, R28, 0xf8, !PT ;  /* 0x00000780000f7812 */ /* 0x000fc800078ef81c */
[----:B-1----:R-:W-:-:S04]  /*751a0*/  LOP3.LUT R15, R15, 0x10, R14, 0x78, !PT ;  /* 0x000000100f0f7812 */ /* 0x002fc800078e780e */
[----:B------:R-:W-:Y:S01]  /*751b0*/  LOP3.LUT R15, R15, 0x20, RZ, 0x3c, !PT ;  /* 0x000000200f0f7812 */ /* 0x000fe200078e3cff */
[C---:B---3--:R-:W-:Y:S01]  /*751c0*/  HMMA.16816.F32.BF16 R4, R16.reuse, R10, R4 ;  /* 0x0000000a1004723c */ /* 0x048fe20000041804 */
[----:B------:R-:W-:Y:S02]  /*751d0*/  MOV R28, R10 ;  /* 0x0000000a001c7202 */ /* 0x000fe40000000f00 */
[----:B------:R-:W-:Y:S02]  /*751e0*/  MOV R0, R11 ;  /* 0x0000000b00007202 */ /* 0x000fe40000000f00 */
[----:B------:R-:W0:Y:S11]  /*751f0*/  LDSM.16.M88.4 R8, [R15+0x56800] ;  /* 0x056800000f08783b */ /* 0x000e360000000200 */
[----:B------:R-:W-:Y:S07]  /*75200*/  @!UPT UIADD3 URZ, URZ, URZ, URZ ;  /* 0x0000003f3f3ff290 */ /* 0x000fee000fffe03f */
[----:B------:R-:W-:Y:S01]  /*75210*/  STL.64 [R1+0xb40], R4 ;  /* 0x000b400401007387 */ /* 0x000fe20000100a00 */
[----:B------:R1:W-:Y:S03]  /*75220*/  STL.64 [R1+0xb48], R6 ;  /* 0x000b480601007387 */ /* 0x0003e60000100a00 */
[----:B-1----:R-:W3:Y:S01]  /*75230*/  LDL.LU.64 R6, [R1+0x2cd0] ;  /* 0x002cd00001067983 */ /* 0x002ee20000300a00 */
[----:B0-----:R-:W-:Y:S01]  /*75240*/  MOV R5, R10 ;  /* 0x0000000a00057202 */ /* 0x001fe20000000f00 */
[----:B------:R-:W-:Y:S02]  /*75250*/  IMAD.MOV.U32 R4, RZ, RZ, R11 ;  /* 0x000000ffff047224 */ /* 0x000fe400078e000b */
[----:B------:R-:W2:Y:S01]  /*75260*/  LDL.LU.64 R10, [R1+0x2cc8] ;  /* 0x002cc800010a7983 */ /* 0x000ea20000300a00 */
[----:B------:R-:W-:Y:S01]  /*75270*/  IMAD.MOV.U32 R13, RZ, RZ, R8 ;  /* 0x000000ffff0d7224 */ /* 0x000fe200078e0008 */
[----:B------:R-:W-:Y:S01]  /*75280*/  MOV R12, R9 ;  /* 0x00000009000c7202 */ /* 0x000fe20000000f00 */
[----:B--2---:R-:W-:Y:S01]  /*75290*/  HMMA.16816.F32.BF16 R20, R16, R10, R20 ;  /* 0x0000000a1014723c */ /* 0x004fe20000041814 */
[----:B------:R-:W-:-:S02]  /*752a0*/  MOV R29, R10 ;  /* 0x0000000a001d7202 */ /* 0x000fc40000000f00 */
[----:B------:R-:W-:Y:S02]  /*752b0*/  MOV R3, R11 ;  /* 0x0000000b00037202 */ /* 0x000fe40000000f00 */
[----:B------:R-:W0:Y:S11]  /*752c0*/  LDSM.16.M88.4 R8, [R15+0x57000] ;  /* 0x057000000f08783b */ /* 0x000e360000000200 */
[----:B------:R-:W-:Y:S07]  /*752d0*/  @!UPT UIADD3 URZ, URZ, URZ, URZ ;  /* 0x0000003f3f3ff290 */ /* 0x000fee000fffe03f */
[----:B------:R-:W-:Y:S01]  /*752e0*/  STL.64 [R1+0xb30], R20 ;  /* 0x000b301401007387 */ /* 0x000fe20000100a00 */
[----:B------:R1:W-:Y:S03]  /*752f0*/  STL.64 [R1+0xb38], R22 ;  /* 0x000b381601007387 */ /* 0x0003e60000100a00 */
[----:B-1----:R-:W2:Y:S04]  /*75300*/  LDL.LU.64 R22, [R1+0x2cc0] ;  /* 0x002cc00001167983 */ /* 0x002ea80000300a00 */
[----:B0-----:R0:W-:Y:S01]  /*75310*/  STL.64 [R1+0x2bf0], R10 ;  /* 0x002bf00a01007387 */ /* 0x0011e20000100a00 */
[----:B------:R1:W-:Y:S01]  /*75320*/  STL.64 [R1+0x2be8], R8 ;  /* 0x002be80801007387 */ /* 0x0003e20000100a00 */
[----:B0-----:R-:W-:Y:S01]  /*75330*/  MOV R10, R5 ;  /* 0x00000005000a7202 */ /* 0x001fe20000000f00 */
[----:B------:R-:W-:-:S02]  /*75340*/  IMAD.MOV.U32 R11, RZ, RZ, R4 ;  /* 0x000000ffff0b7224 */ /* 0x000fc400078e0004 */
[----:B-1----:R-:W-:Y:S01]  /*75350*/  IMAD.MOV.U32 R8, RZ, RZ, R13 ;  /* 0x000000ffff087224 */ /* 0x002fe200078e000d */
[----:B------:R-:W-:Y:S02]  /*75360*/  MOV R9, R12 ;  /* 0x0000000c00097202 */ /* 0x000fe40000000f00 */
[----:B------:R-:W-:Y:S03]  /*75370*/  STL.64 [R1+0x2c98], R10 ;  /* 0x002c980a01007387 */ /* 0x000fe60000100a00 */
[----:B------:R0:W-:Y:S02]  /*75380*/  STL.64 [R1+0x2c90], R8 ;  /* 0x002c900801007387 */ /* 0x0001e40000100a00 */
[----:B0-----:R-:W3:Y:S01]  /*75390*/  LDL.LU R8, [R1+0x580] ;  /* 0x0005800001087983 */ /* 0x001ee20000300800 */
[----:B------:R-:W3:Y:S02]  /*753a0*/  LDL.LU R9, [R1+0x584] ;  /* 0x0005840001097983 */ /* 0x000ee40000300800 */
[----:B------:R-:W3:Y:S02]  /*753b0*/  LDL.LU R10, [R1+0x588] ;  /* 0x00058800010a7983 */ /* 0x000ee40000300800 */
[----:B------:R-:W3:Y:S01]  /*753c0*/  LDL.LU R11, [R1+0x58c] ;  /* 0x00058c00010b7983 */ /* 0x000ee20000300800 */
[----:B------:R-:W-:-:S02]  /*753d0*/  LOP3.LUT R21, R14, 0x7, RZ, 0xc0, !PT ;  /* 0x000000070e157812 */ /* 0x000fc400078ec0ff */
[----:B------:R-:W0:Y:S04]  /*753e0*/  LDSM.16.M88.4 R12, [R15+0x57800] ;  /* 0x057800000f0c783b */ /* 0x000e280000000200 */
[----:B------:R-:W1:Y:S01]  /*753f0*/  S2R R20, SR_TID.X ;  /* 0x0000000000147919 */ /* 0x000e620000002100 */
[----:B---3--:R-:W-:Y:S11]  /*75400*/  HMMA.16816.F32.BF16 R8, R16, R6, R8 ;  /* 0x000000061008723c */ /* 0x008ff60000041808 */
[----:B------:R-:W-:Y:S11]  /*75410*/  @!UPT UIADD3 URZ, URZ, URZ, URZ ;  /* 0x0000003f3f3ff290 */ /* 0x000ff6000fffe03f */
[----:B------:R-:W-:Y:S01]  /*75420*/  @!UPT UIADD3 URZ, URZ, URZ, URZ ;  /* 0x0000003f3f3ff290 */ /* 0x000fe2000fffe03f */
[----:B------:R3:W-:Y:S01]  /*75430*/  STL.64 [R1+0xb20], R8 ;  /* 0x000b200801007387 */ /* 0x0007e20000100a00 */
[----:B------:R-:W-:Y:S01]  /*75440*/  STL.64 [R1+0xb28], R10 ;  /* 0x000b280a01007387 */ /* 0x000fe20000100a00 */
[----:B---3--:R-:W-:Y:S02]  /*75450*/  MOV R9, R6 ;  /* 0x0000000600097202 */ /* 0x008fe40000000f00 */
[----:B------:R-:W-:Y:S02]  /*75460*/  MOV R8, R7 ;  /* 0x0000000700087202 */ /* 0x000fe40000000f00 */
[----:B------:R-:W3:Y:S01]  /*75470*/  LDL.LU.64 R6, [R1+0x2cb8] ;  /* 0x002cb80001067983 */ /* 0x000ee20000300a00 */
[----:B------:R-:W4:Y:S02]  /*75480*/  LDL.LU.64 R4, [R1+0x2cb0] ;  /* 0x002cb00001047983 */ /* 0x000f240000300a00 */
[----:B0-----:R-:W-:Y:S02]  /*75490*/  STL.64 [R1+0x2b60], R14 ;  /* 0x002b600e01007387 */ /* 0x001fe40000100a00 */
[----:B------:R0:W-:Y:S02]  /*754a0*/  STL.64 [R1+0x2b58], R12 ;  /* 0x002b580c01007387 */ /* 0x0001e40000100a00 */
[----:B0-----:R-:W3:Y:S01]  /*754b0*/  LDL.LU R12, [R1+0x570] ;  /* 0x00057000010c7983 */ /* 0x001ee20000300800 */
[----:B------:R-:W3:Y:S02]  /*754c0*/  LDL.LU R13, [R1+0x574] ;  /* 0x00057400010d7983 */ /* 0x000ee40000300800 */
[----:B------:R-:W3:Y:S02]  /*754d0*/  LDL.LU R14, [R1+0x578] ;  /* 0x00057800010e7983 */ /* 0x000ee40000300800 */
[----:B------:R-:W3:Y:S01]  /*754e0*/  LDL.LU R15, [R1+0x57c] ;  /* 0x00057c00010f7983 */ /* 0x000ee20000300800 */
[----:B------:R-:W0:Y:S01]  /*754f0*/  S2R R11, SR_TID.X ;  /* 0x00000000000b7919 */ /* 0x000e220000002100 */
[----:B------:R-:W-:Y:S01]  /*75500*/  IMAD.SHL.U32 R21, R21, 0x10, RZ ;  /* 0x0000001015157824 */ /* 0x000fe200078e00ff */
[----:B-1----:R-:W-:-:S04]  /*75510*/  SHF.L.U32 R20, R20, 0x7, RZ ;  /* 0x0000000714147819 */ /* 0x002fc800000006ff */
[----:B------:R-:W-:-:S04]  /*75520*/  LOP3.LUT R24, R21, 0x780, R20, 0xf8, !PT ;  /* 0x0000078015187812 */ /* 0x000fc800078ef814 */
[----:B0-----:R-:W-:-:S04]  /*75530*/  LOP3.LUT R24, R24, 0x10, R11, 0x78, !PT ;  /* 0x0000001018187812 */ /* 0x001fc800078e780b */
[----:B------:R-:W-:Y:S02]  /*75540*/  LOP3.LUT R24, R24, 0x40, RZ, 0x3c, !PT ;  /* 0x0000004018187812 */ /* 0x000fe400078e3cff */
[C---:B------:R-:W-:Y:S01]  /*75550*/  LOP3.LUT R20, R11.reuse, 0x7, RZ, 0xc0, !PT ;  /* 0x000000070b147812 */ /* 0x040fe200078ec0ff */
[C---:B------:R-:W-:Y:S01]  /*75560*/  IMAD.SHL.U32 R10, R11.reuse, 0x2, RZ ;  /* 0x000000020b0a7824 */ /* 0x040fe200078e00ff */
[----:B------:R-:W-:-:S04]  /*75570*/  LOP3.LUT R11, R11, 0xe0, RZ, 0xc0, !PT ;  /* 0x000000e00b0b7812 */ /* 0x000fc800078ec0ff */
[----:B------:R-:W-:Y:S02]  /*75580*/  LOP3.LUT R21, R21, 0x30, R10, 0x78, !PT ;  /* 0x0000003015157812 */ /* 0x000fe400078e780a */
[----:B------:R-:W-:-:S05]  /*75590*/  LEA R20, R20, R11, 0x2 ;  /* 0x0000000b14147211 */ /* 0x000fca00078e10ff */
[----:B------:R-:W-:-:S05]  /*755a0*/  IMAD.U32 R20, R20, 0x20, R21 ;  /* 0x0000002014147824 */ /* 0x000fca00078e0015 */
[----:B------:R-:W-:Y:S01]  /*755b0*/  LOP3.LUT R20, R20, 0x40, RZ, 0x3c, !PT ;  /* 0x0000004014147812 */ /* 0x000fe200078e3cff */
[----:B---3--:R-:W-:Y:S01]  /*755c0*/  HMMA.16816.F32.BF16 R12, R16, R6, R12 ;  /* 0x00000006100c723c */ /* 0x008fe2000004180c */
[----:B------:R-:W0:Y:S11]  /*755d0*/  LDSM.16.M88.4 R16, [R24+0x50000] ;  /* 0x050000001810783b */ /* 0x000e360000000200 */
[----:B------:R-:W-:Y:S11]  /*755e0*/  @!UPT UIADD3 URZ, URZ, URZ, URZ ;  /* 0x0000003f3f3ff290 */ /* 0x000ff6000fffe03f */
[----:B------:R-:W-:Y:S01]  /*755f0*/  STL.64 [R1+0xad0], R12 ;  /* 0x000ad00c01007387 */ /* 0x000fe20000100a00 */
[----:B------:R1:W-:Y:S02]  /*75600*/  STL.64 [R1+0xad8], R14 ;  /* 0x000ad80e01007387 */ /* 0x0003e40000100a00 */
[----:B-1----:R-:W-:Y:S02]  /*75610*/  MOV R14, R9 ;  /* 0x00000009000e7202 */ /* 0x002fe40000000f00 */
[----:B------:R-:W-:Y:S02]  /*75620*/  MOV R15, R8 ;  /* 0x00000008000f7202 */ /* 0x000fe40000000f00 */
[----:B------:R-:W-:Y:S04]  /*75630*/  LDSM.16.M88.4 R8, [R20+0x44000] ;  /* 0x044000001408783b */ /* 0x000fe80000000200 */
[----:B------:R-:W-:Y:S01]  /*75640*/  STL.64 [R1+0x2c20], R14 ;  /* 0x002c200e01007387 */ /* 0x000fe20000100a00 */
[----:B0-----:R-:W-:Y:S02]  /*75650*/  STL.64 [R1+0x2ab0], R18 ;  /* 0x002ab01201007387 */ /* 0x001fe40000100a00 */
[----:B------:R-:W-:Y:S02]  /*75660*/  STL.64 [R1+0x2aa8], R16 ;  /* 0x002aa81001007387 */ /* 0x000fe40000100a00 */
[----:B------:R-:W0:Y:S04]  /*75670*/  LDSM.16.M88.4 R16, [R20+0x40000] ;  /* 0x040000001410783b */ /* 0x000e280000000200 */
[----:B------:R-:W1:Y:S04]  /*75680*/  LDSM.16.M88.4 R12, [R20+0x42000] ;  /* 0x04200000140c783b */ /* 0x000e680000000200 */
[----:B0-----:R-:W-:Y:S01]  /*75690*/  STL.64 [R1+0xe0], R16 ;  /* 0x0000e01001007387 */ /* 0x001fe20000100a00 */
[----:B------:R0:W-:Y:S02]  /*756a0*/  STL.64 [R1+0xe8], R18 ;  /* 0x0000e81201007387 */ /* 0x0001e40000100a00 */
[----:B-1----:R-:W-:Y:S02]  /*756b0*/  STL.64 [R1+0xd0], R12 ;  /* 0x0000d00c01007387 */ /* 0x002fe40000100a00 */
[----:B------:R1:W-:Y:S01]  /*756c0*/  STL.64 [R1+0xd8], R14 ;  /* 0x0000d80e01007387 */ /* 0x0003e20000100a00 */
[----:B------:R-:W-:Y:S01]  /*756d0*/  STL.64 [R1+0xc0], R8 ;  /* 0x0000c00801007387 */ /* 0x000fe20000100a00 */
[----:B------:R-:W-:Y:S01]  /*756e0*/  STL.64 [R1+0xc8], R10 ;  /* 0x0000c80a01007387 */ /* 0x000fe20000100a00 */
[----:B0-----:R-:W-:-:S02]  /*756f0*/  MOV R19, R8 ;  /* 0x0000000800137202 */ /* 0x001fc40000000f00 */
[----:B------:R-:W-:Y:S01]  /*75700*/  MOV R18, R9 ;  /* 0x0000000900127202 */ /* 0x000fe20000000f00 */
[----:B-1----:R-:W-:Y:S01]  /*75710*/  IMAD.MOV.U32 R14, RZ, RZ, R28 ;  /* 0x000000ffff0e7224 */ /* 0x002fe200078e001c */
[----:B------:R-:W-:Y:S01]  /*75720*/  MOV R15, R0 ;  /* 0x00000000000f7202 */ /* 0x000fe20000000f00 */
[----:B------:R-:W3:Y:S01]  /*75730*/  LDL.LU R28, [R1+0x2ca8] ;  /* 0x002ca800011c7983 */ /* 0x000ee20000300800 */
[----:B------:R-:W3:Y:S03]  /*75740*/  LDL.LU R0, [R1+0x2ca4] ;  /* 0x002ca40001007983 */ /* 0x000ee60000300800 */
[----:B------:R-:W0:Y:S04]  /*75750*/  LDSM.16.M88.4 R8, [R20+0x46000] ;  /* 0x046000001408783b */ /* 0x000e280000000200 */
[----:B------:R-:W-:Y:S01]  /*75760*/  STL.64 [R1+0x2c38], R14 ;  /* 0x002c380e01007387 */ /* 0x000fe20000100a00 */
[----:B------:R1:W-:Y:S02]  /*75770*/  STL.64 [R1+0x2b78], R18 ;  /* 0x002b781201007387 */ /* 0x0003e40000100a00 */
[----:B------:R-:W3:Y:S02]  /*75780*/  LDL.LU R16, [R1+0xc10] ;  /* 0x000c100001107983 */ /* 0x000ee40000300800 */
[----:B------:R-:W3:Y:S01]  /*75790*/  LDL.LU R17, [R1+0xc14] ;  /* 0x000c140001117983 */ /* 0x000ee20000300800 */
[----:B-1----:R-:W3:Y:S01]  /*757a0*/  LDL.LU R18, [R1+0xc18] ;  /* 0x000c180001127983 */ /* 0x002ee20000300800 */
[----:B------:R-:W3:Y:S01]  /*757b0*/  LDL.LU R19, [R1+0xc1c] ;  /* 0x000c1c0001137983 */ /* 0x000ee20000300800 */
[----:B------:R-:W-:Y:S01]  /*757c0*/  MOV R14, R2 ;  /* 0x00000002000e7202 */ /* 0x000fe20000000f00 */
[----:B------:R-:W-:Y:S01]  /*757d0*/  IMAD.MOV.U32 R15, RZ, RZ, R27 ;  /* 0x000000ffff0f7224 */ /* 0x000fe200078e001b */
[----:B------:R-:W4:Y:S04]  /*757e0*/  LDL.LU R2, [R1+0x2ca0] ;  /* 0x002ca00001027983 */ /* 0x000f280000300800 */
[----:B------:R2:W-:Y:S02]  /*757f0*/  STL.64 [R1+0x2c50], R14 ;  /* 0x002c500e01007387 */ /* 0x0005e40000100a00 */
[----:B--2---:R-:W-:-:S02]  /*75800*/  MOV R14, R23 ;  /* 0x00000017000e7202 */ /* 0x004fc40000000f00 */
[----:B------:R-:W-:Y:S01]  /*75810*/  MOV R15, R22 ;  /* 0x00000016000f7202 */ /* 0x000fe20000000f00 */
[----:B---3--:R-:W-:Y:S01]  /*75820*/  STL.64 [R1+0x2c30], R18 ;  /* 0x002c301201007387 */ /* 0x008fe20000100a00 */
[----:B------:R1:W-:Y:S03]  /*75830*/  STL.64 [R1+0x2c28], R16 ;  /* 0x002c281001007387 */ /* 0x0003e60000100a00 */
[----:B-1----:R-:W2:Y:S01]  /*75840*/  LDL.LU R16, [R1+0xc30] ;  /* 0x000c300001107983 */ /* 0x002ea20000300800 */
[----:B------:R-:W2:Y:S02]  /*75850*/  LDL.LU R17, [R1+0xc34] ;  /* 0x000c340001117983 */ /* 0x000ea40000300800 */
[----:B------:R-:W3:Y:S02]  /*75860*/  LDL.LU R18, [R1+0xc38] ;  /* 0x000c380001127983 */ /* 0x000ee40000300800 */
[----:B------:R-:W3:Y:S01]  /*75870*/  LDL.LU R19, [R1+0xc3c] ;  /* 0x000c3c0001137983 */ /* 0x000ee20000300800 */
[----:B------:R1:W-:Y:S01]  /*75880*/  STL.64 [R1+0x2c68], R14 ;  /* 0x002c680e01007387 */ /* 0x0003e20000100a00 */
[----:B------:R-:W2:Y:S02]  /*75890*/  LDL.LU R12, [R1+0xc60] ;  /* 0x000c6000010c7983 */ /* 0x000ea40000300800 */
[----:B------:R-:W2:Y:S01]  /*758a0*/  LDL.LU R13, [R1+0xc64] ;  /* 0x000c6400010d7983 */ /* 0x000ea20000300800 */
[----:B-1----:R-:W2:Y:S01]  /*758b0*/  LDL.LU R14, [R1+0xc68] ;  /* 0x000c6800010e7983 */ /* 0x002ea20000300800 */
[----:B------:R-:W2:Y:S03]  /*758c0*/  LDL.LU R15, [R1+0xc6c] ;  /* 0x000c6c00010f7983 */ /* 0x000ea60000300800 */
[----:B--2---:R-:W-:Y:S01]  /*758d0*/  STL.64 [R1+0x2c78], R14 ;  /* 0x002c780e01007387 */ /* 0x004fe20000100a00 */
[----:B------:R-:W-:Y:S02]  /*758e0*/  STL.64 [R1+0x2c70], R12 ;  /* 0x002c700c01007387 */ /* 0x000fe40000100a00 */
[----:B---3--:R-:W-:Y:S02]  /*758f0*/  STL.64 [R1+0x2c48], R18 ;  /* 0x002c481201007387 */ /* 0x008fe40000100a00 */
[----:B------:R1:W-:Y:S02]  /*75900*/  STL.64 [R1+0x2c40], R16 ;  /* 0x002c401001007387 */ /* 0x0003e40000100a00 */
        /* <DEDUP_REMOVED lines=8> */
[----:B------:R-:W3:Y:S02]  /*75990*/  LDL.LU R18, [R1+0xc58] ;  /* 0x000c580001127983 */ /* 0x000ee40000300800 */
[----:B------:R-:W3:Y:S02]  /*759a0*/  LDL.LU R19, [R1+0xc5c] ;  /* 0x000c5c0001137983 */ /* 0x000ee40000300800 */
[----:B----4-:R-:W-:Y:S01]  /*759b0*/  IMAD.MOV.U32 R14, RZ, RZ, R5 ;  /* 0x000000ffff0e7224 */ /* 0x010fe200078e0005 */
[----:B------:R-:W-:Y:S01]  /*759c0*/  MOV R15, R4 ;  /* 0x00000004000f7202 */ /* 0x000fe20000000f00 */
        /* <DEDUP_REMOVED lines=8> */
[----:B------:R-:W0:Y:S02]  /*75a50*/  LDSM.16.M88.4 R8, [R20+0x48000] ;  /* 0x048000001408783b */ /* 0x000e240000000200 */
[----:B0-----:R-:W-:Y:S02]  /*75a60*/  STL.64 [R1+0xa0], R8 ;  /* 0x0000a00801007387 */ /* 0x001fe40000100a00 */
[----:B------:R-:W-:Y:S02]  /*75a70*/  STL.64 [R1+0xa8], R10 ;  /* 0x0000a80a01007387 */ /* 0x000fe40000100a00 */
[----:B------:R-:W0:Y:S02]  /*75a80*/  LDSM.16.M88.4 R8, [R20+0x4a000] ;  /* 0x04a000001408783b */ /* 0x000e240000000200 */
[----:B0-----:R-:W-:Y:S02]  /*75a90*/  STL.64 [R1+0x90], R8 ;  /* 0x0000900801007387 */ /* 0x001fe40000100a00 */
[----:B------:R-:W-:Y:S02]  /*75aa0*/  STL.64 [R1+0x98], R10 ;  /* 0x0000980a01007387 */ /* 0x000fe40000100a00 */
[----:B------:R-:W0:Y:S02]  /*75ab0*/  LDSM.16.M88.4 R8, [R20+0x4c000] ;  /* 0x04c000001408783b */ /* 0x000e240000000200 */
[----:B------:R-:W1:Y:S04]  /*75ac0*/  LDSM.16.M88.4 R20, [R20+0x4e000] ;  /* 0x04e000001414783b */ /* 0x000e680000000200 */
[----:B0-----:R-:W-:Y:S01]  /*75ad0*/  STL.64 [R1+0x80], R8 ;  /* 0x0000800801007387 */ /* 0x001fe20000100a00 */
[----:B------:R0:W-:Y:S01]  /*75ae0*/  STL.64 [R1+0x88], R10 ;  /* 0x0000880a01007387 */ /* 0x0001e20000100a00 */
[----:B------:R-:W-:Y:S01]  /*75af0*/  MOV R4, R8 ;  /* 0x0000000800047202 */ /* 0x000fe20000000f00 */
[----:B------:R-:W-:Y:S01]  /*75b00*/  IMAD.MOV.U32 R5, RZ, RZ, R9 ;  /* 0x000000ffff057224 */ /* 0x000fe200078e0009 */
[----:B0-----:R-:W2:Y:S01]  /*75b10*/  LDL.LU.64 R10, [R1+0x2c98] ;  /* 0x002c9800010a7983 */ /* 0x001ea20000300a00 */
[----:B------:R-:W2:Y:S02]  /*75b20*/  LDL.LU.64 R8, [R1+0x2c90] ;  /* 0x002c900001087983 */ /* 0x000ea40000300a00 */
[----:B-1----:R0:W-:Y:S02]  /*75b30*/  STL [R1+0x22c4], R22 ;  /* 0x0022c41601007387 */ /* 0x0021e40000100800 */
[----:B------:R1:W-:Y:S01]  /*75b40*/  STL [R1+0x22c0], R23 ;  /* 0x0022c01701007387 */ /* 0x0003e20000100800 */
[----:B0-----:R-:W-:-:S02]  /*75b50*/  MOV R22, R26 ;  /* 0x0000001a00167202 */ /* 0x001fc40000000f00 */
[----:B-1----:R-:W-:Y:S02]  /*75b60*/  MOV R23, R25 ;  /* 0x0000001900177202 */ /* 0x002fe40000000f00 */
[----:B------:R-:W0:Y:S04]  /*75b70*/  LDSM.16.M88.4 R24, [R24+0x50800] ;  /* 0x050800001818783b */ /* 0x000e280000000200 */
[----:B------:R-:W-:Y:S04]  /*75b80*/  STL.64 [R1+0x2a50], R20 ;  /* 0x002a501401007387 */ /* 0x000fe80000100a00 */
[----:B0-----:R-:W-:Y:S01]  /*75b90*/  STL.64 [R1+0x2a48], R26 ;  /* 0x002a481a01007387 */ /* 0x001fe20000100a00 */
[----:B------:R-:W-:Y:S01]  /*75ba0*/  STL.64 [R1+0x2a40], R24 ;  /* 0x002a401801007387 */ /* 0x000fe20000100a00 */
[C---:B--2---:R-:W-:Y:S02]  /*75bb0*/  HMMA.16816.F32.BF16 R12, R8.reuse, R14, R16 ;  /* 0x0000000e080c723c */ /* 0x044fe40000041810 */
[----:B------:R-:W2:Y:S01]  /*75bc0*/  LDL.LU.64 R18, [R1+0x2c88] ;  /* 0x002c880001127983 */ /* 0x000ea20000300a00 */
[----:B------:R-:W2:Y:S11]  /*75bd0*/  LDL.LU.64 R16, [R1+0x2c80] ;  /* 0x002c800001107983 */ /* 0x000eb60000300a00 */
[----:B------:R-:W-:Y:S09]  /*75be0*/  @!UPT UIADD3 URZ, URZ, URZ, URZ ;  /* 0x0000003f3f3ff290 */ /* 0x000ff2000fffe03f */
        /* <DEDUP_REMOVED lines=9> */
[----:B0-----:R-:W2:Y:S01]  /*75c80*/  LDL.LU.64 R14, [R1+0x2c68] ;  /* 0x002c6800010e7983 */ /* 0x001ea20000300a00 */
[----:B------:R0:W-:Y:S02]  /*75c90*/  STL.64 [R1+0x2bd0], R22 ;  /* 0x002bd01601007387 */ /* 0x0001e40000100a00 */
[----:B------:R-:W3:Y:S02]  /*75ca0*/  LDL.LU R20, [R1+0xc20] ;  /* 0x000c200001147983 */ /* 0x000ee40000300800 */
[----:B------:R-:W3:Y:S01]  /*75cb0*/  LDL.LU R21, [R1+0xc24] ;  /* 0x000c240001157983 */ /* 0x000ee20000300800 */
[----:B0-----:R-:W3:Y:S01]  /*75cc0*/  LDL.LU R22, [R1+0xc28] ;  /* 0x000c280001167983 */ /* 0x001ee20000300800 */
[----:B------:R-:W3:Y:S01]  /*75cd0*/  LDL.LU R23, [R1+0xc2c] ;  /* 0x000c2c0001177983 */ /* 0x000ee20000300800 */
        /* <DEDUP_REMOVED lines=14> */
[----:B--2---:R-:W-:Y:S02]  /*75dc0*/  HMMA.16816.F32.BF16 R12, R8, R14, R16 ;  /* 0x0000000e080c723c */ /* 0x004fe40000041810 */
[----:B------:R-:W2:Y:S01]  /*75dd0*/  LDL.LU.64 R18, [R1+0x2c30] ;  /* 0x002c300001127983 */ /* 0x000ea20000300a00 */
[----:B------:R-:W2:Y:S11]  /*75de0*/  LDL.LU.64 R16, [R1+0x2c28] ;  /* 0x002c280001107983 */ /* 0x000eb60000300a00 */
[----:B------:R-:W-:Y:S09]  /*75df0*/  @!UPT UIADD3 URZ, URZ, URZ, URZ ;  /* 0x0000003f3f3ff290 */ /* 0x000ff2000fffe03f */
[----:B------:R-:W-:Y:S01]  /*75e00*/  STL.64 [R1+0xc50], R12 ;  /* 0x000c500c01007387 */ /* 0x000fe20000100a00 */
[----:B------:R0:W-:Y:S03]  /*75e10*/  STL.64 [R1+0xc58], R14 ;  /* 0x000c580e01007387 */ /* 0x0001e60000100a00 */
[----:B0-----:R-:W2:Y:S01]  /*75e20*/  LDL.LU.64 R14, [R1+0x2c20] ;  /* 0x002c2000010e7983 */ /* 0x001ea20000300a00 */
[----:B------:R-:W-:Y:S01]  /*75e30*/  IMAD.MOV.U32 R26, RZ, RZ, R29 ;  /* 0x000000ffff1a7224 */ /* 0x000fe200078e001d */
[----:B------:R-:W-:-:S07]  /*75e40*/  MOV R27, R3 ;  /* 0x00000003001b7202 */ /* 0x000fce0000000f00 */
[C---:B---3--:R-:W-:Y:S01]  /*75e50*/  HMMA.16816.F32.BF16 R20, R8.reuse, R26, R20 ;  /* 0x0000001a0814723c */ /* 0x048fe20000041814 */
[----:B------:R-:W-:Y:S01]  /*75e60*/  MOV R12, R2 ;  /* 0x00000002000c7202 */ /* 0x000fe20000000f00 */
[----:B------:R-:W-:Y:S11]  /*75e70*/  IMAD.MOV.U32 R13, RZ, RZ, R0 ;  /* 0x000000ffff0d7224 */ /* 0x000ff600078e0000 */
[----:B------:R-:W-:Y:S10]  /*75e80*/  @!UPT UIADD3 URZ, URZ, URZ, URZ ;  /* 0x0000003f3f3ff290 */ /* 0x000ff4000fffe03f */
[----:B------:R-:W-:Y:S01]  /*75e90*/  STL.64 [R1+0xc40], R20 ;  /* 0x000c401401007387 */ /* 0x000fe20000100a00 */
[----:B------:R-:W-:Y:S02]  /*75ea0*/  STL.64 [R1+0xc48], R22 ;  /* 0x000c481601007387 */ /* 0x000fe40000100a00 */
[----:B------:R-:W3:Y:S01]  /*75eb0*/  LDL.LU R2, [R1+0x2c1c] ;  /* 0x002c1c0001027983 */ /* 0x000ee20000300800 */
[----:B--2---:R-:W-:Y:S11]  /*75ec0*/  HMMA.16816.F32.BF16 R16, R8, R14, R16 ;  /* 0x0000000e0810723c */ /* 0x004ff60000041810 */
[----:B------:R-:W-:Y:S11]  /*75ed0*/  @!UPT UIADD3 URZ, URZ, URZ, URZ ;  /* 0x0000003f3f3ff290 */ /* 0x000ff6000fffe03f */
[----:B------:R-:W-:Y:S01]  /*75ee0*/  @!UPT UIADD3 URZ, URZ, URZ, URZ ;  /* 0x0000003f3f3ff290 */ /* 0x000fe2000fffe03f */
[----:B------:R0:W-:Y:S01]  /*75ef0*/  STL.64 [R1+0xc30], R16 ;  /* 0x000c301001007387 */ /* 0x0001e20000100a00 */
[----:B------:R3:W-:Y:S02]  /*75f00*/  STL.64 [R1+0xc38], R18 ;  /* 0x000c381201007387 */ /* 0x0007e40000100a00 */
[----:B------:R-:W2:Y:S02]  /*75f10*/  LDL.LU R0, [R1+0x2c18] ;  /* 0x002c180001007983 */ /* 0x000ea40000300800 */
[----:B------:R-:W4:Y:S01]  /*75f20*/  LDL.LU R14, [R1+0x508] ;  /* 0x00050800010e7983 */ /* 0x000f220000300800 */
[----:B------:R-:W4:Y:S04]  /*75f30*/  LDL.LU R15, [R1+0x50c] ;  /* 0x00050c00010f7983 */ /* 0x000f280000300800 */
[----:B0-----:R-:W4:Y:S01]  /*75f40*/  LDL.LU R16, [R1+0x510] ;  /* 0x0005100001107983 */ /* 0x001f220000300800 */
[----:B------:R-:W4:Y:S01]  /*75f50*/  LDL.LU R17, [R1+0x514] ;  /* 0x0005140001117983 */ /* 0x000f220000300800 */
[----:B---3--:R-:W-:-:S02]  /*75f60*/  MOV R18, R2 ;  /* 0x0000000200127202 */ /* 0x008fc40000000f00 */
[----:B------:R-:W3:Y:S01]  /*75f70*/  LDL.LU R2, [R1+0x2c14] ;  /* 0x002c140001027983 */ /* 0x000ee20000300800 */
[----:B--2---:R-:W-:-:S03]  /*75f80*/  MOV R19, R0 ;  /* 0x0000000000137202 */ /* 0x004fc60000000f00 */
[----:B------:R-:W2:Y:S01]  /*75f90*/  LDL.LU R0, [R1+0x2c10] ;  /* 0x002c100001007983 */ /* 0x000ea20000300800 */
        /* <DEDUP_REMOVED lines=16> */
[----:B------:R-:W2:Y:S01]  /*760a0*/  LDL.LU.64 R22, [R1+0x78] ;  /* 0x0000780001167983 */ /* 0x000ea20000300a00 */
[----:B------:R0:W-:Y:S02]  /*760b0*/  STL.64 [R1+0x2b88], R18 ;  /* 0x002b881201007387 */ /* 0x0001e40000100a00 */
[----:B----4-:R-:W-:Y:S01]  /*760c0*/  STL.64 [R1+0x2b80], R16 ;  /* 0x002b801001007387 */ /* 0x010fe20000100a00 */
[----:B0-----:R-:W4:Y:S04]  /*760d0*/  LDL.LU.64 R18, [R1+0x28] ;  /* 0x0000280001127983 */ /* 0x001f280000300a00 */
[----:B----4-:R0:W-:Y:S04]  /*760e0*/  STL.64 [R1+0x2b98], R18 ;  /* 0x002b981201007387 */ /* 0x0101e80000100a00 */
[----:B0-----:R-:W4:Y:S04]  /*760f0*/  LDL.LU.64 R18, [R1+0x38] ;  /* 0x0000380001127983 */ /* 0x001f280000300a00 */
[----:B----4-:R0:W-:Y:S04]  /*76100*/  STL.64 [R1+0x2ba0], R18 ;  /* 0x002ba01201007387 */ /* 0x0101e80000100a00 */
[----:B0-----:R-:W4:Y:S04]  /*76110*/  LDL.LU.64 R18, [R1+0x48] ;  /* 0x0000480001127983 */ /* 0x001f280000300a00 */
[----:B----4-:R0:W-:Y:S01]  /*76120*/  STL.64 [R1+0x2bb8], R18 ;  /* 0x002bb81201007387 */ /* 0x0101e20000100a00 */
[----:B------:R-:W4:Y:S02]  /*76130*/  LDL.LU R16, [R1+0x560] ;  /* 0x0005600001107983 */ /* 0x000f240000300800 */
[----:B------:R-:W4:Y:S01]  /*76140*/  LDL.LU R17, [R1+0x564] ;  /* 0x0005640001117983 */ /* 0x000f220000300800 */
[----:B0-----:R-:W4:Y:S01]  /*76150*/  LDL.LU R18, [R1+0x568] ;  /* 0x0005680001127983 */ /* 0x001f220000300800 */
[----:B------:R-:W4:Y:S02]  /*76160*/  LDL.LU R19, [R1+0x56c] ;  /* 0x00056c0001137983 */ /* 0x000f240000300800 */
[----:B------:R0:W-:Y:S02]  /*76170*/  STL.64 [R1+0x2b70], R14 ;  /* 0x002b700e01007387 */ /* 0x0001e40000100a00 */
[----:B------:R1:W-:Y:S01]  /*76180*/  STL.64 [R1+0x2b68], R12 ;  /* 0x002b680c01007387 */ /* 0x0003e20000100a00 */
[----:B0-----:R-:W2:Y:S01]  /*76190*/  LDL.LU.64 R14, [R1+0x18] ;  /* 0x00001800010e7983 */ /* 0x001ea20000300a00 */
[----:B-1----:R-:W-:Y:S01]  /*761a0*/  IMAD.MOV.U32 R12, RZ, RZ, R0 ;  /* 0x000000ffff0c7224 */ /* 0x002fe200078e0000 */
[----:B---3--:R-:W-:-:S02]  /*761b0*/  MOV R13, R2 ;  /* 0x00000002000d7202 */ /* 0x008fc40000000f00 */
[----:B--2---:R0:W-:Y:S01]  /*761c0*/  STL.64 [R1+0x2b90], R14 ;  /* 0x002b900e01007387 */ /* 0x0041e20000100a00 */
[----:B------:R-:W2:Y:S02]  /*761d0*/  LDL.LU R0, [R1+0x2c0c] ;  /* 0x002c0c0001007983 */ /* 0x000ea40000300800 */
[----:B------:R-:W3:Y:S01]  /*761e0*/  LDL.LU R2, [R1+0x2c08] ;  /* 0x002c080001027983 */ /* 0x000ee20000300800 */
[----:B0-----:R-:W2:Y:S01]  /*761f0*/  LDL.LU R14, [R1+0x528] ;  /* 0x00052800010e7983 */ /* 0x001ea20000300800 */
[----:B------:R-:W2:Y:S01]  /*76200*/  LDL.LU R15, [R1+0x52c] ;  /* 0x00052c00010f7983 */ /* 0x000ea20000300800 */
[----:B------:R-:W-:Y:S02]  /*76210*/  HMMA.16816.F32.BF16 R8, R8, R6, R24 ;  /* 0x000000060808723c */ /* 0x000fe40000041818 */
[----:B--2---:R-:W-:Y:S01]  /*76220*/  STL.64 [R1+0x2bb0], R14 ;  /* 0x002bb00e01007387 */ /* 0x004fe20000100a00 */
[----:B------:R0:W-:Y:S03]  /*76230*/  STL.64 [R1+0x2ba8], R12 ;  /* 0x002ba80c01007387 */ /* 0x0001e60000100a00 */
[----:B0-----:R-:W2:Y:S01]  /*76240*/  LDL.LU R12, [R1+0x540] ;  /* 0x00054000010c7983 */ /* 0x001ea20000300800 */
[----:B------:R-:W2:Y:S01]  /*76250*/  LDL.LU R13, [R1+0x544] ;  /* 0x00054400010d7983 */ /* 0x000ea20000300800 */
[----:B---3--:R-:W-:Y:S01]  /*76260*/  MOV R14, R2 ;  /* 0x00000002000e7202 */ /* 0x008fe20000000f00 */
[----:B------:R-:W-:-:S05]  /*76270*/  IMAD.MOV.U32 R15, RZ, RZ, R0 ;  /* 0x000000ffff0f7224 */ /* 0x000fca00078e0000 */
[----:B------:R0:W-:Y:S04]  /*76280*/  STL.64 [R1+0x2bc8], R14 ;  /* 0x002bc80e01007387 */ /* 0x0001e80000100a00 */
[----:B--2---:R-:W-:Y:S01]  /*76290*/  STL.64 [R1+0x2bc0], R12 ;  /* 0x002bc00c01007387 */ /* 0x004fe20000100a00 */
[----:B0-----:R-:W2:Y:S02]  /*762a0*/  LDL.LU.64 R14, [R1+0x58] ;  /* 0x00005800010e7983 */ /* 0x001ea40000300a00 */
[----:B------:R-:W3:Y:S02]  /*762b0*/  LDL.LU.64 R26, [R1+0x2c00] ;  /* 0x002c0000011a7983 */ /* 0x000ee40000300a00 */
[----:B------:R-:W3:Y:S01]  /*762c0*/  LDL.LU.64 R24, [R1+0x2bf8] ;  /* 0x002bf80001187983 */ /* 0x000ee20000300a00 */
[----:B------:R-:W-:Y:S01]  /*762d0*/  STL.64 [R1+0xc20], R8 ;  /* 0x000c200801007387 */ /* 0x000fe20000100a00 */
[----:B------:R0:W-:Y:S03]  /*762e0*/  STL.64 [R1+0xc28], R10 ;  /* 0x000c280a01007387 */ /* 0x0001e60000100a00 */
[----:B0-----:R-:W3:Y:S01]  /*762f0*/  LDL.LU.64 R10, [R1+0x2bf0] ;  /* 0x002bf000010a7983 */ /* 0x001ee20000300a00 */
[----:B------:R-:W3:Y:S01]  /*76300*/  LDL.LU.64 R8, [R1+0x2be8] ;  /* 0x002be80001087983 */ /* 0x000ee20000300a00 */
[----:B------:R-:W-:-:S02]  /*76310*/  MOV R2, R22 ;  /* 0x0000001600027202 */ /* 0x000fc40000000f00 */
[----:B------:R-:W-:Y:S01]  /*76320*/  MOV R0, R23 ;  /* 0x0000001700007202 */ /* 0x000fe20000000f00 */
[C---:B---3--:R-:W-:Y:S11]  /*76330*/  HMMA.16816.F32.BF16 R24, R8.reuse, R22, R24 ;  /* 0x000000160818723c */ /* 0x048ff60000041818 */
[----:B------:R-:W-:Y:S11]  /*76340*/  @!UPT UIADD3 URZ, URZ, URZ, URZ ;  /* 0x0000003f3f3ff290 */ /* 0x000ff6000fffe03f */
[----:B------:R-:W-:Y:S01]  /*76350*/  @!UPT UIADD3 URZ, URZ, URZ, URZ ;  /* 0x0000003f3f3ff290 */ /* 0x000fe2000fffe03f */
[----:B------:R-:W-:Y:S01]  /*76360*/  STL.64 [R1+0xc10], R24 ;  /* 0x000c101801007387 */ /* 0x000fe20000100a00 */
[----:B------:R0:W-:Y:S03]  /*76370*/  STL.64 [R1+0xc18], R26 ;  /* 0x000c181a01007387 */ /* 0x0001e60000100a00 */
[----:B0-----:R-:W2:Y:S01]  /*76380*/  LDL.LU.64 R26, [R1+0x2be0] ;  /* 0x002be000011a7983 */ /* 0x001ea20000300a00 */
[----:B------:R-:W2:Y:S02]  /*76390*/  LDL.LU.64 R24, [R1+0x2bd8] ;  /* 0x002bd80001187983 */ /* 0x000ea40000300a00 */
[----:B------:R-:W4:Y:S02]  /*763a0*/  LDL.LU.64 R22, [R1+0x2bd0] ;  /* 0x002bd00001167983 */ /* 0x000f240000300a00 */
[C---:B----4-:R-:W-:Y:S01]  /*763b0*/  HMMA.16816.F32.BF16 R16, R8.reuse, R22, R16 ;  /* 0x000000160810723c */ /* 0x050fe20000041810 */
[----:B------:R0:W-:Y:S01]  /*763c0*/  STL.64 [R1+0x2b50], R22 ;  /* 0x002b501601007387 */ /* 0x0001e20000100a00 */
[----:B------:R-:W3:Y:S11]  /*763d0*/  LDL.LU R20, [R1+0x4f0] ;  /* 0x0004f00001147983 */ /* 0x000ef60000300800 */
[----:B------:R-:W-:Y:S10]  /*763e0*/  @!UPT UIADD3 URZ, URZ, URZ, URZ ;  /* 0x0000003f3f3ff290 */ /* 0x000ff4000fffe03f */
[----:B------:R-:W-:Y:S01]  /*763f0*/  STL.64 [R1+0xc00], R16 ;  /* 0x000c001001007387 */ /* 0x000fe20000100a00 */
[----:B------:R2:W-:Y:S02]  /*76400*/  STL.64 [R1+0xc08], R18 ;  /* 0x000c081201007387 */ /* 0x0005e40000100a00 */
[----:B------:R-:W3:Y:S02]  /*76410*/  LDL.LU R21, [R1+0x4f4] ;  /* 0x0004f40001157983 */ /* 0x000ee40000300800 */
[----:B0-----:R-:W3:Y:S01]  /*76420*/  LDL.LU R22, [R1+0x4f8] ;  /* 0x0004f80001167983 */ /* 0x001ee20000300800 */
[----:B--2---:R-:W-:Y:S01]  /*76430*/  HMMA.16816.F32.BF16 R16, R8, R14, R24 ;  /* 0x0000000e0810723c */ /* 0x004fe20000041818 */
[----:B------:R-:W-:-:S06]  /*76440*/  IMAD.MOV.U32 R23, RZ, RZ, R28 ;  /* 0x000000ffff177224 */ /* 0x000fcc00078e001c */
[----:B------:R-:W-:Y:S02]  /*76450*/  MOV R27, R14 ;  /* 0x0000000e001b7202 */ /* 0x000fe40000000f00 */
[----:B------:R-:W-:Y:S02]  /*76460*/  MOV R26, R15 ;  /* 0x0000000f001a7202 */ /* 0x000fe40000000f00 */
[----:B------:R-:W2:Y:S01]  /*76470*/  LDL.LU.64 R14, [R1+0x2bc8] ;  /* 0x002bc800010e7983 */ /* 0x000ea20000300a00 */
[----:B------:R-:W2:Y:S11]  /*76480*/  LDL.LU.64 R12, [R1+0x2bc0] ;  /* 0x002bc000010c7983 */ /* 0x000eb60000300a00 */
[----:B------:R-:W-:Y:S01]  /*76490*/  STL.64 [R1+0xbf0], R16 ;  /* 0x000bf01001007387 */ /* 0x000fe20000100a00 */
[----:B------:R0:W-:Y:S02]  /*764a0*/  STL [R1+0xbf8], R18 ;  /* 0x000bf81201007387 */ /* 0x0001e40000100800 */
[----:B------:R-:W-:-:S02]  /*764b0*/  IMAD.MOV.U32 R28, RZ, RZ, R19 ;  /* 0x000000ffff1c7224 */ /* 0x000fc400078e0013 */
[----:B0-----:R-:W2:Y:S01]  /*764c0*/  LDL.LU.64 R18, [R1+0x2bb8] ;  /* 0x002bb80001127983 */ /* 0x001ea20000300a00 */
[----:B------:R0:W-:Y:S02]  /*764d0*/  STL [R1+0x2b44], R26 ;  /* 0x002b441a01007387 */ /* 0x0001e40000100800 */
[----:B------:R1:W-:Y:S02]  /*764e0*/  STL [R1+0x2b40], R27 ;  /* 0x002b401b01007387 */ /* 0x0003e40000100800 */
[----:B------:R-:W4:Y:S01]  /*764f0*/  LDL.LU R24, [R1+0x530] ;  /* 0x0005300001187983 */ /* 0x000f220000300800 */
[----:B------:R-:W4:Y:S04]  /*76500*/  LDL.LU R25, [R1+0x534] ;  /* 0x0005340001197983 */ /* 0x000f280000300800 */
[----:B0-----:R-:W4:Y:S01]  /*76510*/  LDL.LU R26, [R1+0x538] ;  /* 0x00053800011a7983 */ /* 0x001f220000300800 */
[----:B-1----:R-:W4:Y:S02]  /*76520*/  LDL.LU R27, [R1+0x53c] ;  /* 0x00053c00011b7983 */ /* 0x002f240000300800 */
[----:B------:R0:W-:Y:S01]  /*76530*/  STL [R1+0x24d8], R28 ;  /* 0x0024d81c01007387 */ /* 0x0001e20000100800 */
[----:B--2---:R-:W-:Y:S01]  /*76540*/  HMMA.16816.F32.BF16 R12, R8, R18, R12 ;  /* 0x00000012080c723c */ /* 0x004fe2000004180c */
[----:B------:R-:W-:-:S02]  /*76550*/  MOV R29, R18 ;  /* 0x00000012001d7202 */ /* 0x000fc40000000f00 */
[----:B0-----:R-:W-:Y:S11]  /*76560*/  MOV R28, R19 ;  /* 0x00000013001c7202 */ /* 0x001ff60000000f00 */
[----:B------:R-:W-:Y:S09]  /*76570*/  @!UPT UIADD3 URZ, URZ, URZ, URZ ;  /* 0x0000003f3f3ff290 */ /* 0x000ff2000fffe03f */
[----:B------:R-:W-:Y:S01]  /*76580*/  STL.64 [R1+0xbe0], R12 ;  /* 0x000be00c01007387 */ /* 0x000fe20000100a00 */
[----:B------:R0:W-:Y:S03]  /*76590*/  STL.64 [R1+0xbe8], R14 ;  /* 0x000be80e01007387 */ /* 0x0001e60000100a00 */
[----:B0-----:R-:W2:Y:S01]  /*765a0*/  LDL.LU.64 R14, [R1+0x2bb0] ;  /* 0x002bb000010e7983 */ /* 0x001ea20000300a00 */
[----:B------:R-:W2:Y:S02]  /*765b0*/  LDL.LU.64 R12, [R1+0x2ba8] ;  /* 0x002ba800010c7983 */ /* 0x000ea40000300a00 */
[----:B------:R-:W4:Y:S02]  /*765c0*/  LDL.LU.64 R18, [R1+0x2ba0] ;  /* 0x002ba00001127983 */ /* 0x000f240000300a00 */
[----:B------:R-:W-:Y:S01]  /*765d0*/  STL [R1+0x2b48], R29 ;  /* 0x002b481d01007387 */ /* 0x000fe20000100800 */
[C---:B----4-:R-:W-:Y:S01]  /*765e0*/  HMMA.16816.F32.BF16 R24, R8.reuse, R18, R24 ;  /* 0x000000120818723c */ /* 0x050fe20000041818 */
[----:B------:R-:W-:Y:S11]  /*765f0*/  MOV R3, R19 ;  /* 0x0000001300037202 */ /* 0x000ff60000000f00 */
[----:B------:R-:W-:Y:S11]  /*76600*/  @!UPT UIADD3 URZ, URZ, URZ, URZ ;  /* 0x0000003f3f3ff290 */ /* 0x000ff6000fffe03f */
[----:B------:R-:W-:Y:S01]  /*76610*/  STL.64 [R1+0xbd0], R24 ;  /* 0x000bd01801007387 */ /* 0x000fe20000100a00 */
[----:B------:R0:W-:Y:S02]  /*76620*/  STL.64 [R1+0xbd8], R26 ;  /* 0x000bd81a01007387 */ /* 0x0001e40000100a00 */
[----:B0-----:R-:W-:Y:S02]  /*76630*/  IMAD.MOV.U32 R27, RZ, RZ, R18 ;  /* 0x000000ffff1b7224 */ /* 0x001fe400078e0012 */
[----:B------:R-:W2:Y:S02]  /*76640*/  LDL.LU.64 R18, [R1+0x2b98] ;  /* 0x002b980001127983 */ /* 0x000ea40000300a00 */
[C---:B--2---:R-:W-:Y:S01]  /*76650*/  HMMA.16816.F32.BF16 R12, R8.reuse, R18, R12 ;  /* 0x00000012080c723c */ /* 0x044fe2000004180c */
[----:B------:R-:W-:Y:S01]  /*76660*/  MOV R29, R18 ;  /* 0x00000012001d7202 */ /* 0x000fe20000000f00 */
[----:B------:R-:W-:Y:S11]  /*76670*/  IMAD.MOV.U32 R26, RZ, RZ, R19 ;  /* 0x000000ffff1a7224 */ /* 0x000ff600078e0013 */
[----:B------:R-:W-:Y:S10]  /*76680*/  @!UPT UIADD3 URZ, URZ, URZ, URZ ;  /* 0x0000003f3f3ff290 */ /* 0x000ff4000fffe03f */
[----:B------:R-:W-:Y:S01]  /*76690*/  STL.64 [R1+0xbc0], R12 ;  /* 0x000bc00c01007387 */ /* 0x000fe20000100a00 */
[----:B------:R0:W-:Y:S03]  /*766a0*/  STL.64 [R1+0xbc8], R14 ;  /* 0x000bc80e01007387 */ /* 0x0001e60000100a00 */
[----:B0-----:R-:W2:Y:S01]  /*766b0*/  LDL.LU.64 R14, [R1+0x2b90] ;  /* 0x002b9000010e7983 */ /* 0x001ea20000300a00 */
[----:B------:R-:W2:Y:S02]  /*766c0*/  LDL.LU.64 R18, [R1+0x2b88] ;  /* 0x002b880001127983 */ /* 0x000ea40000300a00 */
[----:B------:R-:W2:Y:S02]  /*766d0*/  LDL.LU.64 R16, [R1+0x2b80] ;  /* 0x002b800001107983 */ /* 0x000ea40000300a00 */
[C---:B--2---:R-:W-:Y:S11]  /*766e0*/  HMMA.16816.F32.BF16 R16, R8.reuse, R14, R16 ;  /* 0x0000000e0810723c */ /* 0x044ff60000041810 */
[----:B------:R-:W-:Y:S11]  /*766f0*/  @!UPT UIADD3 URZ, URZ, URZ, URZ ;  /* 0x0000003f3f3ff290 */ /* 0x000ff6000fffe03f */
[----:B------:R-:W-:Y:S01]  /*76700*/  @!UPT UIADD3 URZ, URZ, URZ, URZ ;  /* 0x0000003f3f3ff290 */ /* 0x000fe2000fffe03f */
[----:B------:R0:W-:Y:S01]  /*76710*/  STL.64 [R1+0xbb0], R16 ;  /* 0x000bb01001007387 */ /* 0x0001e20000100a00 */
[----:B------:R1:W-:Y:S01]  /*76720*/  STL.64 [R1+0xbb8], R18 ;  /* 0x000bb81201007387 */ /* 0x0003e20000100a00 */
[----:B0-----:R-:W-:Y:S02]  /*76730*/  MOV R17, R14 ;  /* 0x0000000e00117202 */ /* 0x001fe40000000f00 */
[----:B-1----:R-:W2:Y:S01]  /*76740*/  LDL.LU.64 R18, [R1+0x2b78] ;  /* 0x002b780001127983 */ /* 0x002ea20000300a00 */
[----:B------:R-:W-:Y:S02]  /*76750*/  MOV R16, R15 ;  /* 0x0000000f00107202 */ /* 0x000fe40000000f00 */
[----:B------:R-:W4:Y:S02]  /*76760*/  LDL.LU.64 R14, [R1+0x2b70] ;  /* 0x002b7000010e7983 */ /* 0x000f240000300a00 */
[----:B------:R-:W4:Y:S02]  /*76770*/  LDL.LU.64 R12, [R1+0x2b68] ;  /* 0x002b6800010c7983 */ /* 0x000f240000300a00 */
[----:B----4-:R-:W-:Y:S01]  /*76780*/  HMMA.16816.F32.BF16 R8, R8, R6, R12 ;  /* 0x000000060808723c */ /* 0x010fe2000004180c */
[----:B------:R-:W3:Y:S01]  /*76790*/  LDL.LU.64 R14, [R1+0x2b60] ;  /* 0x002b6000010e7983 */ /* 0x000ee20000300a00 */
[----:B------:R-:W3:Y:S02]  /*767a0*/  LDL.LU.64 R12, [R1+0x2b58] ;  /* 0x002b5800010c7983 */ /* 0x000ee40000300a00 */
[----:B------:R-:W-:Y:S02]  /*767b0*/  STL.64 [R1+0x2ac0], R6 ;  /* 0x002ac00601007387 */ /* 0x000fe40000100a00 */
[----:B------:R0:W-:Y:S11]  /*767c0*/  STL.64 [R1+0x2ab8], R4 ;  /* 0x002ab80401007387 */ /* 0x0001f60000100a00 */
[----:B------:R-:W-:Y:S06]  /*767d0*/  @!UPT UIADD3 URZ, URZ, URZ, URZ ;  /* 0x0000003f3f3ff290 */ /* 0x000fec000fffe03f */
[----:B------:R1:W-:Y:S01]  /*767e0*/  STL.64 [R1+0xba0], R8 ;  /* 0x000ba00801007387 */ /* 0x0003e20000100a00 */
[----:B------:R4:W-:Y:S02]  /*767f0*/  STL.64 [R1+0xba8], R10 ;  /* 0x000ba80a01007387 */ /* 0x0009e40000100a00 */
[----:B0-----:R-:W2:Y:S02]  /*76800*/  LDL.LU R4, [R1+0x4e0] ;  /* 0x0004e00001047983 */ /* 0x001ea40000300800 */
[----:B------:R-:W2:Y:S01]  /*76810*/  LDL.LU R5, [R1+0x4e4] ;  /* 0x0004e40001057983 */ /* 0x000ea20000300800 */
[----:B------:R-:W2:Y:S01]  /*76820*/  LDL.LU R6, [R1+0x4e8] ;  /* 0x0004e80001067983 */ /* 0x000ea20000300800 */
[----:B------:R-:W2:Y:S03]  /*76830*/  LDL.LU R7, [R1+0x4ec] ;  /* 0x0004ec0001077983 */ /* 0x000ea60000300800 */
[----:B-1----:R-:W2:Y:S01]  /*76840*/  LDL.64 R8, [R1+0x90] ;  /* 0x0000900001087983 */ /* 0x002ea20000100a00 */
[----:B----4-:R-:W-:Y:S01]  /*76850*/  IMAD.MOV.U32 R10, RZ, RZ, R2 ;  /* 0x000000ffff0a7224 */ /* 0x010fe200078e0002 */
[----:B------:R-:W-:-:S02]  /*76860*/  MOV R11, R0 ;  /* 0x00000000000b7202 */ /* 0x000fc40000000f00 */
[----:B--2---:R3:W-:Y:S05]  /*76870*/  STL.64 [R1+0x2a90], R8 ;  /* 0x002a900801007387 */ /* 0x0047ea0000100a00 */
[C---:B---3--:R-:W-:Y:S01]  /*76880*/  HMMA.16816.F32.BF16 R8, R12.reuse, R10, R20 ;  /* 0x0000000a0c08723c */ /* 0x048fe20000041814 */
[----:B------:R-:W2:Y:S11]  /*76890*/  LDL.LU.64 R22, [R1+0x2b50] ;  /* 0x002b500001167983 */ /* 0x000eb60000300a00 */
[----:B------:R-:W-:Y:S11]  /*768a0*/  @!UPT UIADD3 URZ, URZ, URZ, URZ ;  /* 0x0000003f3f3ff290 */ /* 0x000ff6000fffe03f */
[----:B------:R-:W-:Y:S01]  /*768b0*/  @!UPT UIADD3 URZ, URZ, URZ, URZ ;  /* 0x0000003f3f3ff290 */ /* 0x000fe2000fffe03f */
[----:B------:R-:W-:Y:S01]  /*768c0*/  IMAD.MOV.U32 R0, RZ, RZ, R11 ;  /* 0x000000ffff007224 */ /* 0x000fe200078e000b */
[----:B------:R-:W-:Y:S01]  /*768d0*/  MOV R2, R10 ;  /* 0x0000000a00027202 */ /* 0x000fe20000000f00 */
[----:B------:R-:W-:Y:S03]  /*768e0*/  STL.64 [R1+0x70], R8 ;  /* 0x0000700801007387 */ /* 0x000fe60000100a00 */
[----:B------:R-:W-:Y:S01]  /*768f0*/  STL [R1+0x23e4], R0 ;  /* 0x0023e40001007387 */ /* 0x000fe20000100800 */
[----:B------:R-:W-:Y:S01]  /*76900*/  STL [R1+0x23e0], R2 ;  /* 0x0023e00201007387 */ /* 0x000fe20000100800 */
[----:B------:R-:W3:Y:S01]  /*76910*/  LDL.LU R20, [R1+0x250] ;  /* 0x0002500001147983 */ /* 0x000ee20000300800 */
[----:B--2---:R-:W-:Y:S11]  /*76920*/  HMMA.16816.F32.BF16 R4, R12, R22, R4 ;  /* 0x000000160c04723c */ /* 0x004ff60000041804 */
[----:B------:R-:W-:Y:S11]  /*76930*/  @!UPT UIADD3 URZ, URZ, URZ, URZ ;  /* 0x0000003f3f3ff290 */ /* 0x000ff6000fffe03f */
[----:B------:R-:W-:Y:S01]  /*76940*/  @!UPT UIADD3 URZ, URZ, URZ, URZ ;  /* 0x0000003f3f3ff290 */ /* 0x000fe2000fffe03f */
[----:B------:R-:W-:Y:S01]  /*76950*/  STL.64 [R1+0x60], R4 ;  /* 0x0000600401007387 */ /* 0x000fe20000100a00 */
[----:B------:R0:W-:Y:S02]  /*76960*/  STL.64 [R1+0x68], R6 ;  /* 0x0000680601007387 */ /* 0x0001e40000100a00 */
[----:B------:R-:W3:Y:S02]  /*76970*/  LDL.LU R21, [R1+0x254] ;  /* 0x0002540001157983 */ /* 0x000ee40000300800 */
[----:B------:R-:W2:Y:S01]  /*76980*/  LDL.LU R22, [R1+0x258] ;  /* 0x0002580001167983 */ /* 0x000ea20000300800 */
[----:B------:R-:W2:Y:S04]  /*76990*/  LDL.LU R23, [R1+0x25c] ;  /* 0x00025c0001177983 */ /* 0x000ea80000300800 */
[----:B--2---:R-:W-:Y:S01]  /*769a0*/  STL.64 [R1+0x2a68], R22 ;  /* 0x002a681601007387 */ /* 0x004fe20000100a00 */
[----:B---3--:R-:W-:Y:S02]  /*769b0*/  STL.64 [R1+0x2a60], R20 ;  /* 0x002a601401007387 */ /* 0x008fe40000100a00 */
[----:B------:R-:W2:Y:S02]  /*769c0*/  LDL R24, [R1+0xb0] ;  /* 0x0000b00001187983 */ /* 0x000ea40000100800 */
[----:B------:R-:W2:Y:S02]  /*769d0*/  LDL R25, [R1+0xb4] ;  /* 0x0000b40001197983 */ /* 0x000ea40000100800 */
[----:B0-----:R-:W-:Y:S01]  /*769e0*/  IMAD.MOV.U32 R6, RZ, RZ, R17 ;  /* 0x000000ffff067224 */ /* 0x001fe200078e0011 */
[----:B------:R-:W-:Y:S01]  /*769f0*/  MOV R7, R16 ;  /* 0x0000001000077202 */ /* 0x000fe20000000f00 */
[----:B--2---:R0:W-:Y:S02]  /*76a00*/  STL.64 [R1+0x2a70], R24 ;  /* 0x002a701801007387 */ /* 0x0041e40000100a00 */
[----:B0-----:R-:W-:-:S02]  /*76a10*/  MOV R24, R19 ;  /* 0x0000001300187202 */ /* 0x001fc40000000f00 */
[----:B------:R-:W-:-:S05]  /*76a20*/  MOV R25, R18 ;  /* 0x0000001200197202 */ /* 0x000fca0000000f00 */
[----:B------:R-:W-:Y:S01]  /*76a30*/  STL.64 [R1+0x2a88], R24 ;  /* 0x002a881801007387 */ /* 0x000fe20000100a00 */
[----:B------:R-:W2:Y:S02]  /*76a40*/  LDL.LU R20, [R1+0x260] ;  /* 0x0002600001147983 */ /* 0x000ea40000300800 */
[----:B------:R-:W2:Y:S02]  /*76a50*/  LDL.LU R21, [R1+0x264] ;  /* 0x0002640001157983 */ /* 0x000ea40000300800 */
[----:B------:R-:W3:Y:S01]  /*76a60*/  LDL.LU R22, [R1+0x268] ;  /* 0x0002680001167983 */ /* 0x000ee20000300800 */
[----:B------:R-:W3:Y:S01]  /*76a70*/  LDL.LU R23, [R1+0x26c] ;  /* 0x00026c0001177983 */ /* 0x000ee20000300800 */
[----:B------:R0:W-:Y:S02]  /*76a80*/  STL.64 [R1+0x2ad8], R6 ;  /* 0x002ad80601007387 */ /* 0x0001e40000100a00 */
[----:B------:R-:W4:Y:S02]  /*76a90*/  LDL.LU R16, [R1+0x2a0] ;  /* 0x0002a00001107983 */ /* 0x000f240000300800 */
[----:B------:R-:W4:Y:S01]  /*76aa0*/  LDL.LU R17, [R1+0x2a4] ;  /* 0x0002a40001117983 */ /* 0x000f220000300800 */
[----:B------:R-:W2:Y:S01]  /*76ab0*/  LDL.LU R18, [R1+0x2a8] ;  /* 0x0002a80001127983 */ /* 0x000ea20000300800 */
[----:B------:R-:W2:Y:S01]  /*76ac0*/  LDL.LU R19, [R1+0x2ac] ;  /* 0x0002ac0001137983 */ /* 0x000ea20000300800 */
[----:B0-----:R-:W-:Y:S01]  /*76ad0*/  MOV R6, R29 ;  /* 0x0000001d00067202 */ /* 0x001fe20000000f00 */
[----:B------:R-:W-:Y:S01]  /*76ae0*/  IMAD.MOV.U32 R7, RZ, RZ, R26 ;  /* 0x000000ffff077224 */ /* 0x000fe200078e001a */
[----:B------:R-:W3:Y:S01]  /*76af0*/  LDL.LU R29, [R1+0x2b48] ;  /* 0x002b4800011d7983 */ /* 0x000ee20000300800 */
[----:B------:R-:W3:Y:S03]  /*76b00*/  LDL.LU R26, [R1+0x2b44] ;  /* 0x002b4400011a7983 */ /* 0x000ee60000300800 */
[----:B------:R0:W-:Y:S02]  /*76b10*/  STL.64 [R1+0x2af0], R6 ;  /* 0x002af00601007387 */ /* 0x0001e40000100a00 */
[----:B0-----:R-:W-:-:S02]  /*76b20*/  MOV R6, R27 ;  /* 0x0000001b00067202 */ /* 0x001fc40000000f00 */
[----:B------:R-:W-:Y:S01]  /*76b30*/  MOV R7, R3 ;  /* 0x0000000300077202 */ /* 0x000fe20000000f00 */
[----:B------:R-:W3:Y:S01]  /*76b40*/  LDL.LU R27, [R1+0x2b40] ;  /* 0x002b4000011b7983 */ /* 0x000ee20000300800 */
[----:B------:R-:W3:Y:S03]  /*76b50*/  LDL.LU R3, [R1+0x2b3c] ;  /* 0x002b3c0001037983 */ /* 0x000ee60000300800 */
[----:B------:R-:W-:Y:S04]  /*76b60*/  STL.64 [R1+0x2b08], R6 ;  /* 0x002b080601007387 */ /* 0x000fe80000100a00 */
[----:B--2---:R-:W-:Y:S01]  /*76b70*/  STL.64 [R1+0x2ad0], R18 ;  /* 0x002ad01201007387 */ /* 0x004fe20000100a00 */
[----:B----4-:R0:W-:Y:S03]  /*76b80*/  STL.64 [R1+0x2ac8], R16 ;  /* 0x002ac81001007387 */ /* 0x0101e60000100a00 */
[----:B0-----:R-:W2:Y:S01]  /*76b90*/  LDL.LU R16, [R1+0x420] ;  /* 0x0004200001107983 */ /* 0x001ea20000300800 */
[----:B------:R-:W2:Y:S02]  /*76ba0*/  LDL.LU R17, [R1+0x424] ;  /* 0x0004240001117983 */ /* 0x000ea40000300800 */
[----:B------:R-:W4:Y:S02]  /*76bb0*/  LDL.LU R18, [R1+0x428] ;  /* 0x0004280001127983 */ /* 0x000f240000300800 */
[----:B------:R-:W4:Y:S02]  /*76bc0*/  LDL.LU R19, [R1+0x42c] ;  /* 0x00042c0001137983 */ /* 0x000f240000300800 */
[----:B---3--:R-:W-:Y:S01]  /*76bd0*/  IMAD.MOV.U32 R6, RZ, RZ, R29 ;  /* 0x000000ffff067224 */ /* 0x008fe200078e001d */
[----:B------:R-:W-:Y:S01]  /*76be0*/  MOV R7, R28 ;  /* 0x0000001c00077202 */ /* 0x000fe20000000f00 */
[----:B------:R-:W3:Y:S04]  /*76bf0*/  LDL.LU R29, [R1+0x2b38] ;  /* 0x002b3800011d7983 */ /* 0x000ee80000300800 */
[----:B------:R-:W-:Y:S04]  /*76c00*/  STL.64 [R1+0x2b20], R6 ;  /* 0x002b200601007387 */ /* 0x000fe80000100a00 */
        /* <DEDUP_REMOVED lines=17> */
[----:B------:R-:W4:Y:S01]  /*76d20*/  LDL.LU R19, [R1+0x4cc] ;  /* 0x0004cc0001137983 */ /* 0x000f220000300800 */
[----:B------:R-:W-:Y:S01]  /*76d30*/  MOV R6, R27 ;  /* 0x0000001b00067202 */ /* 0x000fe20000000f00 */
[----:B------:R-:W-:Y:S01]  /*76d40*/  IMAD.MOV.U32 R7, RZ, RZ, R26 ;  /* 0x000000ffff077224 */ /* 0x000fe200078e001a */
[----:B----4-:R-:W-:Y:S01]  /*76d50*/  STL.64 [R1+0x2b30], R18 ;  /* 0x002b301201007387 */ /* 0x010fe20000100a00 */
[----:B--2---:R0:W-:Y:S03]  /*76d60*/  STL.64 [R1+0x2b28], R16 ;  /* 0x002b281001007387 */ /* 0x0041e60000100a00 */
[----:B0-----:R-:W2:Y:S01]  /*76d70*/  LDL.LU R16, [R1+0x4d0] ;  /* 0x0004d00001107983 */ /* 0x001ea20000300800 */
[----:B------:R-:W2:Y:S02]  /*76d80*/  LDL.LU R17, [R1+0x4d4] ;  /* 0x0004d40001117983 */ /* 0x000ea40000300800 */
[----:B------:R-:W2:Y:S02]  /*76d90*/  LDL.LU R18, [R1+0x4d8] ;  /* 0x0004d80001127983 */ /* 0x000ea40000300800 */
[----:B------:R-:W2:Y:S01]  /*76da0*/  LDL.LU R19, [R1+0x4dc] ;  /* 0x0004dc0001137983 */ /* 0x000ea20000300800 */
[----:B------:R-:W4:Y:S01]  /*76db0*/  LDL.LU R8, [R1+0x280] ;  /* 0x0002800001087983 */ /* 0x000f220000300800 */
[----:B------:R-:W4:Y:S02]  /*76dc0*/  LDL.LU R9, [R1+0x284] ;  /* 0x0002840001097983 */ /* 0x000f240000300800 */
[----:B------:R-:W3:Y:S02]  /*76dd0*/  LDL.LU R10, [R1+0x288] ;  /* 0x00028800010a7983 */ /* 0x000ee40000300800 */
[----:B------:R-:W3:Y:S01]  /*76de0*/  LDL.LU R11, [R1+0x28c] ;  /* 0x00028c00010b7983 */ /* 0x000ee20000300800 */
[C---:B--2---:R-:W-:Y:S01]  /*76df0*/  HMMA.16816.F32.BF16 R4, R12.reuse, R6, R16 ;  /* 0x000000060c04723c */ /* 0x044fe20000041810 */
[----:B---3--:R-:W-:Y:S01]  /*76e00*/  STL.64 [R1+0x2aa0], R10 ;  /* 0x002aa00a01007387 */ /* 0x008fe20000100a00 */
[----:B----4-:R0:W-:Y:S03]  /*76e10*/  STL.64 [R1+0x2a98], R8 ;  /* 0x002a980801007387 */ /* 0x0101e60000100a00 */
[----:B0-----:R-:W2:Y:S01]  /*76e20*/  LDL.LU R8, [R1+0x290] ;  /* 0x0002900001087983 */ /* 0x001ea20000300800 */
[----:B------:R-:W2:Y:S02]  /*76e30*/  LDL.LU R9, [R1+0x294] ;  /* 0x0002940001097983 */ /* 0x000ea40000300800 */
[----:B------:R-:W2:Y:S02]  /*76e40*/  LDL.LU R10, [R1+0x298] ;  /* 0x00029800010a7983 */ /* 0x000ea40000300800 */
[----:B------:R-:W2:Y:S01]  /*76e50*/  LDL.LU R11, [R1+0x29c] ;  /* 0x00029c00010b7983 */ /* 0x000ea20000300800 */
[----:B------:R-:W3:Y:S01]  /*76e60*/  LDL.64 R24, [R1+0xd0] ;  /* 0x0000d00001187983 */ /* 0x000ee20000100a00 */
[----:B------:R-:W-:Y:S02]  /*76e70*/  STL.64 [R1+0x2a80], R22 ;  /* 0x002a801601007387 */ /* 0x000fe40000100a00 */
[----:B------:R0:W-:Y:S10]  /*76e80*/  STL.64 [R1+0x2a78], R20 ;  /* 0x002a781401007387 */ /* 0x0001f40000100a00 */
[----:B------:R-:W-:Y:S01]  /*76e90*/  IMAD.MOV.U32 R0, RZ, RZ, R6 ;  /* 0x000000ffff007224 */ /* 0x000fe200078e0006 */
[----:B------:R-:W-:Y:S01]  /*76ea0*/  MOV R2, R7 ;  /* 0x0000000700027202 */ /* 0x000fe20000000f00 */
[----:B0-----:R-:W4:Y:S01]  /*76eb0*/  LDL.LU R20, [R1+0x270] ;  /* 0x0002700001147983 */ /* 0x001f220000300800 */
[----:B------:R-:W4:Y:S02]  /*76ec0*/  LDL.LU R21, [R1+0x274] ;  /* 0x0002740001157983 */ /* 0x000f240000300800 */
[----:B------:R-:W2:Y:S02]  /*76ed0*/  LDL.LU.64 R18, [R1+0x2b30] ;  /* 0x002b300001127983 */ /* 0x000ea40000300a00 */
[----:B------:R-:W2:Y:S01]  /*76ee0*/  LDL.LU.64 R16, [R1+0x2b28] ;  /* 0x002b280001107983 */ /* 0x000ea20000300a00 */
[----:B------:R2:W-:Y:S01]  /*76ef0*/  STL.64 [R1+0x50], R4 ;  /* 0x0000500401007387 */ /* 0x0005e20000100a00 */
[----:B------:R-:W2:Y:S02]  /*76f00*/  LDL.LU.64 R6, [R1+0x2b20] ;  /* 0x002b200001067983 */ /* 0x000ea40000300a00 */
[----:B------:R-:W-:Y:S02]  /*76f10*/  STL [R1+0x24e0], R2 ;  /* 0x0024e00201007387 */ /* 0x000fe40000100800 */
[----:B------:R-:W-:Y:S01]  /*76f20*/  STL [R1+0x24dc], R0 ;  /* 0x0024dc0001007387 */ /* 0x000fe20000100800 */
[C---:B--2---:R-:W-:Y:S01]  /*76f30*/  HMMA.16816.F32.BF16 R4, R12.reuse, R6, R16 ;  /* 0x000000060c04723c */ /* 0x044fe20000041810 */
[----:B------:R-:W2:Y:S01]  /*76f40*/  LDL.LU.64 R18, [R1+0x2b18] ;  /* 0x002b180001127983 */ /* 0x000ea20000300a00 */
[----:B------:R-:W2:Y:S11]  /*76f50*/  LDL.LU.64 R16, [R1+0x2b10] ;  /* 0x002b100001107983 */ /* 0x000eb60000300a00 */
[----:B------:R-:W-:Y:S10]  /*76f60*/  @!UPT UIADD3 URZ, URZ, URZ, URZ ;  /* 0x0000003f3f3ff290 */ /* 0x000ff4000fffe03f */
        /* <DEDUP_REMOVED lines=9> */
[----:B0-----:R-:W2:Y:S01]  /*77000*/  LDL.LU.64 R6, [R1+0x2af0] ;  /* 0x002af00001067983 */ /* 0x001ea20000300a00 */
[----:B------:R-:W-:Y:S02]  /*77010*/  MOV R22, R29 ;  /* 0x0000001d00167202 */ /* 0x000fe40000000f00 */
[----:B------:R-:W-:Y:S01]  /*77020*/  MOV R23, R3 ;  /* 0x0000000300177202 */ /* 0x000fe20000000f00 */
[C---:B--2---:R-:W-:Y:S01]  /*77030*/  HMMA.16816.F32.BF16 R4, R12.reuse, R6, R16 ;  /* 0x000000060c04723c */ /* 0x044fe20000041810 */
[----:B------:R-:W2:Y:S01]  /*77040*/  LDL.LU.64 R18, [R1+0x2ae8] ;  /* 0x002ae80001127983 */ /* 0x000ea20000300a00 */
[----:B------:R-:W2:Y:S11]  /*77050*/  LDL.LU.64 R16, [R1+0x2ae0] ;  /* 0x002ae00001107983 */ /* 0x000eb60000300a00 */
[----:B------:R-:W-:Y:S10]  /*77060*/  @!UPT UIADD3 URZ, URZ, URZ, URZ ;  /* 0x0000003f3f3ff290 */ /* 0x000ff4000fffe03f */
[----:B------:R2:W-:Y:S01]  /*77070*/  STL.64 [R1+0x20], R4 ;  /* 0x0000200401007387 */ /* 0x0005e20000100a00 */
[----:B------:R-:W-:Y:S01]  /*77080*/  MOV R29, R6 ;  /* 0x00000006001d7202 */ /* 0x000fe20000000f00 */
[----:B------:R-:W-:Y:S02]  /*77090*/  IMAD.MOV.U32 R3, RZ, RZ, R7 ;  /* 0x000000ffff037224 */ /* 0x000fe400078e0007 */
[----:B------:R-:W2:Y:S03]  /*770a0*/  LDL.LU.64 R6, [R1+0x2ad8] ;  /* 0x002ad80001067983 */ /* 0x000ea60000300a00 */
        /* <DEDUP_REMOVED lines=8> */
[----:B0-----:R-:W2:Y:S01]  /*77130*/  LDL.LU.64 R6, [R1+0x2ac0] ;  /* 0x002ac00001067983 */ /* 0x001ea20000300a00 */
[----:B------:R-:W3:Y:S01]  /*77140*/  LDL.LU.64 R4, [R1+0x2ab8] ;  /* 0x002ab80001047983 */ /* 0x000ee20000300a00 */
[----:B--2---:R-:W-:Y:S02]  /*77150*/  HMMA.16816.F32.BF16 R12, R12, R6, R16 ;  /* 0x000000060c0c723c */ /* 0x004fe40000041810 */
[----:B------:R-:W2:Y:S01]  /*77160*/  LDL.LU.64 R18, [R1+0x2ab0] ;  /* 0x002ab00001127983 */ /* 0x000ea20000300a00 */
[----:B------:R-:W2:Y:S11]  /*77170*/  LDL.LU.64 R16, [R1+0x2aa8] ;  /* 0x002aa80001107983 */ /* 0x000eb60000300a00 */
[----:B------:R-:W-:Y:S09]  /*77180*/  @!UPT UIADD3 URZ, URZ, URZ, URZ ;  /* 0x0000003f3f3ff290 */ /* 0x000ff2000fffe03f */
[----:B------:R0:W-:Y:S01]  /*77190*/  STL.64 [R1], R12 ;  /* 0x0000000c01007387 */ /* 0x0001e20000100a00 */
[----:B------:R-:W-:Y:S03]  /*771a0*/  STL.64 [R1+0x8], R14 ;  /* 0x0000080e01007387 */ /* 0x000fe60000100a00 */
[----:B0-----:R-:W2:Y:S04]  /*771b0*/  LDL R12, [R1+0xa0] ;  /* 0x0000a000010c7983 */ /* 0x001ea80000100800 */
[----:B------:R-:W2:Y:S01]  /*771c0*/  LDL R13, [R1+0xa4] ;  /* 0x0000a400010d7983 */ /* 0x000ea20000100800 */
[----:B---3--:R0:W-:Y:S03]  /*771d0*/  STL.64 [R1+0x2a58], R4 ;  /* 0x002a580401007387 */ /* 0x0081e60000100a00 */
[----:B0-----:R-:W2:Y:S02]  /*771e0*/  LDL.64 R4, [R1+0xe0] ;  /* 0x0000e00001047983 */ /* 0x001ea40000100a00 */
[C---:B--2---:R-:W-:Y:S11]  /*771f0*/  HMMA.16816.F32.BF16 R8, R16.reuse, R4, R8 ;  /* 0x000000041008723c */ /* 0x044ff60000041808 */
[----:B------:R-:W-:Y:S11]  /*77200*/  @!UPT UIADD3 URZ, URZ, URZ, URZ ;  /* 0x0000003f3f3ff290 */ /* 0x000ff6000fffe03f */
[----:B------:R-:W-:Y:S01]  /*77210*/  @!UPT UIADD3 URZ, URZ, URZ, URZ ;  /* 0x0000003f3f3ff290 */ /* 0x000fe2000fffe03f */
[----:B------:R-:W-:Y:S01]  /*77220*/  STL.64 [R1+0x980], R8 ;  /* 0x0009800801007387 */ /* 0x000fe20000100a00 */
[----:B------:R0:W-:Y:S03]  /*77230*/  STL.64 [R1+0x988], R10 ;  /* 0x0009880a01007387 */ /* 0x0001e60000100a00 */
[----:B0-----:R-:W2:Y:S01]  /*77240*/  LDL.LU.64 R10, [R1+0x2aa0] ;  /* 0x002aa000010a7983 */ /* 0x001ea20000300a00 */
[----:B------:R-:W2:Y:S01]  /*77250*/  LDL.LU.64 R8, [R1+0x2a98] ;  /* 0x002a980001087983 */ /* 0x000ea20000300a00 */
[----:B------:R-:W-:Y:S02]  /*77260*/  MOV R2, R4 ;  /* 0x0000000400027202 */ /* 0x000fe40000000f00 */
[----:B------:R-:W-:Y:S01]  /*77270*/  MOV R0, R5 ;  /* 0x0000000500007202 */ /* 0x000fe20000000f00 */
[----:B------:R-:W3:Y:S01]  /*77280*/  LDL.LU R4, [R1+0x240] ;  /* 0x0002400001047983 */ /* 0x000ee20000300800 */
[----:B------:R-:W3:Y:S02]  /*77290*/  LDL.LU R5, [R1+0x244] ;  /* 0x0002440001057983 */ /* 0x000ee40000300800 */
[----:B------:R-:W3:Y:S02]  /*772a0*/  LDL.LU R6, [R1+0x248] ;  /* 0x0002480001067983 */ /* 0x000ee40000300800 */
[----:B------:R-:W3:Y:S01]  /*772b0*/  LDL.LU R7, [R1+0x24c] ;  /* 0x00024c0001077983 */ /* 0x000ee20000300800 */
[----:B------:R-:W-:Y:S01]  /*772c0*/  MOV R3, R25 ;  /* 0x0000001900037202 */ /* 0x000fe20000000f00 */
[C---:B--2---:R-:W-:Y:S11]  /*772d0*/  HMMA.16816.F32.BF16 R8, R16.reuse, R24, R8 ;  /* 0x000000181008723c */ /* 0x044ff60000041808 */
[----:B------:R-:W-:Y:S11]  /*772e0*/  @!UPT UIADD3 URZ, URZ, URZ, URZ ;  /* 0x0000003f3f3ff290 */ /* 0x000ff6000fffe03f */
[----:B------:R-:W-:Y:S01]  /*772f0*/  @!UPT UIADD3 URZ, URZ, URZ, URZ ;  /* 0x0000003f3f3ff290 */ /* 0x000fe2000fffe03f */
[----:B------:R0:W-:Y:S01]  /*77300*/  STL.64 [R1+0x910], R8 ;  /* 0x0009100801007387 */ /* 0x0001e20000100a00 */
[----:B------:R1:W-:Y:S03]  /*77310*/  STL.64 [R1+0x918], R10 ;  /* 0x0009180a01007387 */ /* 0x0003e60000100a00 */
[----:B0-----:R-:W3:Y:S01]  /*77320*/  LDL.LU.64 R8, [R1+0x2a90] ;  /* 0x002a900001087983 */ /* 0x001ee20000300a00 */
[----:B-1----:R-:W-:Y:S02]  /*77330*/  IMAD.MOV.U32 R10, RZ, RZ, R24 ;  /* 0x000000ffff0a7224 */ /* 0x002fe400078e0018 */
[----:B------:R-:W4:Y:S02]  /*77340*/  LDL.LU.64 R24, [R1+0x2a88] ;  /* 0x002a880001187983 */ /* 0x000f240000300a00 */
[C---:B----4-:R-:W-:Y:S01]  /*77350*/  HMMA.16816.F32.BF16 R24, R16.reuse, R24, R20 ;  /* 0x000000181018723c */ /* 0x050fe20000041814 */
[----:B------:R-:W2:Y:S01]  /*77360*/  LDL.LU.64 R22, [R1+0x2a80] ;  /* 0x002a800001167983 */ /* 0x000ea20000300a00 */
[----:B------:R-:W2:Y:S11]  /*77370*/  LDL.LU.64 R20, [R1+0x2a78] ;  /* 0x002a780001147983 */ /* 0x000eb60000300a00 */
[----:B------:R-:W-:Y:S10]  /*77380*/  @!UPT UIADD3 URZ, URZ, URZ, URZ ;  /* 0x0000003f3f3ff290 */ /* 0x000ff4000fffe03f */
[----:B------:R0:W-:Y:S01]  /*77390*/  STL.64 [R1+0x8f0], R24 ;  /* 0x0008f01801007387 */ /* 0x0001e20000100a00 */
[----:B------:R2:W-:Y:S03]  /*773a0*/  STL.64 [R1+0x8f8], R26 ;  /* 0x0008f81a01007387 */ /* 0x0005e60000100a00 */
[----:B0-----:R-:W2:Y:S02]  /*773b0*/  LDL.LU.64 R24, [R1+0x2a70] ;  /* 0x002a700001187983 */ /* 0x001ea40000300a00 */
[C---:B--2---:R-:W-:Y:S02]  /*773c0*/  HMMA.16816.F32.BF16 R24, R16.reuse, R24, R20 ;  /* 0x000000181018723c */ /* 0x044fe40000041814 */
[----:B------:R-:W2:Y:S01]  /*773d0*/  LDL.LU.64 R22, [R1+0x2a68] ;  /* 0x002a680001167983 */ /* 0x000ea20000300a00 */
[----:B------:R-:W2:Y:S02]  /*773e0*/  LDL.LU.64 R20, [R1+0x2a60] ;  /* 0x002a600001147983 */ /* 0x000ea40000300a00 */
[----:B------:R0:W-:Y:S11]  /*773f0*/  STL.64 [R1+0x29e8], R12 ;  /* 0x0029e80c01007387 */ /* 0x0001f60000100a00 */
[----:B------:R-:W-:Y:S07]  /*77400*/  @!UPT UIADD3 URZ, URZ, URZ, URZ ;  /* 0x0000003f3f3ff290 */ /* 0x000fee000fffe03f */
[----:B------:R-:W-:Y:S01]  /*77410*/  STL.64 [R1+0x8d0], R24 ;  /* 0x0008d01801007387 */ /* 0x000fe20000100a00 */
[----:B------:R-:W-:Y:S01]  /*77420*/  STL.64 [R1+0x8d8], R26 ;  /* 0x0008d81a01007387 */ /* 0x000fe20000100a00 */
[C---:B--2---:R-:W-:Y:S02]  /*77430*/  HMMA.16816.F32.BF16 R20, R16.reuse, R12, R20 ;  /* 0x0000000c1014723c */ /* 0x044fe40000041814 */
[----:B0-----:R-:W2:Y:S11]  /*77440*/  LDL.LU R12, [R1+0x140] ;  /* 0x00014000010c7983 */ /* 0x001eb60000300800 */
[----:B------:R-:W-:Y:S10]  /*77450*/  @!UPT UIADD3 URZ, URZ, URZ, URZ ;  /* 0x0000003f3f3ff290 */ /* 0x000ff4000fffe03f */
[----:B------:R-:W-:Y:S01]  /*77460*/  STL.64 [R1+0x8c0], R20 ;  /* 0x0008c01401007387 */ /* 0x000fe20000100a00 */
[----:B------:R-:W-:Y:S02]  /*77470*/  STL.64 [R1+0x8c8], R22 ;  /* 0x0008c81601007387 */ /* 0x000fe40000100a00 */
[----:B------:R-:W2:Y:S02]  /*77480*/  LDL.LU R13, [R1+0x144] ;  /* 0x00014400010d7983 */ /* 0x000ea40000300800 */
[----:B------:R-:W4:Y:S01]  /*77490*/  LDL.LU R14, [R1+0x148] ;  /* 0x00014800010e7983 */ /* 0x000f220000300800 */
[----:B------:R-:W4:Y:S01]  /*774a0*/  LDL.LU R15, [R1+0x14c] ;  /* 0x00014c00010f7983 */ /* 0x000f220000300800 */
[----:B---3--:R-:W-:Y:S03]  /*774b0*/  HMMA.16816.F32.BF16 R4, R16, R8, R4 ;  /* 0x000000081004723c */ /* 0x008fe60000041804 */
[----:B----4-:R-:W-:Y:S01]  /*774c0*/  STL.64 [R1+0x29f8], R14 ;  /* 0x0029f80e01007387 */ /* 0x010fe20000100a00 */
[----:B--2---:R0:W-:Y:S03]  /*774d0*/  STL.64 [R1+0x29f0], R12 ;  /* 0x0029f00c01007387 */ /* 0x0041e60000100a00 */
[----:B0-----:R-:W2:Y:S01]  /*774e0*/  LDL.LU R12, [R1+0x150] ;  /* 0x00015000010c7983 */ /* 0x001ea20000300800 */
[----:B------:R-:W2:Y:S02]  /*774f0*/  LDL.LU R13, [R1+0x154] ;  /* 0x00015400010d7983 */ /* 0x000ea40000300800 */
[----:B------:R-:W3:Y:S02]  /*77500*/  LDL.LU R14, [R1+0x158] ;  /* 0x00015800010e7983 */ /* 0x000ee40000300800 */
[----:B------:R-:W3:Y:S01]  /*77510*/  LDL.LU R15, [R1+0x15c] ;  /* 0x00015c00010f7983 */ /* 0x000ee20000300800 */
[----:B------:R-:W4:Y:S01]  /*77520*/  LDL.LU R20, [R1+0x230] ;  /* 0x0002300001147983 */ /* 0x000f220000300800 */
[----:B------:R-:W4:Y:S02]  /*77530*/  LDL.LU R21, [R1+0x234] ;  /* 0x0002340001157983 */ /* 0x000f240000300800 */
[----:B------:R-:W4:Y:S02]  /*77540*/  LDL.LU R22, [R1+0x238] ;  /* 0x0002380001167983 */ /* 0x000f240000300800 */
[----:B------:R-:W4:Y:S01]  /*77550*/  LDL.LU R23, [R1+0x23c] ;  /* 0x00023c0001177983 */ /* 0x000f220000300800 */
[----:B---3--:R-:W-:Y:S01]  /*77560*/  STL.64 [R1+0x2a18], R14 ;  /* 0x002a180e01007387 */ /* 0x008fe20000100a00 */
[----:B--2---:R0:W-:Y:S02]  /*77570*/  STL.64 [R1+0x2a10], R12 ;  /* 0x002a100c01007387 */ /* 0x0041e40000100a00 */
[----:B------:R-:W2:Y:S02]  /*77580*/  LDL.LU R24, [R1+0x180] ;  /* 0x0001800001187983 */ /* 0x000ea40000300800 */
[----:B------:R-:W2:Y:S01]  /*77590*/  LDL.LU R25, [R1+0x184] ;  /* 0x0001840001197983 */ /* 0x000ea20000300800 */
[----:B------:R-:W2:Y:S01]  /*775a0*/  LDL.LU R26, [R1+0x188] ;  /* 0x00018800011a7983 */ /* 0x000ea20000300800 */
[----:B------:R-:W2:Y:S01]  /*775b0*/  LDL.LU R27, [R1+0x18c] ;  /* 0x00018c00011b7983 */ /* 0x000ea20000300800 */
[----:B0-----:R-:W-:Y:S01]  /*775c0*/  MOV R12, R10 ;  /* 0x0000000a000c7202 */ /* 0x001fe20000000f00 */
[----:B------:R-:W-:-:S05]  /*775d0*/  IMAD.MOV.U32 R13, RZ, RZ, R3 ;  /* 0x000000ffff0d7224 */ /* 0x000fca00078e0003 */
[----:B------:R-:W-:Y:S01]  /*775e0*/  STL.64 [R1+0x2a28], R12 ;  /* 0x002a280c01007387 */ /* 0x000fe20000100a00 */
[----:B------:R0:W-:Y:S02]  /*775f0*/  STL.64 [R1+0x8b0], R4 ;  /* 0x0008b00401007387 */ /* 0x0001e40000100a00 */
[----:B------:R-:W-:Y:S01]  /*77600*/  STL.64 [R1+0x8b8], R6 ;  /* 0x0008b80601007387 */ /* 0x000fe20000100a00 */
[----:B0-----:R-:W4:Y:S01]  /*77610*/  LDL.LU.64 R4, [R1+0x2a58] ;  /* 0x002a580001047983 */ /* 0x001f220000300a00 */
[----:B------:R0:W-:Y:S03]  /*77620*/  STL.64 [R1+0x29e0], R8 ;  /* 0x0029e00801007387 */ /* 0x0001e60000100a00 */
[----:B0-----:R-:W3:Y:S01]  /*77630*/  LDL.LU R8, [R1+0x220] ;  /* 0x0002200001087983 */ /* 0x001ee20000300800 */
[----:B------:R-:W3:Y:S02]  /*77640*/  LDL.LU R9, [R1+0x224] ;  /* 0x0002240001097983 */ /* 0x000ee40000300800 */
[----:B------:R-:W2:Y:S02]  /*77650*/  LDL.LU R10, [R1+0x228] ;  /* 0x00022800010a7983 */ /* 0x000ea40000300800 */
[----:B------:R-:W2:Y:S02]  /*77660*/  LDL.LU R11, [R1+0x22c] ;  /* 0x00022c00010b7983 */ /* 0x000ea40000300800 */
[----:B--2---:R-:W-:Y:S01]  /*77670*/  STL.64 [R1+0x2a08], R10 ;  /* 0x002a080a01007387 */ /* 0x004fe20000100a00 */
[----:B---3--:R0:W-:Y:S03]  /*77680*/  STL.64 [R1+0x2a00], R8 ;  /* 0x002a000801007387 */ /* 0x0081e60000100a00 */
[----:B0-----:R-:W2:Y:S01]  /*77690*/  LDL.64 R8, [R1+0xc0] ;  /* 0x0000c00001087983 */ /* 0x001ea20000100a00 */
[C---:B----4-:R-:W-:Y:S03]  /*776a0*/  HMMA.16816.F32.BF16 R20, R16.reuse, R4, R20 ;  /* 0x000000041014723c */ /* 0x050fe60000041814 */
[----:B--2---:R0:W-:Y:S04]  /*776b0*/  STL.64 [R1+0x2a20], R8 ;  /* 0x002a200801007387 */ /* 0x0041e80000100a00 */
[----:B0-----:R-:W2:Y:S01]  /*776c0*/  LDL.LU R8, [R1+0x160] ;  /* 0x0001600001087983 */ /* 0x001ea20000300800 */
[----:B------:R-:W2:Y:S02]  /*776d0*/  LDL.LU R9, [R1+0x164] ;  /* 0x0001640001097983 */ /* 0x000ea40000300800 */
[----:B------:R-:W3:Y:S02]  /*776e0*/  LDL.LU R10, [R1+0x168] ;  /* 0x00016800010a7983 */ /* 0x000ee40000300800 */
[----:B------:R-:W3:Y:S02]  /*776f0*/  LDL.LU R11, [R1+0x16c] ;  /* 0x00016c00010b7983 */ /* 0x000ee40000300800 */
[----:B---3--:R-:W-:Y:S01]  /*77700*/  STL.64 [R1+0x2a38], R10 ;  /* 0x002a380a01007387 */ /* 0x008fe20000100a00 */
[----:B--2---:R0:W-:Y:S03]  /*77710*/  STL.64 [R1+0x2a30], R8 ;  /* 0x002a300801007387 */ /* 0x0041e60000100a00 */
[----:B0-----:R-:W2:Y:S01]  /*77720*/  LDL.LU R8, [R1+0x170] ;  /* 0x0001700001087983 */ /* 0x001ea20000300800 */
[----:B------:R-:W2:Y:S02]  /*77730*/  LDL.LU R9, [R1+0x174] ;  /* 0x0001740001097983 */ /* 0x000ea40000300800 */
[----:B------:R-:W2:Y:S02]  /*77740*/  LDL.LU R10, [R1+0x178] ;  /* 0x00017800010a7983 */ /* 0x000ea40000300800 */
[----:B------:R-:W2:Y:S01]  /*77750*/  LDL.LU R11, [R1+0x17c] ;  /* 0x00017c00010b7983 */ /* 0x000ea20000300800 */
[----:B------:R0:W-:Y:S01]  /*77760*/  STL.64 [R1+0x8a0], R20 ;  /* 0x0008a01401007387 */ /* 0x0001e20000100a00 */
[----:B------:R-:W-:Y:S03]  /*77770*/  STL.64 [R1+0x8a8], R22 ;  /* 0x0008a81601007387 */ /* 0x000fe60000100a00 */
[----:B0-----:R-:W3:Y:S01]  /*77780*/  LDL.LU.64 R20, [R1+0x2a50] ;  /* 0x002a500001147983 */ /* 0x001ee20000300a00 */
[----:B------:R0:W-:Y:S03]  /*77790*/  STL.64 [R1+0x29d8], R4 ;  /* 0x0029d80401007387 */ /* 0x0001e60000100a00 */
[----:B0-----:R-:W4:Y:S01]  /*777a0*/  LDL.LU R4, [R1+0x340] ;  /* 0x0003400001047983 */ /* 0x001f220000300800 */
[----:B------:R-:W4:Y:S02]  /*777b0*/  LDL.LU R5, [R1+0x344] ;  /* 0x0003440001057983 */ /* 0x000f240000300800 */
[----:B------:R-:W4:Y:S02]  /*777c0*/  LDL.LU R6, [R1+0x348] ;  /* 0x0003480001067983 */ /* 0x000f240000300800 */
[----:B------:R-:W4:Y:S01]  /*777d0*/  LDL.LU R7, [R1+0x34c] ;  /* 0x00034c0001077983 */ /* 0x000f220000300800 */
[----:B---3--:R-:W-:Y:S01]  /*777e0*/  HMMA.16816.F32.BF16 R16, R16, R20, R24 ;  /* 0x000000141010723c */ /* 0x008fe20000041818 */
[----:B------:R-:W2:Y:S01]  /*777f0*/  LDL.LU.64 R26, [R1+0x2a48] ;  /* 0x002a4800011a7983 */ /* 0x000ea20000300a00 */
[----:B------:R-:W2:Y:S01]  /*77800*/  LDL.LU.64 R24, [R1+0x2a40] ;  /* 0x002a400001187983 */ /* 0x000ea20000300a00 */
[----:B------:R-:W-:-:S02]  /*77810*/  MOV R12, R2 ;  /* 0x00000002000c7202 */ /* 0x000fc40000000f00 */
[----:B------:R-:W-:Y:S11]  /*77820*/  MOV R13, R0 ;  /* 0x00000000000d7202 */ /* 0x000ff60000000f00 */
[----:B------:R-:W-:Y:S07]  /*77830*/  @!UPT UIADD3 URZ, URZ, URZ, URZ ;  /* 0x0000003f3f3ff290 */ /* 0x000fee000fffe03f */
[----:B------:R0:W-:Y:S01]  /*77840*/  STL.64 [R1+0x880], R16 ;  /* 0x0008801001007387 */ /* 0x0001e20000100a00 */
[----:B------:R-:W-:Y:S03]  /*77850*/  STL.64 [R1+0x888], R18 ;  /* 0x0008881201007387 */ /* 0x000fe60000100a00 */
[----:B0-----:R-:W3:Y:S01]  /*77860*/  LDL.64 R16, [R1+0xb0] ;  /* 0x0000b00001107983 */ /* 0x001ee20000100a00 */
[C---:B--2---:R-:W-:Y:S03]  /*77870*/  HMMA.16816.F32.BF16 R12, R24.reuse, R12, R8 ;  /* 0x0000000c180c723c */ /* 0x044fe60000041808 */
[----:B------:R-:W2:Y:S01]  /*77880*/  LDL.LU.64 R10, [R1+0x2a38] ;  /* 0x002a3800010a7983 */ /* 0x000ea20000300a00 */
[----:B------:R-:W2:Y:S11]  /*77890*/  LDL.LU.64 R8, [R1+0x2a30] ;  /* 0x002a300001087983 */ /* 0x000eb60000300a00 */
[----:B------:R-:W-:Y:S08]  /*778a0*/  @!UPT UIADD3 URZ, URZ, URZ, URZ ;  /* 0x0000003f3f3ff290 */ /* 0x000ff0000fffe03f */
[----:B------:R0:W-:Y:S01]  /*778b0*/  STL.64 [R1+0x870], R12 ;  /* 0x0008700c01007387 */ /* 0x0001e20000100a00 */
[----:B------:R2:W-:Y:S03]  /*778c0*/  STL.64 [R1+0x878], R14 ;  /* 0x0008780e01007387 */ /* 0x0005e60000100a00 */
[----:B0-----:R-:W2:Y:S04]  /*778d0*/  LDL.LU.64 R12, [R1+0x2a28] ;  /* 0x002a2800010c7983 */ /* 0x001ea80000300a00 */
[----:B------:R-:W0:Y:S02]  /*778e0*/  S2R R23, SR_TID.X ;  /* 0x0000000000177919 */ /* 0x000e240000002100 */
[----:B0-----:R-:W-:Y:S01]  /*778f0*/  SHF.L.U32 R2, R23, 0x7, RZ ;  /* 0x0000000717027819 */ /* 0x001fe200000006ff */
[----:B--2---:R-:W-:Y:S01]  /*77900*/  HMMA.16816.F32.BF16 R12, R24, R12, R8 ;  /* 0x0000000c180c723c */ /* 0x004fe20000041808 */
[----:B------:R-:W2:Y:S11]  /*77910*/  LDL.LU.64 R8, [R1+0x2a20] ;  /* 0x002a200001087983 */ /* 0x000eb60000300a00 */
[----:B------:R-:W-:Y:S11]  /*77920*/  @!UPT UIADD3 URZ, URZ, URZ, URZ ;  /* 0x0000003f3f3ff290 */ /* 0x000ff6000fffe03f */
[----:B------:R-:W-:Y:S01]  /*77930*/  STL [R1+0x844], R13 ;  /* 0x0008440d01007387 */ /* 0x000fe20000100800 */
[----:B------:R0:W-:Y:S01]  /*77940*/  STL.64 [R1+0x848], R14 ;  /* 0x0008480e01007387 */ /* 0x0001e20000100a00 */
[----:B------:R-:W-:Y:S02]  /*77950*/  MOV R23, R12 ;  /* 0x0000000c00177202 */ /* 0x000fe40000000f00 */
[----:B0-----:R-:W3:Y:S01]  /*77960*/  LDL.LU.64 R14, [R1+0x2a18] ;  /* 0x002a1800010e7983 */ /* 0x001ee20000300a00 */
[----:B------:R-:W3:Y:S03]  /*77970*/  LDL.LU.64 R12, [R1+0x2a10] ;  /* 0x002a1000010c7983 */ /* 0x000ee60000300a00 */
[----:B------:R-:W0:Y:S01]  /*77980*/  S2R R22, SR_TID.X ;  /* 0x0000000000167919 */ /* 0x000e220000002100 */
[----:B------:R-:W-:Y:S02]  /*77990*/  STL [R1+0x22c8], R23 ;  /* 0x0022c81701007387 */ /* 0x000fe40000100800 */
[----:B------:R-:W4:Y:S01]  /*779a0*/  LDL.LU.64 R10, [R1+0x2a08] ;  /* 0x002a0800010a7983 */ /* 0x000f220000300a00 */
[----:B0-----:R-:W-:-:S05]  /*779b0*/  LOP3.LUT R28, R22, 0x7, RZ, 0xc0, !PT ;  /* 0x00000007161c7812 */ /* 0x001fca00078ec0ff */
[----:B------:R-:W-:-:S05]  /*779c0*/  IMAD.SHL.U32 R28, R28, 0x10, RZ ;  /* 0x000000101c1c7824 */ /* 0x000fca00078e00ff */
[----:B------:R-:W-:-:S04]  /*779d0*/  LOP3.LUT R2, R28, 0x780, R2, 0xf8, !PT ;  /* 0x000007801c027812 */ /* 0x000fc800078ef802 */
[----:B------:R-:W-:Y:S01]  /*779e0*/  LOP3.LUT R2, R2, 0x10, R22, 0x78, !PT ;  /* 0x0000001002027812 */ /* 0x000fe200078e7816 */
[----:B--2---:R-:W-:Y:S01]  /*779f0*/  IMAD.MOV.U32 R29, RZ, RZ, R8 ;  /* 0x000000ffff1d7224 */ /* 0x004fe200078e0008 */
[----:B------:R-:W-:Y:S01]  /*77a00*/  MOV R28, R9 ;  /* 0x00000009001c7202 */ /* 0x000fe20000000f00 */
[C---:B---3--:R-:W-:Y:S01]  /*77a10*/  HMMA.16816.F32.BF16 R12, R24.reuse, R8, R12 ;  /* 0x00000008180c723c */ /* 0x048fe2000004180c */
[----:B------:R-:W4:Y:S11]  /*77a20*/  LDL.LU.64 R8, [R1+0x2a00] ;  /* 0x002a000001087983 */ /* 0x000f360000300a00 */
[----:B------:R-:W-:Y:S11]  /*77a30*/  @!UPT UIADD3 URZ, URZ, URZ, URZ ;  /* 0x0000003f3f3ff290 */ /* 0x000ff6000fffe03f */
[----:B------:R-:W-:Y:S01]  /*77a40*/  STL.64 [R1+0x820], R12 ;  /* 0x0008200c01007387 */ /* 0x000fe20000100a00 */
[----:B------:R0:W-:Y:S01]  /*77a50*/  STL [R1+0x828], R14 ;  /* 0x0008280e01007387 */ /* 0x0001e20000100800 */
[----:B------:R-:W-:Y:S02]  /*77a60*/  MOV R22, R15 ;  /* 0x0000000f00167202 */ /* 0x000fe40000000f00 */
[----:B0-----:R-:W2:Y:S01]  /*77a70*/  LDL.LU.64 R14, [R1+0x29f8] ;  /* 0x0029f800010e7983 */ /* 0x001ea20000300a00 */
[----:B------:R-:W2:Y:S02]  /*77a80*/  LDL.LU.64 R12, [R1+0x29f0] ;  /* 0x0029f000010c7983 */ /* 0x000ea40000300a00 */
[----:B------:R-:W-:Y:S01]  /*77a90*/  STL [R1+0x22cc], R22 ;  /* 0x0022cc1601007387 */ /* 0x000fe20000100800 */
[C---:B--2---:R-:W-:Y:S11]  /*77aa0*/  HMMA.16816.F32.BF16 R12, R24.reuse, R16, R12 ;  /* 0x00000010180c723c */ /* 0x044ff6000004180c */
[----:B------:R-:W-:Y:S11]  /*77ab0*/  @!UPT UIADD3 URZ, URZ, URZ, URZ ;  /* 0x0000003f3f3ff290 */ /* 0x000ff6000fffe03f */
[----:B------:R-:W-:Y:S01]  /*77ac0*/  @!UPT UIADD3 URZ, URZ, URZ, URZ ;  /* 0x0000003f3f3ff290 */ /* 0x000fe2000fffe03f */
[----:B------:R0:W-:Y:S01]  /*77ad0*/  STL.64 [R1+0x800], R12 ;  /* 0x0008000c01007387 */ /* 0x0001e20000100a00 */
[----:B------:R4:W-:Y:S03]  /*77ae0*/  STL.64 [R1+0x808], R14 ;  /* 0x0008080e01007387 */ /* 0x0009e60000100a00 */
[----:B0-----:R-:W4:Y:S01]  /*77af0*/  LDL.LU.64 R12, [R1+0x29e8] ;  /* 0x0029e800010c7983 */ /* 0x001f220000300a00 */
[----:B------:R-:W-:Y:S01]  /*77b00*/  LOP3.LUT R2, R2, 0x40, RZ, 0x3c, !PT ;  /* 0x0000004002027812 */ /* 0x000fe200078e3cff */
[C---:B----4-:R-:W-:Y:S02]  /*77b10*/  HMMA.16816.F32.BF16 R12, R24.reuse, R12, R8 ;  /* 0x0000000c180c723c */ /* 0x050fe40000041808 */
[----:B------:R-:W2:Y:S11]  /*77b20*/  LDL.LU.64 R8, [R1+0x29e0] ;  /* 0x0029e00001087983 */ /* 0x000eb60000300a00 */
[----:B------:R-:W-:Y:S10]  /*77b30*/  @!UPT UIADD3 URZ, URZ, URZ, URZ ;  /* 0x0000003f3f3ff290 */ /* 0x000ff4000fffe03f */
[----:B------:R-:W-:Y:S01]  /*77b40*/  STL.64 [R1+0x7f0], R12 ;  /* 0x0007f00c01007387 */ /* 0x000fe20000100a00 */
[----:B------:R-:W-:Y:S01]  /*77b50*/  MOV R22, R14 ;  /* 0x0000000e00167202 */ /* 0x000fe20000000f00 */
[----:B------:R-:W-:Y:S02]  /*77b60*/  IMAD.MOV.U32 R23, RZ, RZ, R15 ;  /* 0x000000ffff177224 */ /* 0x000fe400078e000f */
[----:B------:R-:W0:Y:S04]  /*77b70*/  LDSM.16.M88.4 R12, [R2+0x51800] ;  /* 0x05180000020c783b */ /* 0x000e280000000200 */
[----:B------:R-:W-:Y:S01]  /*77b80*/  STL [R1+0x24f0], R23 ;  /* 0x0024f01701007387 */ /* 0x000fe20000100800 */
[----:B------:R-:W-:Y:S03]  /*77b90*/  STL [R1+0x24ec], R22 ;  /* 0x0024ec1601007387 */ /* 0x000fe60000100800 */
        /* <DEDUP_REMOVED lines=9> */
[----:B------:R0:W-:Y:S01]  /*77c30*/  STL.64 [R1+0x7e0], R4 ;  /* 0x0007e00401007387 */ /* 0x0001e20000100a00 */
[----:B------:R1:W-:Y:S03]  /*77c40*/  STL.64 [R1+0x7e8], R6 ;  /* 0x0007e80601007387 */ /* 0x0003e60000100a00 */
[----:B0-----:R-:W2:Y:S01]  /*77c50*/  LDL.LU.64 R4, [R1+0x29d8] ;  /* 0x0029d80001047983 */ /* 0x001ea20000300a00 */
[----:B-1----:R-:W-:Y:S02]  /*77c60*/  MOV R7, R8 ;  /* 0x0000000800077202 */ /* 0x002fe40000000f00 */
[----:B------:R-:W-:Y:S02]  /*77c70*/  MOV R6, R9 ;  /* 0x0000000900067202 */ /* 0x000fe40000000f00 */
[----:B------:R-:W0:Y:S04]  /*77c80*/  LDSM.16.M88.4 R8, [R2+0x52000] ;  /* 0x052000000208783b */ /* 0x000e280000000200 */
[----:B0-----:R-:W-:Y:S01]  /*77c90*/  STL.64 [R1+0x28f0], R10 ;  /* 0x0028f00a01007387 */ /* 0x001fe20000100a00 */
[----:B------:R0:W-:Y:S02]  /*77ca0*/  STL.64 [R1+0x28e8], R8 ;  /* 0x0028e80801007387 */ /* 0x0001e40000100a00 */
[----:B0-----:R-:W-:Y:S01]  /*77cb0*/  IMAD.MOV.U32 R8, RZ, RZ, R7 ;  /* 0x000000ffff087224 */ /* 0x001fe200078e0007 */
[----:B------:R-:W-:-:S05]  /*77cc0*/  MOV R9, R6 ;  /* 0x0000000600097202 */ /* 0x000fca0000000f00 */
[----:B------:R0:W-:Y:S04]  /*77cd0*/  STL.64 [R1+0x2990], R8 ;  /* 0x0029900801007387 */ /* 0x0001e80000100a00 */
[----:B0-----:R-:W2:Y:S01]  /*77ce0*/  LDL.LU R8, [R1+0x410] ;  /* 0x0004100001087983 */ /* 0x001ea20000300800 */
[----:B------:R-:W2:Y:S02]  /*77cf0*/  LDL.LU R9, [R1+0x414] ;  /* 0x0004140001097983 */ /* 0x000ea40000300800 */
[----:B------:R-:W2:Y:S02]  /*77d00*/  LDL.LU R10, [R1+0x418] ;  /* 0x00041800010a7983 */ /* 0x000ea40000300800 */
[----:B------:R-:W2:Y:S02]  /*77d10*/  LDL.LU R11, [R1+0x41c] ;  /* 0x00041c00010b7983 */ /* 0x000ea40000300800 */
[C---:B--2---:R-:W-:Y:S01]  /*77d20*/  HMMA.16816.F32.BF16 R8, R24.reuse, R4, R8 ;  /* 0x000000041808723c */ /* 0x044fe20000041808 */
[----:B------:R-:W0:Y:S04]  /*77d30*/  LDSM.16.M88.4 R4, [R2+0x52800] ;  /* 0x052800000204783b */ /* 0x000e280000000200 */
[----:B0-----:R-:W-:Y:S11]  /*77d40*/  STL.64 [R1+0x2860], R6 ;  /* 0x0028600601007387 */ /* 0x001ff60000100a00 */
[----:B------:R-:W-:Y:S07]  /*77d50*/  @!UPT UIADD3 URZ, URZ, URZ, URZ ;  /* 0x0000003f3f3ff290 */ /* 0x000fee000fffe03f */
[----:B------:R-:W-:Y:S02]  /*77d60*/  STL.64 [R1+0x7d0], R8 ;  /* 0x0007d00801007387 */ /* 0x000fe40000100a00 */
[----:B------:R-:W-:Y:S02]  /*77d70*/  STL.64 [R1+0x7d8], R10 ;  /* 0x0007d80a01007387 */ /* 0x000fe40000100a00 */
[----:B------:R3:W-:Y:S02]  /*77d80*/  STL.64 [R1+0x2858], R4 ;  /* 0x0028580401007387 */ /* 0x0007e40000100a00 */
[----:B---3--:R-:W-:Y:S01]  /*77d90*/  HMMA.16816.F32.BF16 R4, R24, R20, R12 ;  /* 0x000000141804723c */ /* 0x008fe2000004180c */
[----:B------:R0:W-:Y:S01]  /*77da0*/  STL.64 [R1+0x2968], R20 ;  /* 0x0029681401007387 */ /* 0x0001e20000100a00 */
[----:B------:R-:W-:Y:S01]  /*77db0*/  IMAD.MOV.U32 R3, RZ, RZ, R16 ;  /* 0x000000ffff037224 */ /* 0x000fe200078e0010 */
[----:B------:R-:W-:Y:S02]  /*77dc0*/  MOV R0, R17 ;  /* 0x0000001100007202 */ /* 0x000fe40000000f00 */
[----:B------:R-:W-:Y:S04]  /*77dd0*/  LDSM.16.M88.4 R24, [R2+0x53000] ;  /* 0x053000000218783b */ /* 0x000fe80000000200 */
[----:B------:R-:W1:Y:S01]  /*77de0*/  LDSM.16.M88.4 R16, [R2+0x51000] ;  /* 0x051000000210783b */ /* 0x000e620000000200 */
[----:B------:R-:W-:Y:S01]  /*77df0*/  MOV R12, R29 ;  /* 0x0000001d000c7202 */ /* 0x000fe20000000f00 */
[----:B------:R-:W-:-:S02]  /*77e00*/  IMAD.MOV.U32 R13, RZ, RZ, R28 ;  /* 0x000000ffff0d7224 */ /* 0x000fc400078e001c */
[----:B0-----:R-:W2:Y:S10]  /*77e10*/  LDL.LU R20, [R1+0x430] ;  /* 0x0004300001147983 */ /* 0x001eb40000300800 */
[----:B------:R-:W-:Y:S01]  /*77e20*/  STL.64 [R1+0x7b0], R4 ;  /* 0x0007b00401007387 */ /* 0x000fe20000100a00 */
[----:B------:R-:W-:Y:S02]  /*77e30*/  STL.64 [R1+0x7b8], R6 ;  /* 0x0007b80601007387 */ /* 0x000fe40000100a00 */
[----:B------:R-:W2:Y:S02]  /*77e40*/  LDL.LU R21, [R1+0x434] ;  /* 0x0004340001157983 */ /* 0x000ea40000300800 */
[----:B------:R-:W3:Y:S01]  /*77e50*/  LDL.LU R22, [R1+0x438] ;  /* 0x0004380001167983 */ /* 0x000ee20000300800 */
[----:B------:R-:W3:Y:S01]  /*77e60*/  LDL.LU R23, [R1+0x43c] ;  /* 0x00043c0001177983 */ /* 0x000ee20000300800 */
[----:B------:R0:W-:Y:S03]  /*77e70*/  STL.64 [R1+0x29b8], R12 ;  /* 0x0029b80c01007387 */ /* 0x0001e60000100a00 */
[----:B0-----:R-:W4:Y:S04]  /*77e80*/  LDL.64 R12, [R1+0xd0] ;  /* 0x0000d000010c7983 */ /* 0x001f280000100a00 */
[----:B----4-:R0:W-:Y:S01]  /*77e90*/  STL.64 [R1+0x29d0], R12 ;  /* 0x0029d00c01007387 */ /* 0x0101e20000100a00 */
[----:B------:R-:W4:Y:S02]  /*77ea0*/  LDL.LU R8, [R1+0x450] ;  /* 0x0004500001087983 */ /* 0x000f240000300800 */
[----:B------:R-:W4:Y:S02]  /*77eb0*/  LDL.LU R9, [R1+0x454] ;  /* 0x0004540001097983 */ /* 0x000f240000300800 */
[----:B------:R-:W2:Y:S01]  /*77ec0*/  LDL.LU R10, [R1+0x458] ;  /* 0x00045800010a7983 */ /* 0x000ea20000300800 */
[----:B------:R-:W2:Y:S01]  /*77ed0*/  LDL.LU R11, [R1+0x45c] ;  /* 0x00045c00010b7983 */ /* 0x000ea20000300800 */
[----:B------:R-:W1:Y:S02]  /*77ee0*/  LDL.LU R4, [R1+0x490] ;  /* 0x0004900001047983 */ /* 0x000e640000300800 */
[----:B------:R-:W1:Y:S02]  /*77ef0*/  LDL.LU R5, [R1+0x494] ;  /* 0x0004940001057983 */ /* 0x000e640000300800 */
[----:B------:R-:W1:Y:S01]  /*77f00*/  LDL.LU R6, [R1+0x498] ;  /* 0x0004980001067983 */ /* 0x000e620000300800 */
[----:B------:R-:W1:Y:S04]  /*77f10*/  LDL.LU R7, [R1+0x49c] ;  /* 0x00049c0001077983 */ /* 0x000e680000300800 */
[----:B0-----:R-:W1:Y:S04]  /*77f20*/  LDL.64 R12, [R1+0xe0] ;  /* 0x0000e000010c7983 */ /* 0x001e680000100a00 */
[----:B--2---:R-:W-:Y:S01]  /*77f30*/  STL.64 [R1+0x29a0], R10 ;  /* 0x0029a00a01007387 */ /* 0x004fe20000100a00 */
[----:B----4-:R0:W-:Y:S03]  /*77f40*/  STL.64 [R1+0x2998], R8 ;  /* 0x0029980801007387 */ /* 0x0101e60000100a00 */
        /* <DEDUP_REMOVED lines=10> */
[----:B-1----:R-:W-:Y:S01]  /*77ff0*/  HMMA.16816.F32.BF16 R4, R16, R12, R4 ;  /* 0x0000000c1004723c */ /* 0x002fe20000041804 */
[----:B----4-:R-:W-:Y:S01]  /*78000*/  STL.64 [R1+0x29c8], R10 ;  /* 0x0029c80a01007387 */ /* 0x010fe20000100a00 */
[----:B--2---:R0:W-:Y:S03]  /*78010*/  STL.64 [R1+0x29c0], R8 ;  /* 0x0029c00801007387 */ /* 0x0041e60000100a00 */
[----:B0-----:R-:W2:Y:S01]  /*78020*/  LDL.LU R8, [R1+0x480] ;  /* 0x0004800001087983 */ /* 0x001ea20000300800 */
[----:B------:R-:W2:Y:S02]  /*78030*/  LDL.LU R9, [R1+0x484] ;  /* 0x0004840001097983 */ /* 0x000ea40000300800 */
[----:B------:R-:W2:Y:S02]  /*78040*/  LDL.LU R10, [R1+0x488] ;  /* 0x00048800010a7983 */ /* 0x000ea40000300800 */
[----:B------:R-:W2:Y:S01]  /*78050*/  LDL.LU R11, [R1+0x48c] ;  /* 0x00048c00010b7983 */ /* 0x000ea20000300800 */
[----:B---3--:R-:W-:Y:S01]  /*78060*/  STL.64 [R1+0x2978], R22 ;  /* 0x0029781601007387 */ /* 0x008fe20000100a00 */
[----:B------:R0:W-:Y:S03]  /*78070*/  STL.64 [R1+0x2970], R20 ;  /* 0x0029701401007387 */ /* 0x0001e60000100a00 */
[----:B0-----:R-:W3:Y:S01]  /*78080*/  LDL.LU R20, [R1+0x440] ;  /* 0x0004400001147983 */ /* 0x001ee20000300800 */
[----:B------:R-:W3:Y:S02]  /*78090*/  LDL.LU R21, [R1+0x444] ;  /* 0x0004440001157983 */ /* 0x000ee40000300800 */
[----:B------:R-:W4:Y:S02]  /*780a0*/  LDL.LU R22, [R1+0x448] ;  /* 0x0004480001167983 */ /* 0x000f240000300800 */
[----:B------:R-:W4:Y:S02]  /*780b0*/  LDL.LU R23, [R1+0x44c] ;  /* 0x00044c0001177983 */ /* 0x000f240000300800 */
[----:B----4-:R-:W-:Y:S01]  /*780c0*/  STL.64 [R1+0x2988], R22 ;  /* 0x0029881601007387 */ /* 0x010fe20000100a00 */
[----:B---3--:R0:W-:Y:S03]  /*780d0*/  STL.64 [R1+0x2980], R20 ;  /* 0x0029801401007387 */ /* 0x0081e60000100a00 */
[----:B0-----:R-:W3:Y:S01]  /*780e0*/  LDL.64 R20, [R1+0xa0] ;  /* 0x0000a00001147983 */ /* 0x001ee20000100a00 */
[----:B------:R-:W-:Y:S02]  /*780f0*/  STL.64 [R1+0x27f8], R26 ;  /* 0x0027f81a01007387 */ /* 0x000fe40000100a00 */
[----:B------:R-:W-:Y:S02]  /*78100*/  STL.64 [R1+0x27f0], R24 ;  /* 0x0027f01801007387 */ /* 0x000fe40000100a00 */
[----:B------:R0:W-:Y:S01]  /*78110*/  STL.64 [R1+0x7a0], R4 ;  /* 0x0007a00401007387 */ /* 0x0001e20000100a00 */
[----:B------:R-:W-:Y:S01]  /*78120*/  STL.64 [R1+0x7a8], R6 ;  /* 0x0007a80601007387 */ /* 0x000fe20000100a00 */
[----:B0-----:R-:W-:Y:S01]  /*78130*/  IMAD.MOV.U32 R5, RZ, RZ, R12 ;  /* 0x000000ffff057224 */ /* 0x001fe200078e000c */
[----:B------:R-:W-:-:S02]  /*78140*/  MOV R4, R13 ;  /* 0x0000000d00047202 */ /* 0x000fc40000000f00 */
[----:B------:R-:W2:Y:S01]  /*78150*/  LDL.LU.64 R12, [R1+0x29d0] ;  /* 0x0029d000010c7983 */ /* 0x000ea20000300a00 */
[----:B------:R-:W-:Y:S02]  /*78160*/  MOV R24, R3 ;  /* 0x0000000300187202 */ /* 0x000fe40000000f00 */
[----:B------:R-:W-:Y:S01]  /*78170*/  MOV R25, R0 ;  /* 0x0000000000197202 */ /* 0x000fe20000000f00 */
        /* <DEDUP_REMOVED lines=9> */
[C---:B--2---:R-:W-:Y:S01]  /*78210*/  HMMA.16816.F32.BF16 R12, R16.reuse, R12, R8 ;  /* 0x0000000c100c723c */ /* 0x044fe20000041808 */
[----:B------:R-:W2:Y:S01]  /*78220*/  LDL.LU.64 R10, [R1+0x29b0] ;  /* 0x0029b000010a7983 */ /* 0x000ea20000300a00 */
[----:B------:R-:W2:Y:S11]  /*78230*/  LDL.LU.64 R8, [R1+0x29a8] ;  /* 0x0029a80001087983 */ /* 0x000eb60000300a00 */
[----:B------:R-:W-:Y:S10]  /*78240*/  @!UPT UIADD3 URZ, URZ, URZ, URZ ;  /* 0x0000003f3f3ff290 */ /* 0x000ff4000fffe03f */
[----:B------:R0:W-:Y:S01]  /*78250*/  STL.64 [R1+0x780], R12 ;  /* 0x0007800c01007387 */ /* 0x0001e20000100a00 */
[----:B------:R1:W-:Y:S03]  /*78260*/  STL.64 [R1+0x788], R14 ;  /* 0x0007880e01007387 */ /* 0x0003e60000100a00 */
[----:B0-----:R-:W4:Y:S01]  /*78270*/  LDL.LU R12, [R1+0x3f0] ;  /* 0x0003f000010c7983 */ /* 0x001f220000300800 */
[----:B------:R-:W4:Y:S02]  /*78280*/  LDL.LU R13, [R1+0x3f4] ;  /* 0x0003f400010d7983 */ /* 0x000f240000300800 */
[----:B-1----:R-:W4:Y:S02]  /*78290*/  LDL.LU R14, [R1+0x3f8] ;  /* 0x0003f800010e7983 */ /* 0x002f240000300800 */
[----:B------:R-:W4:Y:S01]  /*782a0*/  LDL.LU R15, [R1+0x3fc] ;  /* 0x0003fc00010f7983 */ /* 0x000f220000300800 */
[C---:B--2---:R-:W-:Y:S01]  /*782b0*/  HMMA.16816.F32.BF16 R24, R16.reuse, R24, R8 ;  /* 0x000000181018723c */ /* 0x044fe20000041808 */
[----:B------:R-:W3:Y:S01]  /*782c0*/  LDL.LU.64 R10, [R1+0x29a0] ;  /* 0x0029a000010a7983 */ /* 0x000ee20000300a00 */
[----:B------:R-:W3:Y:S11]  /*782d0*/  LDL.LU.64 R8, [R1+0x2998] ;  /* 0x0029980001087983 */ /* 0x000ef60000300a00 */
[----:B------:R-:W-:Y:S10]  /*782e0*/  @!UPT UIADD3 URZ, URZ, URZ, URZ ;  /* 0x0000003f3f3ff290 */ /* 0x000ff4000fffe03f */
[----:B------:R0:W-:Y:S01]  /*782f0*/  STL.64 [R1+0x770], R24 ;  /* 0x0007701801007387 */ /* 0x0001e20000100a00 */
[----:B------:R1:W-:Y:S03]  /*78300*/  STL.64 [R1+0x778], R26 ;  /* 0x0007781a01007387 */ /* 0x0003e60000100a00 */
[----:B0-----:R-:W2:Y:S01]  /*78310*/  LDL.LU R24, [R1+0x1d0] ;  /* 0x0001d00001187983 */ /* 0x001ea20000300800 */
[----:B------:R-:W2:Y:S02]  /*78320*/  LDL.LU R25, [R1+0x1d4] ;  /* 0x0001d40001197983 */ /* 0x000ea40000300800 */
[----:B-1----:R-:W2:Y:S02]  /*78330*/  LDL.LU R26, [R1+0x1d8] ;  /* 0x0001d800011a7983 */ /* 0x002ea40000300800 */
[----:B------:R-:W2:Y:S01]  /*78340*/  LDL.LU R27, [R1+0x1dc] ;  /* 0x0001dc00011b7983 */ /* 0x000ea20000300800 */
[----:B---3--:R-:W-:Y:S01]  /*78350*/  HMMA.16816.F32.BF16 R8, R16, R20, R8 ;  /* 0x000000141008723c */ /* 0x008fe20000041808 */
[----:B--2---:R-:W-:Y:S01]  /*78360*/  STL.64 [R1+0x2830], R26 ;  /* 0x0028301a01007387 */ /* 0x004fe20000100a00 */
[----:B------:R0:W-:Y:S02]  /*78370*/  STL.64 [R1+0x2828], R24 ;  /* 0x0028281801007387 */ /* 0x0001e40000100a00 */
[----:B0-----:R-:W-:-:S02]  /*78380*/  MOV R24, R3 ;  /* 0x0000000300187202 */ /* 0x001fc40000000f00 */
[----:B------:R-:W-:-:S05]  /*78390*/  MOV R25, R0 ;  /* 0x0000000000197202 */ /* 0x000fca0000000f00 */
[----:B------:R0:W-:Y:S04]  /*783a0*/  STL.64 [R1+0x2940], R24 ;  /* 0x0029401801007387 */ /* 0x0001e80000100a00 */
[----:B0-----:R-:W2:Y:S08]  /*783b0*/  LDL.64 R24, [R1+0x80] ;  /* 0x0000800001187983 */ /* 0x001eb00000100a00 */
[----:B------:R0:W-:Y:S02]  /*783c0*/  STL.64 [R1+0x760], R8 ;  /* 0x0007600801007387 */ /* 0x0001e40000100a00 */
[----:B------:R1:W-:Y:S01]  /*783d0*/  STL.64 [R1+0x768], R10 ;  /* 0x0007680a01007387 */ /* 0x0003e20000100a00 */
[----:B0-----:R-:W3:Y:S01]  /*783e0*/  LDL.LU.64 R8, [R1+0x2990] ;  /* 0x0029900001087983 */ /* 0x001ee20000300a00 */
[----:B-1----:R-:W-:Y:S01]  /*783f0*/  IMAD.MOV.U32 R11, RZ, RZ, R20 ;  /* 0x000000ffff0b7224 */ /* 0x002fe200078e0014 */
[----:B------:R-:W-:Y:S01]  /*78400*/  MOV R10, R21 ;  /* 0x00000015000a7202 */ /* 0x000fe20000000f00 */
[----:B------:R-:W3:Y:S01]  /*78410*/  LDL.LU.64 R22, [R1+0x2988] ;  /* 0x0029880001167983 */ /* 0x000ee20000300a00 */
        /* <DEDUP_REMOVED lines=8> */
[----:B------:R-:W-:Y:S02]  /*784a0*/  STL.64 [R1+0x2900], R8 ;  /* 0x0029000801007387 */ /* 0x000fe40000100a00 */
[----:B--2---:R-:W-:Y:S01]  /*784b0*/  IMAD.MOV.U32 R0, RZ, RZ, R25 ;  /* 0x000000ffff007224 */ /* 0x004fe200078e0019 */
[----:B------:R-:W-:Y:S01]  /*784c0*/  MOV R3, R24 ;  /* 0x0000001800037202 */ /* 0x000fe20000000f00 */
[----:B---3--:R-:W-:Y:S07]  /*784d0*/  HMMA.16816.F32.BF16 R20, R16, R24, R20 ;  /* 0x000000181014723c */ /* 0x008fee0000041814 */
[----:B------:R-:W-:-:S02]  /*784e0*/  MOV R25, R4 ;  /* 0x0000000400197202 */ /* 0x000fc40000000f00 */
[----:B------:R-:W-:Y:S11]  /*784f0*/  MOV R24, R5 ;  /* 0x0000000500187202 */ /* 0x000ff60000000f00 */
[----:B------:R-:W-:Y:S03]  /*78500*/  @!UPT UIADD3 URZ, URZ, URZ, URZ ;  /* 0x0000003f3f3ff290 */ /* 0x000fe6000fffe03f */
[----:B------:R0:W-:Y:S01]  /*78510*/  STL.64 [R1+0x740], R20 ;  /* 0x0007401401007387 */ /* 0x0001e20000100a00 */
[----:B------:R-:W-:Y:S03]  /*78520*/  STL.64 [R1+0x748], R22 ;  /* 0x0007481601007387 */ /* 0x000fe60000100a00 */
[----:B0-----:R-:W4:Y:S01]  /*78530*/  LDL.LU.64 R20, [R1+0x2968] ;  /* 0x0029680001147983 */ /* 0x001f220000300a00 */
[----:B------:R-:W2:Y:S02]  /*78540*/  LDL.LU R4, [R1+0x3d0] ;  /* 0x0003d00001047983 */ /* 0x000ea40000300800 */
[----:B------:R-:W2:Y:S02]  /*78550*/  LDL.LU R5, [R1+0x3d4] ;  /* 0x0003d40001057983 */ /* 0x000ea40000300800 */
[----:B------:R-:W3:Y:S01]  /*78560*/  LDL.LU R6, [R1+0x3d8] ;  /* 0x0003d80001067983 */ /* 0x000ee20000300800 */
[----:B------:R-:W3:Y:S01]  /*78570*/  LDL.LU R7, [R1+0x3dc] ;  /* 0x0003dc0001077983 */ /* 0x000ee20000300800 */
[----:B------:R-:W-:Y:S01]  /*78580*/  IMAD.MOV.U32 R8, RZ, RZ, R11 ;  /* 0x000000ffff087224 */ /* 0x000fe200078e000b */
[----:B------:R-:W-:Y:S01]  /*78590*/  MOV R9, R10 ;  /* 0x0000000a00097202 */ /* 0x000fe20000000f00 */
[----:B----4-:R-:W-:Y:S01]  /*785a0*/  HMMA.16816.F32.BF16 R16, R16, R20, R12 ;  /* 0x000000141010723c */ /* 0x010fe2000004180c */
[----:B---3--:R-:W-:Y:S01]  /*785b0*/  STL.64 [R1+0x2950], R6 ;  /* 0x0029500601007387 */ /* 0x008fe20000100a00 */
[----:B--2---:R0:W-:Y:S03]  /*785c0*/  STL.64 [R1+0x2948], R4 ;  /* 0x0029480401007387 */ /* 0x0041e60000100a00 */
[----:B0-----:R-:W2:Y:S01]  /*785d0*/  LDL.LU R4, [R1+0x3e0] ;  /* 0x0003e00001047983 */ /* 0x001ea20000300800 */
[----:B------:R-:W2:Y:S02]  /*785e0*/  LDL.LU R5, [R1+0x3e4] ;  /* 0x0003e40001057983 */ /* 0x000ea40000300800 */
[----:B------:R-:W2:Y:S02]  /*785f0*/  LDL.LU R6, [R1+0x3e8] ;  /* 0x0003e80001067983 */ /* 0x000ea40000300800 */
[----:B------:R-:W2:Y:S01]  /*78600*/  LDL.LU R7, [R1+0x3ec] ;  /* 0x0003ec0001077983 */ /* 0x000ea20000300800 */
[----:B------:R-:W2:Y:S01]  /*78610*/  LDL.LU.64 R14, [R1+0x2960] ;  /* 0x00296000010e7983 */ /* 0x000ea20000300a00 */
[----:B------:R-:W2:Y:S11]  /*78620*/  LDL.LU.64 R12, [R1+0x2958] ;  /* 0x00295800010c7983 */ /* 0x000eb60000300a00 */
[----:B------:R-:W-:Y:S02]  /*78630*/  STL.64 [R1+0x720], R16 ;  /* 0x0007201001007387 */ /* 0x000fe40000100a00 */
[----:B------:R-:W-:Y:S01]  /*78640*/  STL.64 [R1+0x728], R18 ;  /* 0x0007281201007387 */ /* 0x000fe20000100a00 */
[----:B------:R0:W-:Y:S04]  /*78650*/  STL.64 [R1+0x2918], R8 ;  /* 0x0029180801007387 */ /* 0x0001e80000100a00 */
[----:B0-----:R-:W3:Y:S01]  /*78660*/  LDL.LU R8, [R1+0x3b0] ;  /* 0x0003b00001087983 */ /* 0x001ee20000300800 */
[----:B------:R-:W3:Y:S02]  /*78670*/  LDL.LU R9, [R1+0x3b4] ;  /* 0x0003b40001097983 */ /* 0x000ee40000300800 */
[----:B------:R-:W4:Y:S02]  /*78680*/  LDL.LU R10, [R1+0x3b8] ;  /* 0x0003b800010a7983 */ /* 0x000f240000300800 */
[----:B------:R-:W4:Y:S02]  /*78690*/  LDL.LU R11, [R1+0x3bc] ;  /* 0x0003bc00010b7983 */ /* 0x000f240000300800 */
[----:B----4-:R-:W-:Y:S01]  /*786a0*/  STL.64 [R1+0x2928], R10 ;  /* 0x0029280a01007387 */ /* 0x010fe20000100a00 */
[----:B---3--:R0:W-:Y:S03]  /*786b0*/  STL.64 [R1+0x2920], R8 ;  /* 0x0029200801007387 */ /* 0x0081e60000100a00 */
[----:B0-----:R-:W3:Y:S01]  /*786c0*/  LDL.64 R8, [R1+0xc0] ;  /* 0x0000c00001087983 */ /* 0x001ee20000100a00 */
[----:B------:R0:W-:Y:S03]  /*786d0*/  STL.64 [R1+0x28f8], R20 ;  /* 0x0028f81401007387 */ /* 0x0001e60000100a00 */
[----:B0-----:R-:W4:Y:S01]  /*786e0*/  LDL.LU R20, [R1+0x380] ;  /* 0x0003800001147983 */ /* 0x001f220000300800 */
        /* <DEDUP_REMOVED lines=16> */
[----:B------:R-:W3:Y:S01]  /*787f0*/  LDL.64 R16, [R1+0xb0] ;  /* 0x0000b00001107983 */ /* 0x000ee20000100a00 */
[----:B------:R-:W4:Y:S02]  /*78800*/  LDL.LU.64 R6, [R1+0x2950] ;  /* 0x0029500001067983 */ /* 0x000f240000300a00 */
[----:B------:R-:W4:Y:S02]  /*78810*/  LDL.LU.64 R4, [R1+0x2948] ;  /* 0x0029480001047983 */ /* 0x000f240000300a00 */
[----:B------:R0:W-:Y:S01]  /*78820*/  STL.64 [R1+0x710], R24 ;  /* 0x0007101801007387 */ /* 0x0001e20000100a00 */
[----:B------:R-:W-:Y:S04]  /*78830*/  STL.64 [R1+0x718], R26 ;  /* 0x0007181a01007387 */ /* 0x000fe80000100a00 */
[----:B0-----:R-:W4:Y:S02]  /*78840*/  LDL.LU.64 R24, [R1+0x2940] ;  /* 0x0029400001187983 */ /* 0x001f240000300a00 */
[C---:B----4-:R-:W-:Y:S02]  /*78850*/  HMMA.16816.F32.BF16 R4, R12.reuse, R24, R4 ;  /* 0x000000180c04723c */ /* 0x050fe40000041804 */
[----:B------:R0:W-:Y:S04]  /*78860*/  STL.64 [R1+0x28d0], R24 ;  /* 0x0028d01801007387 */ /* 0x0001e80000100a00 */
[----:B0-----:R-:W4:Y:S11]  /*78870*/  LDL.LU R24, [R1+0x330] ;  /* 0x0003300001187983 */ /* 0x001f360000300800 */
[----:B------:R-:W-:Y:S06]  /*78880*/  @!UPT UIADD3 URZ, URZ, URZ, URZ ;  /* 0x0000003f3f3ff290 */ /* 0x000fec000fffe03f */
[----:B------:R0:W-:Y:S01]  /*78890*/  STL.64 [R1+0x700], R4 ;  /* 0x0007000401007387 */ /* 0x0001e20000100a00 */
[----:B------:R1:W-:Y:S02]  /*788a0*/  STL.64 [R1+0x708], R6 ;  /* 0x0007080601007387 */ /* 0x0003e40000100a00 */
[----:B------:R-:W4:Y:S02]  /*788b0*/  LDL.LU R25, [R1+0x334] ;  /* 0x0003340001197983 */ /* 0x000f240000300800 */
[----:B------:R-:W4:Y:S01]  /*788c0*/  LDL.LU R26, [R1+0x338] ;  /* 0x00033800011a7983 */ /* 0x000f220000300800 */
[----:B------:R-:W4:Y:S04]  /*788d0*/  LDL.LU R27, [R1+0x33c] ;  /* 0x00033c00011b7983 */ /* 0x000f280000300800 */
[----:B0-----:R-:W3:Y:S01]  /*788e0*/  LDL.LU R4, [R1+0x210] ;  /* 0x0002100001047983 */ /* 0x001ee20000300800 */
[----:B------:R-:W3:Y:S02]  /*788f0*/  LDL.LU R5, [R1+0x214] ;  /* 0x0002140001057983 */ /* 0x000ee40000300800 */
[----:B-1----:R-:W3:Y:S02]  /*78900*/  LDL.LU R6, [R1+0x218] ;  /* 0x0002180001067983 */ /* 0x002ee40000300800 */
[----:B------:R-:W3:Y:S01]  /*78910*/  LDL.LU R7, [R1+0x21c] ;  /* 0x00021c0001077983 */ /* 0x000ee20000300800 */
[C---:B--2---:R-:W-:Y:S01]  /*78920*/  HMMA.16816.F32.BF16 R20, R12.reuse, R8, R20 ;  /* 0x000000080c14723c */ /* 0x044fe20000041814 */
[----:B---3--:R-:W-:Y:S01]  /*78930*/  STL.64 [R1+0x2870], R6 ;  /* 0x0028700601007387 */ /* 0x008fe20000100a00 */
[----:B------:R0:W-:Y:S11]  /*78940*/  STL.64 [R1+0x2868], R4 ;  /* 0x0028680401007387 */ /* 0x0001f60000100a00 */
[----:B------:R-:W-:Y:S10]  /*78950*/  @!UPT UIADD3 URZ, URZ, URZ, URZ ;  /* 0x0000003f3f3ff290 */ /* 0x000ff4000fffe03f */
[----:B------:R-:W-:Y:S02]  /*78960*/  STL.64 [R1+0x6f0], R20 ;  /* 0x0006f01401007387 */ /* 0x000fe40000100a00 */
[----:B------:R1:W-:Y:S01]  /*78970*/  STL.64 [R1+0x6f8], R22 ;  /* 0x0006f81601007387 */ /* 0x0003e20000100a00 */
[----:B0-----:R-:W-:Y:S01]  /*78980*/  MOV R4, R3 ;  /* 0x0000000300047202 */ /* 0x001fe20000000f00 */
[----:B------:R-:W-:Y:S01]  /*78990*/  IMAD.MOV.U32 R5, RZ, RZ, R0 ;  /* 0x000000ffff057224 */ /* 0x000fe200078e0000 */
[----:B-1----:R-:W2:Y:S01]  /*789a0*/  LDL.LU.64 R22, [R1+0x2938] ;  /* 0x0029380001167983 */ /* 0x002ea20000300a00 */
[----:B------:R-:W2:Y:S01]  /*789b0*/  LDL.LU.64 R20, [R1+0x2930] ;  /* 0x0029300001147983 */ /* 0x000ea20000300a00 */
[----:B------:R-:W-:Y:S02]  /*789c0*/  MOV R3, R8 ;  /* 0x0000000800037202 */ /* 0x000fe40000000f00 */
[----:B------:R-:W-:Y:S01]  /*789d0*/  MOV R0, R9 ;  /* 0x0000000900007202 */ /* 0x000fe20000000f00 */
[----:B------:R-:W3:Y:S01]  /*789e0*/  LDL.LU.64 R10, [R1+0x2928] ;  /* 0x00292800010a7983 */ /* 0x000ee20000300a00 */
[----:B------:R-:W3:Y:S02]  /*789f0*/  LDL.LU.64 R8, [R1+0x2920] ;  /* 0x0029200001087983 */ /* 0x000ee40000300a00 */
[C---:B---3--:R-:W-:Y:S11]  /*78a00*/  HMMA.16816.F32.BF16 R8, R12.reuse, R16, R8 ;  /* 0x000000100c08723c */ /* 0x048ff60000041808 */
[----:B------:R-:W-:Y:S11]  /*78a10*/  @!UPT UIADD3 URZ, URZ, URZ, URZ ;  /* 0x0000003f3f3ff290 */ /* 0x000ff6000fffe03f */
[----:B------:R-:W-:Y:S01]  /*78a20*/  @!UPT UIADD3 URZ, URZ, URZ, URZ ;  /* 0x0000003f3f3ff290 */ /* 0x000fe2000fffe03f */
[----:B------:R0:W-:Y:S01]  /*78a30*/  STL.64 [R1+0x6e0], R8 ;  /* 0x0006e00801007387 */ /* 0x0001e20000100a00 */
[----:B------:R-:W-:Y:S03]  /*78a40*/  STL.64 [R1+0x6e8], R10 ;  /* 0x0006e80a01007387 */ /* 0x000fe60000100a00 */
[----:B0-----:R-:W2:Y:S01]  /*78a50*/  LDL.LU.64 R8, [R1+0x2918] ;  /* 0x0029180001087983 */ /* 0x001ea20000300a00 */
[----:B------:R0:W-:Y:S03]  /*78a60*/  STL.64 [R1+0x28b0], R16 ;  /* 0x0028b01001007387 */ /* 0x0001e60000100a00 */
[----:B0-----:R-:W3:Y:S01]  /*78a70*/  LDL.LU R16, [R1+0x370] ;  /* 0x0003700001107983 */ /* 0x001ee20000300800 */
[----:B------:R-:W3:Y:S02]  /*78a80*/  LDL.LU R17, [R1+0x374] ;  /* 0x0003740001117983 */ /* 0x000ee40000300800 */
[----:B------:R-:W3:Y:S02]  /*78a90*/  LDL.LU R18, [R1+0x378] ;  /* 0x0003780001127983 */ /* 0x000ee40000300800 */
[----:B------:R-:W3:Y:S01]  /*78aa0*/  LDL.LU R19, [R1+0x37c] ;  /* 0x00037c0001137983 */ /* 0x000ee20000300800 */
[C---:B--2---:R-:W-:Y:S01]  /*78ab0*/  HMMA.16816.F32.BF16 R8, R12.reuse, R8, R20 ;  /* 0x000000080c08723c */ /* 0x044fe20000041814 */
[----:B------:R-:W2:Y:S01]  /*78ac0*/  LDL.LU.64 R22, [R1+0x2910] ;  /* 0x0029100001167983 */ /* 0x000ea20000300a00 */
[----:B------:R-:W2:Y:S11]  /*78ad0*/  LDL.LU.64 R20, [R1+0x2908] ;  /* 0x0029080001147983 */ /* 0x000eb60000300a00 */
[----:B------:R-:W-:Y:S10]  /*78ae0*/  @!UPT UIADD3 URZ, URZ, URZ, URZ ;  /* 0x0000003f3f3ff290 */ /* 0x000ff4000fffe03f */
[----:B------:R0:W-:Y:S01]  /*78af0*/  STL.64 [R1+0x6d0], R8 ;  /* 0x0006d00801007387 */ /* 0x0001e20000100a00 */
[----:B------:R2:W-:Y:S03]  /*78b00*/  STL.64 [R1+0x6d8], R10 ;  /* 0x0006d80a01007387 */ /* 0x0005e60000100a00 */
[----:B0-----:R-:W2:Y:S01]  /*78b10*/  LDL.LU.64 R8, [R1+0x2900] ;  /* 0x0029000001087983 */ /* 0x001ea20000300a00 */
[C---:B---3--:R-:W-:Y:S08]  /*78b20*/  HMMA.16816.F32.BF16 R16, R12.reuse, R4, R16 ;  /* 0x000000040c10723c */ /* 0x048ff00000041810 */
[----:B--2---:R-:W-:Y:S01]  /*78b30*/  HMMA.16816.F32.BF16 R8, R12, R8, R20 ;  /* 0x000000080c08723c */ /* 0x004fe20000041814 */
[----:B------:R-:W4:Y:S11]  /*78b40*/  LDL.LU.64 R20, [R1+0x28f8] ;  /* 0x0028f80001147983 */ /* 0x000f360000300a00 */
[----:B------:R-:W-:Y:S11]  /*78b50*/  @!UPT UIADD3 URZ, URZ, URZ, URZ ;  /* 0x0000003f3f3ff290 */ /* 0x000ff6000fffe03f */
[----:B------:R-:W-:Y:S01]  /*78b60*/  STL.64 [R1+0x6c0], R8 ;  /* 0x0006c00801007387 */ /* 0x000fe20000100a00 */
[----:B------:R0:W-:Y:S03]  /*78b70*/  STL.64 [R1+0x6c8], R10 ;  /* 0x0006c80a01007387 */ /* 0x0001e60000100a00 */
[----:B0-----:R-:W2:Y:S01]  /*78b80*/  LDL.LU.64 R10, [R1+0x28f0] ;  /* 0x0028f000010a7983 */ /* 0x001ea20000300a00 */
[----:B------:R-:W2:Y:S02]  /*78b90*/  LDL.LU.64 R8, [R1+0x28e8] ;  /* 0x0028e80001087983 */ /* 0x000ea40000300a00 */
[----:B------:R0:W-:Y:S02]  /*78ba0*/  STL.64 [R1+0x6b0], R16 ;  /* 0x0006b01001007387 */ /* 0x0001e40000100a00 */
[----:B------:R-:W-:Y:S02]  /*78bb0*/  STL.64 [R1+0x6b8], R18 ;  /* 0x0006b81201007387 */ /* 0x000fe40000100a00 */
[----:B0-----:R-:W-:Y:S01]  /*78bc0*/  IMAD.MOV.U32 R16, RZ, RZ, R3 ;  /* 0x000000ffff107224 */ /* 0x001fe200078e0003 */
[----:B------:R-:W-:-:S05]  /*78bd0*/  MOV R17, R0 ;  /* 0x0000000000117202 */ /* 0x000fca0000000f00 */
[----:B------:R-:W-:Y:S01]  /*78be0*/  STL.64 [R1+0x28c8], R16 ;  /* 0x0028c81001007387 */ /* 0x000fe20000100a00 */
[----:B------:R0:W-:Y:S03]  /*78bf0*/  STL.64 [R1+0x2880], R4 ;  /* 0x0028800401007387 */ /* 0x0001e60000100a00 */
[----:B0-----:R-:W3:Y:S04]  /*78c00*/  LDL.64 R4, [R1+0x90] ;  /* 0x0000900001047983 */ /* 0x001ee80000100a00 */
[----:B---3--:R4:W-:Y:S02]  /*78c10*/  STL.64 [R1+0x2898], R4 ;  /* 0x0028980401007387 */ /* 0x0089e40000100a00 */
[----:B----4-:R-:W-:Y:S02]  /*78c20*/  HMMA.16816.F32.BF16 R4, R12, R20, R24 ;  /* 0x000000140c04723c */ /* 0x010fe40000041818 */
[----:B------:R-:W2:Y:S01]  /*78c30*/  LDL.64 R24, [R1+0xe0] ;  /* 0x0000e00001187983 */ /* 0x000ea20000100a00 */
[----:B------:R-:W3:Y:S11]  /*78c40*/  LDL.LU R16, [R1+0x310] ;  /* 0x0003100001107983 */ /* 0x000ef60000300800 */
[----:B------:R-:W-:Y:S09]  /*78c50*/  @!UPT UIADD3 URZ, URZ, URZ, URZ ;  /* 0x0000003f3f3ff290 */ /* 0x000ff2000fffe03f */
[----:B------:R-:W-:Y:S01]  /*78c60*/  STL.64 [R1+0x690], R4 ;  /* 0x0006900401007387 */ /* 0x000fe20000100a00 */
[----:B------:R-:W-:Y:S02]  /*78c70*/  STL.64 [R1+0x698], R6 ;  /* 0x0006980601007387 */ /* 0x000fe40000100a00 */
[----:B------:R-:W3:Y:S02]  /*78c80*/  LDL.LU R17, [R1+0x314] ;  /* 0x0003140001117983 */ /* 0x000ee40000300800 */
[----:B------:R-:W4:Y:S01]  /*78c90*/  LDL.LU R18, [R1+0x318] ;  /* 0x0003180001127983 */ /* 0x000f220000300800 */
[----:B------:R-:W4:Y:S04]  /*78ca0*/  LDL.LU R19, [R1+0x31c] ;  /* 0x00031c0001137983 */ /* 0x000f280000300800 */
[----:B----4-:R-:W-:Y:S01]  /*78cb0*/  STL.64 [R1+0x28e0], R18 ;  /* 0x0028e01201007387 */ /* 0x010fe20000100a00 */
[----:B---3--:R0:W-:Y:S03]  /*78cc0*/  STL.64 [R1+0x28d8], R16 ;  /* 0x0028d81001007387 */ /* 0x0081e60000100a00 */
[----:B0-----:R-:W2:Y:S01]  /*78cd0*/  LDL.LU R16, [R1+0x320] ;  /* 0x0003200001107983 */ /* 0x001ea20000300800 */
[----:B------:R-:W2:Y:S02]  /*78ce0*/  LDL.LU R17, [R1+0x324] ;  /* 0x0003240001117983 */ /* 0x000ea40000300800 */
        /* <DEDUP_REMOVED lines=10> */
[----:B------:R-:W4:Y:S02]  /*78d90*/  LDL.LU R6, [R1+0x2f8] ;  /* 0x0002f80001067983 */ /* 0x000f240000300800 */
[----:B------:R-:W4:Y:S01]  /*78da0*/  LDL.LU R7, [R1+0x2fc] ;  /* 0x0002fc0001077983 */ /* 0x000f220000300800 */
[C---:B--2---:R-:W-:Y:S01]  /*78db0*/  HMMA.16816.F32.BF16 R16, R8.reuse, R24, R16 ;  /* 0x000000180810723c */ /* 0x044fe20000041810 */
[----:B----4-:R-:W-:Y:S01]  /*78dc0*/  STL.64 [R1+0x28c0], R6 ;  /* 0x0028c00601007387 */ /* 0x010fe20000100a00 */
[----:B---3--:R0:W-:Y:S03]  /*78dd0*/  STL.64 [R1+0x28b8], R4 ;  /* 0x0028b80401007387 */ /* 0x0081e60000100a00 */
[----:B0-----:R-:W2:Y:S01]  /*78de0*/  LDL.LU R4, [R1+0x300] ;  /* 0x0003000001047983 */ /* 0x001ea20000300800 */
[----:B------:R-:W2:Y:S02]  /*78df0*/  LDL.LU R5, [R1+0x304] ;  /* 0x0003040001057983 */ /* 0x000ea40000300800 */
[----:B------:R-:W2:Y:S02]  /*78e00*/  LDL.LU R6, [R1+0x308] ;  /* 0x0003080001067983 */ /* 0x000ea40000300800 */
[----:B------:R-:W2:Y:S01]  /*78e10*/  LDL.LU R7, [R1+0x30c] ;  /* 0x00030c0001077983 */ /* 0x000ea20000300800 */
[----:B------:R0:W-:Y:S04]  /*78e20*/  STL.64 [R1+0x2878], R20 ;  /* 0x0028781401007387 */ /* 0x0001e80000100a00 */
[----:B0-----:R-:W3:Y:S01]  /*78e30*/  LDL.LU R20, [R1+0x2c0] ;  /* 0x0002c00001147983 */ /* 0x001ee20000300800 */
[----:B------:R-:W3:Y:S02]  /*78e40*/  LDL.LU R21, [R1+0x2c4] ;  /* 0x0002c40001157983 */ /* 0x000ee40000300800 */
[----:B------:R-:W4:Y:S02]  /*78e50*/  LDL.LU R22, [R1+0x2c8] ;  /* 0x0002c80001167983 */ /* 0x000f240000300800 */
[----:B------:R-:W4:Y:S01]  /*78e60*/  LDL.LU R23, [R1+0x2cc] ;  /* 0x0002cc0001177983 */ /* 0x000f220000300800 */
[----:B------:R-:W-:Y:S01]  /*78e70*/  MOV R3, R24 ;  /* 0x0000001800037202 */ /* 0x000fe20000000f00 */
[----:B------:R-:W-:Y:S01]  /*78e80*/  IMAD.MOV.U32 R0, RZ, RZ, R25 ;  /* 0x000000ffff007224 */ /* 0x000fe200078e0019 */
[----:B----4-:R-:W-:Y:S01]  /*78e90*/  STL.64 [R1+0x2890], R22 ;  /* 0x0028901601007387 */ /* 0x010fe20000100a00 */
[----:B---3--:R0:W-:Y:S03]  /*78ea0*/  STL.64 [R1+0x2888], R20 ;  /* 0x0028881401007387 */ /* 0x0081e60000100a00 */
[----:B0-----:R-:W3:Y:S01]  /*78eb0*/  LDL.LU R20, [R1+0x2d0] ;  /* 0x0002d00001147983 */ /* 0x001ee20000300800 */
[----:B------:R-:W3:Y:S02]  /*78ec0*/  LDL.LU R21, [R1+0x2d4] ;  /* 0x0002d40001157983 */ /* 0x000ee40000300800 */
[----:B------:R-:W3:Y:S02]  /*78ed0*/  LDL.LU R22, [R1+0x2d8] ;  /* 0x0002d80001167983 */ /* 0x000ee40000300800 */
[----:B------:R-:W3:Y:S01]  /*78ee0*/  LDL.LU R23, [R1+0x2dc] ;  /* 0x0002dc0001177983 */ /* 0x000ee20000300800 */
[----:B------:R-:W4:Y:S01]  /*78ef0*/  LDL.64 R12, [R1+0xa0] ;  /* 0x0000a000010c7983 */ /* 0x000f220000100a00 */
[----:B------:R-:W-:Y:S02]  /*78f00*/  STL.64 [R1+0x680], R16 ;  /* 0x0006801001007387 */ /* 0x000fe40000100a00 */
[----:B------:R0:W-:Y:S02]  /*78f10*/  STL.64 [R1+0x688], R18 ;  /* 0x0006881201007387 */ /* 0x0001e40000100a00 */
[----:B0-----:R-:W2:Y:S01]  /*78f20*/  LDL.LU.64 R18, [R1+0x28e0] ;  /* 0x0028e00001127983 */ /* 0x001ea20000300a00 */
[----:B------:R-:W2:Y:S02]  /*78f30*/  LDL.LU.64 R16, [R1+0x28d8] ;  /* 0x0028d80001107983 */ /* 0x000ea40000300a00 */
[----:B------:R-:W2:Y:S02]  /*78f40*/  LDL.LU.64 R24, [R1+0x28d0] ;  /* 0x0028d00001187983 */ /* 0x000ea40000300a00 */
[C---:B--2---:R-:W-:Y:S11]  /*78f50*/  HMMA.16816.F32.BF16 R16, R8.reuse, R24, R16 ;  /* 0x000000180810723c */ /* 0x044ff60000041810 */
[----:B------:R-:W-:Y:S11]  /*78f60*/  @!UPT UIADD3 URZ, URZ, URZ, URZ ;  /* 0x0000003f3f3ff290 */ /* 0x000ff6000fffe03f */
[----:B------:R-:W-:Y:S01]  /*78f70*/  @!UPT UIADD3 URZ, URZ, URZ, URZ ;  /* 0x0000003f3f3ff290 */ /* 0x000fe2000fffe03f */
[----:B------:R0:W-:Y:S01]  /*78f80*/  STL.64 [R1+0x670], R16 ;  /* 0x0006701001007387 */ /* 0x0001e20000100a00 */
[----:B------:R1:W-:Y:S03]  /*78f90*/  STL.64 [R1+0x678], R18 ;  /* 0x0006781201007387 */ /* 0x0003e60000100a00 */
[----:B0-----:R-:W1:Y:S01]  /*78fa0*/  LDL.LU.64 R16, [R1+0x28c8] ;  /* 0x0028c80001107983 */ /* 0x001e620000300a00 */
[----:B------:R-:W-:Y:S01]  /*78fb0*/  STL.64 [R1+0x2840], R24 ;  /* 0x0028401801007387 */ /* 0x000fe20000100a00 */
[C---:B-1----:R-:W-:Y:S02]  /*78fc0*/  HMMA.16816.F32.BF16 R16, R8.reuse, R16, R4 ;  /* 0x000000100810723c */ /* 0x042fe40000041804 */
[----:B------:R-:W2:Y:S01]  /*78fd0*/  LDL.LU.64 R6, [R1+0x28c0] ;  /* 0x0028c00001067983 */ /* 0x000ea20000300a00 */
[----:B------:R-:W2:Y:S11]  /*78fe0*/  LDL.LU.64 R4, [R1+0x28b8] ;  /* 0x0028b80001047983 */ /* 0x000eb60000300a00 */
[----:B------:R-:W-:Y:S09]  /*78ff0*/  @!UPT UIADD3 URZ, URZ, URZ, URZ ;  /* 0x0000003f3f3ff290 */ /* 0x000ff2000fffe03f */
[----:B------:R0:W-:Y:S01]  /*79000*/  STL.64 [R1+0x660], R16 ;  /* 0x0006601001007387 */ /* 0x0001e20000100a00 */
[----:B------:R-:W-:Y:S03]  /*79010*/  STL.64 [R1+0x668], R18 ;  /* 0x0006681201007387 */ /* 0x000fe60000100a00 */
[----:B0-----:R-:W2:Y:S02]  /*79020*/  LDL.LU.64 R16, [R1+0x28b0] ;  /* 0x0028b00001107983 */ /* 0x001ea40000300a00 */
[C---:B--2---:R-:W-:Y:S11]  /*79030*/  HMMA.16816.F32.BF16 R4, R8.reuse, R16, R4 ;  /* 0x000000100804723c */ /* 0x044ff60000041804 */
[----:B------:R-:W-:Y:S11]  /*79040*/  @!UPT UIADD3 URZ, URZ, URZ, URZ ;  /* 0x0000003f3f3ff290 */ /* 0x000ff6000fffe03f */
[----:B------:R-:W-:Y:S01]  /*79050*/  @!UPT UIADD3 URZ, URZ, URZ, URZ ;  /* 0x0000003f3f3ff290 */ /* 0x000fe2000fffe03f */
[----:B------:R-:W-:Y:S01]  /*79060*/  STL.64 [R1+0x650], R4 ;  /* 0x0006500401007387 */ /* 0x000fe20000100a00 */
[----:B------:R0:W-:Y:S03]  /*79070*/  STL.64 [R1+0x658], R6 ;  /* 0x0006580601007387 */ /* 0x0001e60000100a00 */
[----:B0-----:R-:W4:Y:S01]  /*79080*/  LDL.LU.64 R6, [R1+0x28a8] ;  /* 0x0028a80001067983 */ /* 0x001f220000300a00 */
[----:B------:R-:W4:Y:S02]  /*79090*/  LDL.LU.64 R4, [R1+0x28a0] ;  /* 0x0028a00001047983 */ /* 0x000f240000300a00 */
[----:B------:R0:W-:Y:S02]  /*790a0*/  STL.64 [R1+0x2838], R16 ;  /* 0x0028381001007387 */ /* 0x0001e40000100a00 */
[----:B0-----:R-:W2:Y:S01]  /*790b0*/  LDL.LU R16, [R1+0x1f0] ;  /* 0x0001f00001107983 */ /* 0x001ea20000300800 */
[----:B------:R-:W2:Y:S02]  /*790c0*/  LDL.LU R17, [R1+0x1f4] ;  /* 0x0001f40001117983 */ /* 0x000ea40000300800 */
[----:B------:R-:W2:Y:S02]  /*790d0*/  LDL.LU R18, [R1+0x1f8] ;  /* 0x0001f80001127983 */ /* 0x000ea40000300800 */
[----:B------:R-:W2:Y:S01]  /*790e0*/  LDL.LU R19, [R1+0x1fc] ;  /* 0x0001fc0001137983 */ /* 0x000ea20000300800 */
[C---:B----4-:R-:W-:Y:S01]  /*790f0*/  HMMA.16816.F32.BF16 R4, R8.reuse, R12, R4 ;  /* 0x0000000c0804723c */ /* 0x050fe20000041804 */
[----:B--2---:R-:W-:Y:S01]  /*79100*/  STL.64 [R1+0x2850], R18 ;  /* 0x0028501201007387 */ /* 0x004fe20000100a00 */
[----:B------:R0:W-:Y:S03]  /*79110*/  STL.64 [R1+0x2848], R16 ;  /* 0x0028481001007387 */ /* 0x0001e60000100a00 */
[----:B0-----:R-:W2:Y:S01]  /*79120*/  LDL.LU R16, [R1+0x200] ;  /* 0x0002000001107983 */ /* 0x001ea20000300800 */
[----:B------:R-:W2:Y:S02]  /*79130*/  LDL.LU R17, [R1+0x204] ;  /* 0x0002040001117983 */ /* 0x000ea40000300800 */
[----:B------:R-:W2:Y:S02]  /*79140*/  LDL.LU R18, [R1+0x208] ;  /* 0x0002080001127983 */ /* 0x000ea40000300800 */
[----:B------:R-:W2:Y:S11]  /*79150*/  LDL.LU R19, [R1+0x20c] ;  /* 0x00020c0001137983 */ /* 0x000eb60000300800 */
[----:B------:R-:W-:Y:S02]  /*79160*/  @!UPT UIADD3 URZ, URZ, URZ, URZ ;  /* 0x0000003f3f3ff290 */ /* 0x000fe4000fffe03f */
[----:B------:R0:W-:Y:S01]  /*79170*/  STL.64 [R1+0x640], R4 ;  /* 0x0006400401007387 */ /* 0x0001e20000100a00 */
[----:B------:R-:W-:Y:S03]  /*79180*/  STL.64 [R1+0x648], R6 ;  /* 0x0006480601007387 */ /* 0x000fe60000100a00 */
[----:B0-----:R-:W3:Y:S02]  /*79190*/  LDL.LU.64 R4, [R1+0x2898] ;  /* 0x0028980001047983 */ /* 0x001ee40000300a00 */
        /* <DEDUP_REMOVED lines=15> */
[----:B------:R-:W3:Y:S01]  /*79290*/  LDL.LU.64 R4, [R1+0x2868] ;  /* 0x0028680001047983 */ /* 0x000ee20000300a00 */
[----:B------:R-:W-:Y:S02]  /*792a0*/  MOV R24, R3 ;  /* 0x0000000300187202 */ /* 0x000fe40000000f00 */
[----:B------:R-:W-:Y:S01]  /*792b0*/  MOV R25, R0 ;  /* 0x0000000000197202 */ /* 0x000fe20000000f00 */
[----:B---3--:R-:W-:Y:S01]  /*792c0*/  HMMA.16816.F32.BF16 R8, R8, R20, R4 ;  /* 0x000000140808723c */ /* 0x008fe20000041804 */
[----:B------:R-:W2:Y:S01]  /*792d0*/  LDL.LU.64 R6, [R1+0x2860] ;  /* 0x0028600001067983 */ /* 0x000ea20000300a00 */
[----:B------:R-:W2:Y:S11]  /*792e0*/  LDL.LU.64 R4, [R1+0x2858] ;  /* 0x0028580001047983 */ /* 0x000eb60000300a00 */
[----:B------:R-:W-:Y:S10]  /*792f0*/  @!UPT UIADD3 URZ, URZ, URZ, URZ ;  /* 0x0000003f3f3ff290 */ /* 0x000ff4000fffe03f */
[----:B------:R0:W-:Y:S01]  /*79300*/  STL.64 [R1+0x600], R8 ;  /* 0x0006000801007387 */ /* 0x0001e20000100a00 */
[----:B------:R-:W-:Y:S03]  /*79310*/  STL.64 [R1+0x608], R10 ;  /* 0x0006080a01007387 */ /* 0x000fe60000100a00 */
[----:B0-----:R-:W3:Y:S01]  /*79320*/  LDL.64 R8, [R1+0xc0] ;  /* 0x0000c00001087983 */ /* 0x001ee20000100a00 */
        /* <DEDUP_REMOVED lines=18> */
[----:B------:R-:W2:Y:S01]  /*79450*/  LDL.LU.64 R24, [R1+0x2828] ;  /* 0x0028280001187983 */ /* 0x000ea20000300a00 */
[C---:B---3--:R-:W-:Y:S11]  /*79460*/  HMMA.16816.F32.BF16 R20, R4.reuse, R8, R20 ;  /* 0x000000080414723c */ /* 0x048ff60000041814 */
[----:B------:R-:W-:Y:S11]  /*79470*/  @!UPT UIADD3 URZ, URZ, URZ, URZ ;  /* 0x0000003f3f3ff290 */ /* 0x000ff6000fffe03f */
[----:B------:R-:W-:Y:S01]  /*79480*/  @!UPT UIADD3 URZ, URZ, URZ, URZ ;  /* 0x0000003f3f3ff290 */ /* 0x000fe2000fffe03f */
[----:B------:R-:W-:Y:S01]  /*79490*/  STL.64 [R1+0x5d0], R20 ;  /* 0x0005d01401007387 */ /* 0x000fe20000100a00 */
[----:B------:R2:W-:Y:S01]  /*794a0*/  STL.64 [R1+0x5d8], R22 ;  /* 0x0005d81601007387 */ /* 0x0005e20000100a00 */
[----:B------:R-:W-:Y:S02]  /*794b0*/  MOV R3, R8 ;  /* 0x0000000800037202 */ /* 0x000fe40000000f00 */
[----:B------:R-:W3:Y:S01]  /*794c0*/  LDL.LU R8, [R1+0x1a0] ;  /* 0x0001a00001087983 */ /* 0x000ee20000300800 */
[----:B------:R-:W-:Y:S01]  /*794d0*/  IMAD.MOV.U32 R0, RZ, RZ, R9 ;  /* 0x000000ffff007224 */ /* 0x000fe200078e0009 */
[----:B--2---:R-:W-:Y:S11]  /*794e0*/  HMMA.16816.F32.BF16 R20, R4, R16, R24 ;  /* 0x000000100414723c */ /* 0x004ff60000041818 */
[----:B------:R-:W-:Y:S11]  /*794f0*/  @!UPT UIADD3 URZ, URZ, URZ, URZ ;  /* 0x0000003f3f3ff290 */ /* 0x000ff6000fffe03f */
[----:B------:R-:W-:Y:S01]  /*79500*/  @!UPT UIADD3 URZ, URZ, URZ, URZ ;  /* 0x0000003f3f3ff290 */ /* 0x000fe2000fffe03f */
[----:B------:R-:W-:Y:S01]  /*79510*/  STL.64 [R1+0x5c0], R20 ;  /* 0x0005c01401007387 */ /* 0x000fe20000100a00 */
[----:B------:R-:W-:Y:S02]  /*79520*/  STL.64 [R1+0x5c8], R22 ;  /* 0x0005c81601007387 */ /* 0x000fe40000100a00 */
[----:B------:R-:W3:Y:S02]  /*79530*/  LDL.LU R9, [R1+0x1a4] ;  /* 0x0001a40001097983 */ /* 0x000ee40000300800 */
[----:B------:R-:W2:Y:S01]  /*79540*/  LDL.LU R10, [R1+0x1a8] ;  /* 0x0001a800010a7983 */ /* 0x000ea20000300800 */
[----:B------:R-:W2:Y:S04]  /*79550*/  LDL.LU R11, [R1+0x1ac] ;  /* 0x0001ac00010b7983 */ /* 0x000ea80000300800 */
[----:B--2---:R-:W-:Y:S01]  /*79560*/  STL.64 [R1+0x2810], R10 ;  /* 0x0028100a01007387 */ /* 0x004fe20000100a00 */
[----:B---3--:R0:W-:Y:S02]  /*79570*/  STL.64 [R1+0x2808], R8 ;  /* 0x0028080801007387 */ /* 0x0081e40000100a00 */
[----:B0-----:R-:W-:-:S02]  /*79580*/  MOV R8, R15 ;  /* 0x0000000f00087202 */ /* 0x001fc40000000f00 */
[----:B------:R-:W-:-:S05]  /*79590*/  MOV R9, R14 ;  /* 0x0000000e00097202 */ /* 0x000fca0000000f00 */
[----:B------:R0:W-:Y:S04]  /*795a0*/  STL.64 [R1+0x2820], R8 ;  /* 0x0028200801007387 */ /* 0x0001e80000100a00 */
[----:B0-----:R-:W2:Y:S01]  /*795b0*/  LDL.LU R8, [R1+0x1c0] ;  /* 0x0001c00001087983 */ /* 0x001ea20000300800 */
[----:B------:R-:W2:Y:S02]  /*795c0*/  LDL.LU R9, [R1+0x1c4] ;  /* 0x0001c40001097983 */ /* 0x000ea40000300800 */
[----:B------:R-:W2:Y:S02]  /*795d0*/  LDL.LU R10, [R1+0x1c8] ;  /* 0x0001c800010a7983 */ /* 0x000ea40000300800 */
[----:B------:R-:W2:Y:S01]  /*795e0*/  LDL.LU R11, [R1+0x1cc] ;  /* 0x0001cc00010b7983 */ /* 0x000ea20000300800 */
[----:B------:R-:W3:Y:S04]  /*795f0*/  LDL.64 R20, [R1+0x80] ;  /* 0x0000800001147983 */ /* 0x000ee80000100a00 */
[----:B---3--:R0:W-:Y:S04]  /*79600*/  STL.64 [R1+0x2818], R20 ;  /* 0x0028181401007387 */ /* 0x0081e80000100a00 */
[----:B0-----:R-:W3:Y:S01]  /*79610*/  LDL.LU R20, [R1+0x1b0] ;  /* 0x0001b00001147983 */ /* 0x001ee20000300800 */
[----:B------:R-:W3:Y:S02]  /*79620*/  LDL.LU R21, [R1+0x1b4] ;  /* 0x0001b40001157983 */ /* 0x000ee40000300800 */
[----:B------:R-:W3:Y:S02]  /*79630*/  LDL.LU R22, [R1+0x1b8] ;  /* 0x0001b80001167983 */ /* 0x000ee40000300800 */
[----:B------:R-:W3:Y:S01]  /*79640*/  LDL.LU R23, [R1+0x1bc] ;  /* 0x0001bc0001177983 */ /* 0x000ee20000300800 */
[----:B------:R0:W-:Y:S01]  /*79650*/  STL.64 [R1+0x27b8], R16 ;  /* 0x0027b81001007387 */ /* 0x0001e20000100a00 */
[----:B------:R-:W4:Y:S02]  /*79660*/  LDL.LU R24, [R1+0x130] ;  /* 0x0001300001187983 */ /* 0x000f240000300800 */
[----:B------:R-:W4:Y:S02]  /*79670*/  LDL.LU R25, [R1+0x134] ;  /* 0x0001340001197983 */ /* 0x000f240000300800 */
[----:B------:R-:W4:Y:S01]  /*79680*/  LDL.LU R26, [R1+0x138] ;  /* 0x00013800011a7983 */ /* 0x000f220000300800 */
[----:B------:R-:W4:Y:S01]  /*79690*/  LDL.LU R27, [R1+0x13c] ;  /* 0x00013c00011b7983 */ /* 0x000f220000300800 */
[----:B0-----:R-:W-:Y:S01]  /*796a0*/  IMAD.MOV.U32 R16, RZ, RZ, R3 ;  /* 0x000000ffff107224 */ /* 0x001fe200078e0003 */
[----:B------:R-:W-:-:S05]  /*796b0*/  MOV R17, R0 ;  /* 0x0000000000117202 */ /* 0x000fca0000000f00 */
[----:B------:R0:W-:Y:S04]  /*796c0*/  STL.64 [R1+0x27d0], R16 ;  /* 0x0027d01001007387 */ /* 0x0001e80000100a00 */
[----:B0-----:R-:W3:Y:S01]  /*796d0*/  LDL.64 R16, [R1+0xd0] ;  /* 0x0000d00001107983 */ /* 0x001ee20000100a00 */
[C---:B--2---:R-:W-:Y:S03]  /*796e0*/  HMMA.16816.F32.BF16 R8, R4.reuse, R12, R8 ;  /* 0x0000000c0408723c */ /* 0x044fe60000041808 */
[----:B---3--:R0:W-:Y:S04]  /*796f0*/  STL.64 [R1+0x27d8], R16 ;  /* 0x0027d81001007387 */ /* 0x0081e80000100a00 */
[----:B0-----:R-:W2:Y:S11]  /*79700*/  LDL.64 R16, [R1+0xe0] ;  /* 0x0000e00001107983 */ /* 0x001eb60000100a00 */
[----:B------:R-:W-:Y:S05]  /*79710*/  @!UPT UIADD3 URZ, URZ, URZ, URZ ;  /* 0x0000003f3f3ff290 */ /* 0x000fea000fffe03f */
[----:B------:R0:W-:Y:S02]  /*79720*/  STL.64 [R1+0x5b0], R8 ;  /* 0x0005b00801007387 */ /* 0x0001e40000100a00 */
[----:B------:R-:W-:Y:S01]  /*79730*/  STL.64 [R1+0x5b8], R10 ;  /* 0x0005b80a01007387 */ /* 0x000fe20000100a00 */
[----:B0-----:R-:W3:Y:S01]  /*79740*/  LDL.LU.64 R8, [R1+0x2820] ;  /* 0x0028200001087983 */ /* 0x001ee20000300a00 */
        /* <DEDUP_REMOVED lines=11> */
[C---:B---3--:R-:W-:Y:S01]  /*79800*/  HMMA.16816.F32.BF16 R8, R4.reuse, R8, R20 ;  /* 0x000000080408723c */ /* 0x048fe20000041814 */
[----:B--2---:R-:W-:Y:S01]  /*79810*/  STL.64 [R1+0x27e8], R14 ;  /* 0x0027e80e01007387 */ /* 0x004fe20000100a00 */
[----:B------:R0:W-:Y:S03]  /*79820*/  STL.64 [R1+0x27e0], R12 ;  /* 0x0027e00c01007387 */ /* 0x0001e60000100a00 */
[----:B0-----:R-:W2:Y:S01]  /*79830*/  LDL.LU R12, [R1+0x120] ;  /* 0x00012000010c7983 */ /* 0x001ea20000300800 */
[----:B------:R-:W2:Y:S02]  /*79840*/  LDL.LU R13, [R1+0x124] ;  /* 0x00012400010d7983 */ /* 0x000ea40000300800 */
[----:B------:R-:W2:Y:S02]  /*79850*/  LDL.LU R14, [R1+0x128] ;  /* 0x00012800010e7983 */ /* 0x000ea40000300800 */
[----:B------:R-:W2:Y:S01]  /*79860*/  LDL.LU R15, [R1+0x12c] ;  /* 0x00012c00010f7983 */ /* 0x000ea20000300800 */
[----:B------:R-:W3:Y:S11]  /*79870*/  LDL.LU.64 R20, [R1+0x2818] ;  /* 0x0028180001147983 */ /* 0x000ef60000300a00 */
[----:B------:R-:W-:Y:S01]  /*79880*/  @!UPT UIADD3 URZ, URZ, URZ, URZ ;  /* 0x0000003f3f3ff290 */ /* 0x000fe2000fffe03f */
[----:B------:R-:W-:Y:S02]  /*79890*/  STL.64 [R1+0x5a0], R8 ;  /* 0x0005a00801007387 */ /* 0x000fe40000100a00 */
[----:B------:R0:W-:Y:S02]  /*798a0*/  STL.64 [R1+0x5a8], R10 ;  /* 0x0005a80a01007387 */ /* 0x0001e40000100a00 */
[----:B0-----:R-:W3:Y:S01]  /*798b0*/  LDL.LU.64 R10, [R1+0x2810] ;  /* 0x00281000010a7983 */ /* 0x001ee20000300a00 */
[----:B------:R-:W3:Y:S02]  /*798c0*/  LDL.LU.64 R8, [R1+0x2808] ;  /* 0x0028080001087983 */ /* 0x000ee40000300a00 */
[C---:B---3--:R-:W-:Y:S11]  /*798d0*/  HMMA.16816.F32.BF16 R8, R4.reuse, R20, R8 ;  /* 0x000000140408723c */ /* 0x048ff60000041808 */
[----:B------:R-:W-:Y:S11]  /*798e0*/  @!UPT UIADD3 URZ, URZ, URZ, URZ ;  /* 0x0000003f3f3ff290 */ /* 0x000ff6000fffe03f */
[----:B------:R-:W-:Y:S01]  /*798f0*/  @!UPT UIADD3 URZ, URZ, URZ, URZ ;  /* 0x0000003f3f3ff290 */ /* 0x000fe2000fffe03f */
[----:B------:R0:W-:Y:S01]  /*79900*/  STL.64 [R1+0x590], R8 ;  /* 0x0005900801007387 */ /* 0x0001e20000100a00 */
[----:B------:R-:W-:Y:S01]  /*79910*/  STL.64 [R1+0x598], R10 ;  /* 0x0005980a01007387 */ /* 0x000fe20000100a00 */
[----:B0-----:R-:W-:Y:S01]  /*79920*/  MOV R9, R20 ;  /* 0x0000001400097202 */ /* 0x001fe20000000f00 */
[----:B------:R-:W-:Y:S02]  /*79930*/  IMAD.MOV.U32 R8, RZ, RZ, R21 ;  /* 0x000000ffff087224 */ /* 0x000fe400078e0015 */
[----:B------:R-:W4:Y:S03]  /*79940*/  LDL.LU.64 R20, [R1+0x2800] ;  /* 0x0028000001147983 */ /* 0x000f260000300a00 */
[----:B------:R0:W-:Y:S02]  /*79950*/  STL.64 [R1+0x27a8], R8 ;  /* 0x0027a80801007387 */ /* 0x0001e40000100a00 */
[----:B0-----:R-:W3:Y:S01]  /*79960*/  LDL.LU R8, [R1+0x190] ;  /* 0x0001900001087983 */ /* 0x001ee20000300800 */
[----:B------:R-:W3:Y:S02]  /*79970*/  LDL.LU R9, [R1+0x194] ;  /* 0x0001940001097983 */ /* 0x000ee40000300800 */
[----:B------:R-:W3:Y:S02]  /*79980*/  LDL.LU R10, [R1+0x198] ;  /* 0x00019800010a7983 */ /* 0x000ee40000300800 */
[----:B------:R-:W3:Y:S01]  /*79990*/  LDL.LU R11, [R1+0x19c] ;  /* 0x00019c00010b7983 */ /* 0x000ee20000300800 */
[----:B----4-:R-:W-:Y:S01]  /*799a0*/  HMMA.16816.F32.BF16 R4, R4, R20, R24 ;  /* 0x000000140404723c */ /* 0x010fe20000041818 */
[----:B------:R-:W2:Y:S01]  /*799b0*/  LDL.LU.64 R26, [R1+0x27f8] ;  /* 0x0027f800011a7983 */ /* 0x000ea20000300a00 */
[----:B------:R-:W2:Y:S01]  /*799c0*/  LDL.LU.64 R24, [R1+0x27f0] ;  /* 0x0027f00001187983 */ /* 0x000ea20000300a00 */
[----:B------:R-:W-:-:S02]  /*799d0*/  MOV R3, R16 ;  /* 0x0000001000037202 */ /* 0x000fc40000000f00 */
[----:B------:R-:W-:Y:S11]  /*799e0*/  MOV R0, R17 ;  /* 0x0000001100007202 */ /* 0x000ff60000000f00 */
[----:B------:R-:W-:Y:S07]  /*799f0*/  @!UPT UIADD3 URZ, URZ, URZ, URZ ;  /* 0x0000003f3f3ff290 */ /* 0x000fee000fffe03f */
[----:B------:R0:W-:Y:S01]  /*79a00*/  STL.64 [R1+0x580], R4 ;  /* 0x0005800401007387 */ /* 0x0001e20000100a00 */
[----:B------:R1:W-:Y:S03]  /*79a10*/  STL.64 [R1+0x588], R6 ;  /* 0x0005880601007387 */ /* 0x0003e60000100a00 */
[----:B0-----:R-:W4:Y:S01]  /*79a20*/  LDL.LU R4, [R1+0x110] ;  /* 0x0001100001047983 */ /* 0x001f220000300800 */
[----:B------:R-:W4:Y:S02]  /*79a30*/  LDL.LU R5, [R1+0x114] ;  /* 0x0001140001057983 */ /* 0x000f240000300800 */
[----:B-1----:R-:W4:Y:S02]  /*79a40*/  LDL.LU R6, [R1+0x118] ;  /* 0x0001180001067983 */ /* 0x002f240000300800 */
[----:B------:R-:W4:Y:S01]  /*79a50*/  LDL.LU R7, [R1+0x11c] ;  /* 0x00011c0001077983 */ /* 0x000f220000300800 */
[C---:B--2---:R-:W-:Y:S11]  /*79a60*/  HMMA.16816.F32.BF16 R12, R24.reuse, R16, R12 ;  /* 0x00000010180c723c */ /* 0x044ff6000004180c */
[----:B------:R-:W-:Y:S11]  /*79a70*/  @!UPT UIADD3 URZ, URZ, URZ, URZ ;  /* 0x0000003f3f3ff290 */ /* 0x000ff6000fffe03f */
[----:B------:R-:W-:Y:S01]  /*79a80*/  @!UPT UIADD3 URZ, URZ, URZ, URZ ;  /* 0x0000003f3f3ff290 */ /* 0x000fe2000fffe03f */
[----:B------:R-:W-:Y:S01]  /*79a90*/  STL.64 [R1+0x570], R12 ;  /* 0x0005700c01007387 */ /* 0x000fe20000100a00 */
[----:B------:R0:W-:Y:S03]  /*79aa0*/  STL.64 [R1+0x578], R14 ;  /* 0x0005780e01007387 */ /* 0x0001e60000100a00 */
[----:B0-----:R-:W2:Y:S01]  /*79ab0*/  LDL.LU.64 R14, [R1+0x27e8] ;  /* 0x0027e800010e7983 */ /* 0x001ea20000300a00 */
[----:B------:R-:W2:Y:S02]  /*79ac0*/  LDL.LU.64 R12, [R1+0x27e0] ;  /* 0x0027e000010c7983 */ /* 0x000ea40000300a00 */
[----:B------:R-:W4:Y:S02]  /*79ad0*/  LDL.LU.64 R16, [R1+0x27d8] ;  /* 0x0027d80001107983 */ /* 0x000f240000300a00 */
[C---:B----4-:R-:W-:Y:S11]  /*79ae0*/  HMMA.16816.F32.BF16 R4, R24.reuse, R16, R4 ;  /* 0x000000101804723c */ /* 0x050ff60000041804 */
[----:B------:R-:W-:Y:S11]  /*79af0*/  @!UPT UIADD3 URZ, URZ, URZ, URZ ;  /* 0x0000003f3f3ff290 */ /* 0x000ff6000fffe03f */
[----:B------:R-:W-:Y:S01]  /*79b00*/  @!UPT UIADD3 URZ, URZ, URZ, URZ ;  /* 0x0000003f3f3ff290 */ /* 0x000fe2000fffe03f */
[----:B------:R0:W-:Y:S01]  /*79b10*/  STL.64 [R1+0x560], R4 ;  /* 0x0005600401007387 */ /* 0x0001e20000100a00 */
[----:B------:R-:W-:Y:S02]  /*79b20*/  STL.64 [R1+0x568], R6 ;  /* 0x0005680601007387 */ /* 0x000fe40000100a00 */
[----:B0-----:R-:W-:Y:S01]  /*79b30*/  IMAD.MOV.U32 R5, RZ, RZ, R16 ;  /* 0x000000ffff057224 */ /* 0x001fe200078e0010 */
[----:B------:R-:W-:Y:S02]  /*79b40*/  MOV R4, R17 ;  /* 0x0000001100047202 */ /* 0x000fe40000000f00 */
[----:B------:R-:W2:Y:S02]  /*79b50*/  LDL.LU.64 R16, [R1+0x27d0] ;  /* 0x0027d00001107983 */ /* 0x000ea40000300a00 */
[C---:B--2---:R-:W-:Y:S02]  /*79b60*/  HMMA.16816.F32.BF16 R16, R24.reuse, R16, R12 ;  /* 0x000000101810723c */ /* 0x044fe4000004180c */
        /* <DEDUP_REMOVED lines=9> */
[----:B------:R0:W-:Y:S01]  /*79c00*/  STL.64 [R1+0x540], R12 ;  /* 0x0005400c01007387 */ /* 0x0001e20000100a00 */
[----:B------:R-:W-:Y:S03]  /*79c10*/  STL.64 [R1+0x548], R14 ;  /* 0x0005480e01007387 */ /* 0x000fe60000100a00 */
[----:B0-----:R-:W3:Y:S01]  /*79c20*/  LDL.LU.64 R12, [R1+0x27b0] ;  /* 0x0027b000010c7983 */ /* 0x001ee20000300a00 */
[----:B------:R-:W-:Y:S01]  /*79c30*/  MOV R23, R16 ;  /* 0x0000001000177202 */ /* 0x000fe20000000f00 */
[----:B------:R-:W-:Y:S02]  /*79c40*/  IMAD.MOV.U32 R22, RZ, RZ, R17 ;  /* 0x000000ffff167224 */ /* 0x000fe400078e0011 */
[----:B------:R-:W0:Y:S04]  /*79c50*/  LDSM.16.M88.4 R16, [R2+0x53800] ;  /* 0x053800000210783b */ /* 0x000e280000000200 */
[----:B------:R-:W-:Y:S01]  /*79c60*/  STL.64 [R1+0x27a0], R22 ;  /* 0x0027a01601007387 */ /* 0x000fe20000100a00 */
[----:B------:R1:W-:Y:S03]  /*79c70*/  STL.64 [R1+0x2798], R20 ;  /* 0x0027981401007387 */ /* 0x0003e60000100a00 */
[----:B-1----:R-:W2:Y:S04]  /*79c80*/  LDL.64 R20, [R1+0x90] ;  /* 0x0000900001147983 */ /* 0x002ea80000100a00 */
[----:B0-----:R-:W-:Y:S01]  /*79c90*/  STL.64 [R1+0x2790], R18 ;  /* 0x0027901201007387 */ /* 0x001fe20000100a00 */
[----:B------:R0:W-:Y:S03]  /*79ca0*/  STL.64 [R1+0x2788], R16 ;  /* 0x0027881001007387 */ /* 0x0001e60000100a00 */
[----:B0-----:R-:W2:Y:S01]  /*79cb0*/  LDL.LU R16, [R1+0x2b0] ;  /* 0x0002b00001107983 */ /* 0x001ea20000300800 */
[----:B------:R-:W2:Y:S02]  /*79cc0*/  LDL.LU R17, [R1+0x2b4] ;  /* 0x0002b40001117983 */ /* 0x000ea40000300800 */
[----:B------:R-:W2:Y:S02]  /*79cd0*/  LDL.LU R18, [R1+0x2b8] ;  /* 0x0002b80001127983 */ /* 0x000ea40000300800 */
[----:B------:R-:W2:Y:S01]  /*79ce0*/  LDL.LU R19, [R1+0x2bc] ;  /* 0x0002bc0001137983 */ /* 0x000ea20000300800 */
[C---:B---3--:R-:W-:Y:S11]  /*79cf0*/  HMMA.16816.F32.BF16 R8, R24.reuse, R12, R8 ;  /* 0x0000000c1808723c */ /* 0x048ff60000041808 */
[----:B------:R-:W-:Y:S11]  /*79d00*/  @!UPT UIADD3 URZ, URZ, URZ, URZ ;  /* 0x0000003f3f3ff290 */ /* 0x000ff6000fffe03f */
[----:B------:R-:W-:Y:S01]  /*79d10*/  @!UPT UIADD3 URZ, URZ, URZ, URZ ;  /* 0x0000003f3f3ff290 */ /* 0x000fe2000fffe03f */
[----:B------:R0:W-:Y:S01]  /*79d20*/  STL.64 [R1+0x530], R8 ;  /* 0x0005300801007387 */ /* 0x0001e20000100a00 */
[----:B------:R1:W-:Y:S03]  /*79d30*/  STL.64 [R1+0x538], R10 ;  /* 0x0005380a01007387 */ /* 0x0003e60000100a00 */
[----:B0-----:R-:W3:Y:S01]  /*79d40*/  LDL.LU.64 R8, [R1+0x27a8] ;  /* 0x0027a80001087983 */ /* 0x001ee20000300a00 */
[----:B-1----:R-:W-:Y:S02]  /*79d50*/  MOV R11, R12 ;  /* 0x0000000c000b7202 */ /* 0x002fe40000000f00 */
[----:B------:R-:W-:Y:S02]  /*79d60*/  MOV R10, R13 ;  /* 0x0000000d000a7202 */ /* 0x000fe40000000f00 */
[----:B------:R-:W0:Y:S04]  /*79d70*/  LDSM.16.M88.4 R12, [R2+0x54000] ;  /* 0x05400000020c783b */ /* 0x000e280000000200 */
[----:B0-----:R-:W-:Y:S01]  /*79d80*/  STL.64 [R1+0x2710], R14 ;  /* 0x0027100e01007387 */ /* 0x001fe20000100a00 */
[----:B------:R2:W-:Y:S02]  /*79d90*/  STL.64 [R1+0x2708], R12 ;  /* 0x0027080c01007387 */ /* 0x0005e40000100a00 */
[----:B--2---:R-:W-:Y:S11]  /*79da0*/  HMMA.16816.F32.BF16 R12, R24, R20, R16 ;  /* 0x00000014180c723c */ /* 0x004ff60000041810 */
[----:B------:R-:W-:Y:S11]  /*79db0*/  @!UPT UIADD3 URZ, URZ, URZ, URZ ;  /* 0x0000003f3f3ff290 */ /* 0x000ff6000fffe03f */
[----:B------:R-:W-:Y:S01]  /*79dc0*/  @!UPT UIADD3 URZ, URZ, URZ, URZ ;  /* 0x0000003f3f3ff290 */ /* 0x000fe2000fffe03f */
[----:B------:R0:W-:Y:S01]  /*79dd0*/  STL.64 [R1+0x520], R12 ;  /* 0x0005200c01007387 */ /* 0x0001e20000100a00 */
[----:B------:R1:W-:Y:S03]  /*79de0*/  STL.64 [R1+0x528], R14 ;  /* 0x0005280e01007387 */ /* 0x0003e60000100a00 */
[----:B0-----:R-:W2:Y:S01]  /*79df0*/  LDL.LU R12, [R1+0x860] ;  /* 0x00086000010c7983 */ /* 0x001ea20000300800 */
[----:B------:R-:W2:Y:S02]  /*79e00*/  LDL.LU R13, [R1+0x864] ;  /* 0x00086400010d7983 */ /* 0x000ea40000300800 */
[----:B-1----:R-:W4:Y:S02]  /*79e10*/  LDL.LU R14, [R1+0x868] ;  /* 0x00086800010e7983 */ /* 0x002f240000300800 */
        /* <DEDUP_REMOVED lines=8> */
[----:B--2---:R0:W-:Y:S02]  /*79ea0*/  STL.64 [R1+0x2728], R12 ;  /* 0x0027280c01007387 */ /* 0x0041e40000100a00 */
[----:B0-----:R-:W-:Y:S01]  /*79eb0*/  MOV R12, R11 ;  /* 0x0000000b000c7202 */ /* 0x001fe20000000f00 */
[----:B------:R-:W-:-:S05]  /*79ec0*/  IMAD.MOV.U32 R13, RZ, RZ, R10 ;  /* 0x000000ffff0d7224 */ /* 0x000fca00078e000a */
[----:B------:R0:W-:Y:S04]  /*79ed0*/  STL.64 [R1+0x2740], R12 ;  /* 0x0027400c01007387 */ /* 0x0001e80000100a00 */
[----:B0-----:R-:W2:Y:S01]  /*79ee0*/  LDL.LU R12, [R1+0x7c0] ;  /* 0x0007c000010c7983 */ /* 0x001ea20000300800 */
[----:B------:R-:W2:Y:S02]  /*79ef0*/  LDL.LU R13, [R1+0x7c4] ;  /* 0x0007c400010d7983 */ /* 0x000ea40000300800 */
[----:B------:R-:W4:Y:S02]  /*79f00*/  LDL.LU R14, [R1+0x7c8] ;  /* 0x0007c800010e7983 */ /* 0x000f240000300800 */
[----:B------:R-:W4:Y:S02]  /*79f10*/  LDL.LU R15, [R1+0x7cc] ;  /* 0x0007cc00010f7983 */ /* 0x000f240000300800 */
[----:B----4-:R-:W-:Y:S01]  /*79f20*/  STL.64 [R1+0x2750], R14 ;  /* 0x0027500e01007387 */ /* 0x010fe20000100a00 */
[----:B--2---:R0:W-:Y:S03]  /*79f30*/  STL.64 [R1+0x2748], R12 ;  /* 0x0027480c01007387 */ /* 0x0041e60000100a00 */
[----:B0-----:R-:W2:Y:S01]  /*79f40*/  LDL.64 R12, [R1+0xc0] ;  /* 0x0000c000010c7983 */ /* 0x001ea20000100a00 */
[----:B------:R-:W-:Y:S01]  /*79f50*/  IMAD.MOV.U32 R7, RZ, RZ, R20 ;  /* 0x000000ffff077224 */ /* 0x000fe200078e0014 */
[----:B------:R-:W-:-:S02]  /*79f60*/  MOV R6, R21 ;  /* 0x0000001500067202 */ /* 0x000fc40000000f00 */
[----:B--2---:R0:W-:Y:S01]  /*79f70*/  STL.64 [R1+0x2768], R12 ;  /* 0x0027680c01007387 */ /* 0x0041e20000100a00 */
[----:B------:R-:W2:Y:S02]  /*79f80*/  LDL.LU R20, [R1+0x360] ;  /* 0x0003600001147983 */ /* 0x000ea40000300800 */
[----:B------:R-:W2:Y:S02]  /*79f90*/  LDL.LU R21, [R1+0x364] ;  /* 0x0003640001157983 */ /* 0x000ea40000300800 */
[----:B------:R-:W2:Y:S01]  /*79fa0*/  LDL.LU R22, [R1+0x368] ;  /* 0x0003680001167983 */ /* 0x000ea20000300800 */
[----:B------:R-:W2:Y:S01]  /*79fb0*/  LDL.LU R23, [R1+0x36c] ;  /* 0x00036c0001177983 */ /* 0x000ea20000300800 */
[----:B------:R-:W4:Y:S02]  /*79fc0*/  LDL.LU R16, [R1+0x350] ;  /* 0x0003500001107983 */ /* 0x000f240000300800 */
[----:B------:R-:W4:Y:S02]  /*79fd0*/  LDL.LU R17, [R1+0x354] ;  /* 0x0003540001117983 */ /* 0x000f240000300800 */
[----:B------:R-:W4:Y:S01]  /*79fe0*/  LDL.LU R18, [R1+0x358] ;  /* 0x0003580001127983 */ /* 0x000f220000300800 */
[----:B------:R-:W4:Y:S01]  /*79ff0*/  LDL.LU R19, [R1+0x35c] ;  /* 0x00035c0001137983 */ /* 0x000f220000300800 */
[----:B0-----:R-:W-:-:S02]  /*7a000*/  MOV R12, R5 ;  /* 0x00000005000c7202 */ /* 0x001fc40000000f00 */
[----:B------:R-:W-:Y:S01]  /*7a010*/  MOV R13, R4 ;  /* 0x00000004000d7202 */ /* 0x000fe20000000f00 */
[----:B---3--:R-:W-:Y:S01]  /*7a020*/  IMAD.MOV.U32 R4, RZ, RZ, R9 ;  /* 0x000000ffff047224 */ /* 0x008fe200078e0009 */
[----:B------:R-:W-:Y:S02]  /*7a030*/  MOV R5, R8 ;  /* 0x0000000800057202 */ /* 0x000fe40000000f00 */
[----:B------:R-:W0:Y:S04]  /*7a040*/  LDSM.16.M88.4 R8, [R2+0x54800] ;  /* 0x054800000208783b */ /* 0x000e280000000200 */
[----:B------:R1:W-:Y:S04]  /*7a050*/  STL.64 [R1+0x2780], R12 ;  /* 0x0027800c01007387 */ /* 0x0003e80000100a00 */
[----:B-1----:R-:W3:Y:S01]  /*7a060*/  LDL.LU R12, [R1+0x610] ;  /* 0x00061000010c7983 */ /* 0x002ee20000300800 */
[----:B------:R-:W3:Y:S02]  /*7a070*/  LDL.LU R13, [R1+0x614] ;  /* 0x00061400010d7983 */ /* 0x000ee40000300800 */
[----:B------:R-:W3:Y:S02]  /*7a080*/  LDL.LU R14, [R1+0x618] ;  /* 0x00061800010e7983 */ /* 0x000ee40000300800 */
[----:B------:R-:W3:Y:S01]  /*7a090*/  LDL.LU R15, [R1+0x61c] ;  /* 0x00061c00010f7983 */ /* 0x000ee20000300800 */
[----:B0-----:R-:W-:Y:S01]  /*7a0a0*/  STL.64 [R1+0x26a0], R10 ;  /* 0x0026a00a01007387 */ /* 0x001fe20000100a00 */
[----:B------:R0:W-:Y:S02]  /*7a0b0*/  STL.64 [R1+0x2698], R8 ;  /* 0x0026980801007387 */ /* 0x0001e40000100a00 */
[----:B0-----:R-:W-:Y:S01]  /*7a0c0*/  MOV R8, R7 ;  /* 0x0000000700087202 */ /* 0x001fe20000000f00 */
[----:B------:R-:W-:-:S05]  /*7a0d0*/  IMAD.MOV.U32 R9, RZ, RZ, R6 ;  /* 0x000000ffff097224 */ /* 0x000fca00078e0006 */
[----:B------:R0:W-:Y:S04]  /*7a0e0*/  STL.64 [R1+0x2738], R8 ;  /* 0x0027380801007387 */ /* 0x0001e80000100a00 */
        /* <DEDUP_REMOVED lines=10> */
[C---:B------:R-:W-:Y:S01]  /*7a190*/  HMMA.16816.F32.BF16 R4, R24.reuse, R4, R20 ;  /* 0x000000041804723c */ /* 0x040fe20000041814 */
[----:B--2---:R-:W-:Y:S01]  /*7a1a0*/  STL.64 [R1+0x2778], R10 ;  /* 0x0027780a01007387 */ /* 0x004fe20000100a00 */
[----:B------:R0:W-:Y:S03]  /*7a1b0*/  STL.64 [R1+0x2770], R8 ;  /* 0x0027700801007387 */ /* 0x0001e60000100a00 */
[----:B0-----:R-:W2:Y:S01]  /*7a1c0*/  LDL.LU R8, [R1+0x6a0] ;  /* 0x0006a00001087983 */ /* 0x001ea20000300800 */
[----:B------:R-:W2:Y:S02]  /*7a1d0*/  LDL.LU R9, [R1+0x6a4] ;  /* 0x0006a40001097983 */ /* 0x000ea40000300800 */
[----:B------:R-:W2:Y:S02]  /*7a1e0*/  LDL.LU R10, [R1+0x6a8] ;  /* 0x0006a800010a7983 */ /* 0x000ea40000300800 */
[----:B------:R-:W2:Y:S01]  /*7a1f0*/  LDL.LU R11, [R1+0x6ac] ;  /* 0x0006ac00010b7983 */ /* 0x000ea20000300800 */
[----:B------:R-:W2:Y:S01]  /*7a200*/  LDL.LU.64 R22, [R1+0x27a0] ;  /* 0x0027a00001167983 */ /* 0x000ea20000300a00 */
[----:B------:R-:W4:Y:S11]  /*7a210*/  LDL.LU.64 R20, [R1+0x2798] ;  /* 0x0027980001147983 */ /* 0x000f360000300a00 */
[----:B------:R-:W-:Y:S02]  /*7a220*/  STL.64 [R1+0x510], R4 ;  /* 0x0005100401007387 */ /* 0x000fe40000100a00 */
[----:B------:R-:W-:Y:S02]  /*7a230*/  STL.64 [R1+0x518], R6 ;  /* 0x0005180601007387 */ /* 0x000fe40000100a00 */
[----:B------:R-:W0:Y:S04]  /*7a240*/  LDSM.16.M88.4 R4, [R2+0x55000] ;  /* 0x055000000204783b */ /* 0x000e280000000200 */
[----:B0-----:R-:W-:Y:S01]  /*7a250*/  STL.64 [R1+0x2620], R6 ;  /* 0x0026200601007387 */ /* 0x001fe20000100a00 */
[----:B------:R-:W-:Y:S01]  /*7a260*/  STL.64 [R1+0x2618], R4 ;  /* 0x0026180401007387 */ /* 0x000fe20000100a00 */
[----:B----4-:R-:W-:Y:S02]  /*7a270*/  HMMA.16816.F32.BF16 R24, R24, R20, R16 ;  /* 0x000000141818723c */ /* 0x010fe40000041810 */
[----:B------:R-:W3:Y:S01]  /*7a280*/  LDL.LU.64 R18, [R1+0x2790] ;  /* 0x0027900001127983 */ /* 0x000ee20000300a00 */
[----:B------:R-:W3:Y:S11]  /*7a290*/  LDL.LU.64 R16, [R1+0x2788] ;  /* 0x0027880001107983 */ /* 0x000ef60000300a00 */
[----:B------:R-:W-:Y:S09]  /*7a2a0*/  @!UPT UIADD3 URZ, URZ, URZ, URZ ;  /* 0x0000003f3f3ff290 */ /* 0x000ff2000fffe03f */
[----:B------:R-:W-:Y:S01]  /*7a2b0*/  STL.64 [R1+0x490], R24 ;  /* 0x0004901801007387 */ /* 0x000fe20000100a00 */
[----:B------:R-:W-:Y:S02]  /*7a2c0*/  STL.64 [R1+0x498], R26 ;  /* 0x0004981a01007387 */ /* 0x000fe40000100a00 */
[----:B------:R-:W0:Y:S02]  /*7a2d0*/  LDSM.16.M88.4 R24, [R2+0x55800] ;  /* 0x055800000218783b */ /* 0x000e240000000200 */
[----:B0-----:R-:W-:Y:S02]  /*7a2e0*/  STL.64 [R1+0x25b0], R26 ;  /* 0x0025b01a01007387 */ /* 0x001fe40000100a00 */
[----:B------:R0:W-:Y:S02]  /*7a2f0*/  STL.64 [R1+0x25a8], R24 ;  /* 0x0025a81801007387 */ /* 0x0001e40000100a00 */
[----:B0-----:R-:W-:Y:S01]  /*7a300*/  IMAD.MOV.U32 R24, RZ, RZ, R3 ;  /* 0x000000ffff187224 */ /* 0x001fe200078e0003 */
[----:B------:R-:W-:-:S07]  /*7a310*/  MOV R25, R0 ;  /* 0x0000000000197202 */ /* 0x000fce0000000f00 */
[C---:B---3--:R-:W-:Y:S11]  /*7a320*/  HMMA.16816.F32.BF16 R12, R16.reuse, R24, R12 ;  /* 0x00000018100c723c */ /* 0x048ff6000004180c */
[----:B------:R-:W-:Y:S11]  /*7a330*/  @!UPT UIADD3 URZ, URZ, URZ, URZ ;  /* 0x0000003f3f3ff290 */ /* 0x000ff6000fffe03f */
[----:B------:R-:W-:Y:S01]  /*7a340*/  @!UPT UIADD3 URZ, URZ, URZ, URZ ;  /* 0x0000003f3f3ff290 */ /* 0x000fe2000fffe03f */
[----:B------:R0:W-:Y:S01]  /*7a350*/  STL.64 [R1+0x480], R12 ;  /* 0x0004800c01007387 */ /* 0x0001e20000100a00 */
[----:B------:R2:W-:Y:S03]  /*7a360*/  STL.64 [R1+0x488], R14 ;  /* 0x0004880e01007387 */ /* 0x0005e60000100a00 */
[----:B0-----:R-:W2:Y:S02]  /*7a370*/  LDL.LU.64 R12, [R1+0x2780] ;  /* 0x00278000010c7983 */ /* 0x001ea40000300a00 */
[C---:B--2---:R-:W-:Y:S02]  /*7a380*/  HMMA.16816.F32.BF16 R12, R16.reuse, R12, R8 ;  /* 0x0000000c100c723c */ /* 0x044fe40000041808 */
[----:B------:R-:W2:Y:S01]  /*7a390*/  LDL.LU.64 R10, [R1+0x2778] ;  /* 0x00277800010a7983 */ /* 0x000ea20000300a00 */
[----:B------:R-:W2:Y:S11]  /*7a3a0*/  LDL.LU.64 R8, [R1+0x2770] ;  /* 0x0027700001087983 */ /* 0x000eb60000300a00 */
[----:B------:R-:W-:Y:S09]  /*7a3b0*/  @!UPT UIADD3 URZ, URZ, URZ, URZ ;  /* 0x0000003f3f3ff290 */ /* 0x000ff2000fffe03f */
[----:B------:R0:W-:Y:S01]  /*7a3c0*/  STL.64 [R1+0x470], R12 ;  /* 0x0004700c01007387 */ /* 0x0001e20000100a00 */
[----:B------:R-:W-:Y:S03]  /*7a3d0*/  STL.64 [R1+0x478], R14 ;  /* 0x0004780e01007387 */ /* 0x000fe60000100a00 */
[----:B0-----:R-:W2:Y:S02]  /*7a3e0*/  LDL.LU.64 R12, [R1+0x2768] ;  /* 0x00276800010c7983 */ /* 0x001ea40000300a00 */
[----:B--2---:R-:W-:Y:S01]  /*7a3f0*/  HMMA.16816.F32.BF16 R8, R16, R12, R8 ;  /* 0x0000000c1008723c */ /* 0x004fe20000041808 */
[----:B------:R-:W-:Y:S01]  /*7a400*/  MOV R3, R12 ;  /* 0x0000000c00037202 */ /* 0x000fe20000000f00 */
[----:B------:R-:W-:Y:S11]  /*7a410*/  IMAD.MOV.U32 R0, RZ, RZ, R13 ;  /* 0x000000ffff007224 */ /* 0x000ff600078e000d */
[----:B------:R-:W-:Y:S10]  /*7a420*/  @!UPT UIADD3 URZ, URZ, URZ, URZ ;  /* 0x0000003f3f3ff290 */ /* 0x000ff4000fffe03f */
[----:B------:R-:W-:Y:S01]  /*7a430*/  STL.64 [R1+0x460], R8 ;  /* 0x0004600801007387 */ /* 0x000fe20000100a00 */
[----:B------:R0:W-:Y:S03]  /*7a440*/  STL.64 [R1+0x468], R10 ;  /* 0x0004680a01007387 */ /* 0x0001e60000100a00 */
[----:B0-----:R-:W2:Y:S01]  /*7a450*/  LDL.LU.64 R10, [R1+0x2760] ;  /* 0x00276000010a7983 */ /* 0x001ea20000300a00 */
[----:B------:R-:W2:Y:S02]  /*7a460*/  LDL.LU.64 R8, [R1+0x2758] ;  /* 0x0027580001087983 */ /* 0x000ea40000300a00 */
[----:B------:R-:W3:Y:S02]  /*7a470*/  LDL.LU.64 R14, [R1+0x2750] ;  /* 0x00275000010e7983 */ /* 0x000ee40000300a00 */
[----:B------:R-:W3:Y:S01]  /*7a480*/  LDL.LU.64 R12, [R1+0x2748] ;  /* 0x00274800010c7983 */ /* 0x000ee20000300a00 */
[----:B------:R-:W-:-:S02]  /*7a490*/  MOV R4, R23 ;  /* 0x0000001700047202 */ /* 0x000fc40000000f00 */
[----:B------:R-:W-:-:S07]  /*7a4a0*/  MOV R5, R22 ;  /* 0x0000001600057202 */ /* 0x000fce0000000f00 */
[C---:B---3--:R-:W-:Y:S01]  /*7a4b0*/  HMMA.16816.F32.BF16 R4, R16.reuse, R4, R12 ;  /* 0x000000041004723c */ /* 0x048fe2000004180c */
[----:B------:R-:W2:Y:S11]  /*7a4c0*/  LDL.LU.64 R12, [R1+0x2740] ;  /* 0x00274000010c7983 */ /* 0x000eb60000300a00 */
[----:B------:R-:W-:Y:S11]  /*7a4d0*/  @!UPT UIADD3 URZ, URZ, URZ, URZ ;  /* 0x0000003f3f3ff290 */ /* 0x000ff6000fffe03f */
[----:B------:R0:W-:Y:S01]  /*7a4e0*/  STL.64 [R1+0x450], R4 ;  /* 0x0004500401007387 */ /* 0x0001e20000100a00 */
[----:B------:R1:W-:Y:S03]  /*7a4f0*/  STL.64 [R1+0x458], R6 ;  /* 0x0004580601007387 */ /* 0x0003e60000100a00 */
[----:B0-----:R-:W3:Y:S01]  /*7a500*/  LDL.LU R4, [R1+0xa10] ;  /* 0x000a100001047983 */ /* 0x001ee20000300800 */
[----:B------:R-:W3:Y:S02]  /*7a510*/  LDL.LU R5, [R1+0xa14] ;  /* 0x000a140001057983 */ /* 0x000ee40000300800 */
[----:B-1----:R-:W4:Y:S02]  /*7a520*/  LDL.LU R6, [R1+0xa18] ;  /* 0x000a180001067983 */ /* 0x002f240000300800 */
[----:B------:R-:W4:Y:S01]  /*7a530*/  LDL.LU R7, [R1+0xa1c] ;  /* 0x000a1c0001077983 */ /* 0x000f220000300800 */
[C---:B--2---:R-:W-:Y:S01]  /*7a540*/  HMMA.16816.F32.BF16 R12, R16.reuse, R12, R8 ;  /* 0x0000000c100c723c */ /* 0x044fe20000041808 */
[----:B----4-:R-:W-:Y:S01]  /*7a550*/  STL.64 [R1+0x2630], R6 ;  /* 0x0026300601007387 */ /* 0x010fe20000100a00 */
[----:B---3--:R0:W-:Y:S03]  /*7a560*/  STL.64 [R1+0x2628], R4 ;  /* 0x0026280401007387 */ /* 0x0081e60000100a00 */
[----:B0-----:R-:W2:Y:S01]  /*7a570*/  LDL.64 R4, [R1+0x80] ;  /* 0x0000800001047983 */ /* 0x001ea20000100a00 */
[----:B------:R-:W3:Y:S11]  /*7a580*/  LDL.LU.64 R8, [R1+0x2738] ;  /* 0x0027380001087983 */ /* 0x000ef60000300a00 */
[----:B------:R-:W-:Y:S06]  /*7a590*/  @!UPT UIADD3 URZ, URZ, URZ, URZ ;  /* 0x0000003f3f3ff290 */ /* 0x000fec000fffe03f */
[----:B------:R-:W-:Y:S02]  /*7a5a0*/  STL.64 [R1+0x440], R12 ;  /* 0x0004400c01007387 */ /* 0x000fe40000100a00 */
[----:B------:R0:W-:Y:S02]  /*7a5b0*/  STL.64 [R1+0x448], R14 ;  /* 0x0004480e01007387 */ /* 0x0001e40000100a00 */
        /* <DEDUP_REMOVED lines=8> */
[----:B------:R-:W2:Y:S02]  /*7a640*/  LDL.LU.64 R12, [R1+0x2718] ;  /* 0x00271800010c7983 */ /* 0x000ea40000300a00 */
[----:B------:R2:W-:Y:S02]  /*7a650*/  STL.64 [R1+0x26f0], R8 ;  /* 0x0026f00801007387 */ /* 0x0005e40000100a00 */
[C---:B--2---:R-:W-:Y:S01]  /*7a660*/  HMMA.16816.F32.BF16 R8, R16.reuse, R4, R12 ;  /* 0x000000041008723c */ /* 0x044fe2000004180c */
[----:B------:R-:W2:Y:S11]  /*7a670*/  LDL.LU R12, [R1+0x850] ;  /* 0x00085000010c7983 */ /* 0x000eb60000300800 */
[----:B------:R-:W-:Y:S11]  /*7a680*/  @!UPT UIADD3 URZ, URZ, URZ, URZ ;  /* 0x0000003f3f3ff290 */ /* 0x000ff6000fffe03f */
[----:B------:R0:W-:Y:S01]  /*7a690*/  STL.64 [R1+0x420], R8 ;  /* 0x0004200801007387 */ /* 0x0001e20000100a00 */
[----:B------:R1:W-:Y:S02]  /*7a6a0*/  STL.64 [R1+0x428], R10 ;  /* 0x0004280a01007387 */ /* 0x0003e40000100a00 */
[----:B------:R-:W2:Y:S02]  /*7a6b0*/  LDL.LU R13, [R1+0x854] ;  /* 0x00085400010d7983 */ /* 0x000ea40000300800 */
[----:B------:R-:W2:Y:S01]  /*7a6c0*/  LDL.LU R14, [R1+0x858] ;  /* 0x00085800010e7983 */ /* 0x000ea20000300800 */
[----:B------:R-:W2:Y:S04]  /*7a6d0*/  LDL.LU R15, [R1+0x85c] ;  /* 0x00085c00010f7983 */ /* 0x000ea80000300800 */
[----:B0-----:R-:W3:Y:S01]  /*7a6e0*/  LDL.LU R8, [R1+0x8e0] ;  /* 0x0008e00001087983 */ /* 0x001ee20000300800 */
[----:B------:R-:W3:Y:S02]  /*7a6f0*/  LDL.LU R9, [R1+0x8e4] ;  /* 0x0008e40001097983 */ /* 0x000ee40000300800 */
[----:B-1----:R-:W4:Y:S02]  /*7a700*/  LDL.LU R10, [R1+0x8e8] ;  /* 0x0008e800010a7983 */ /* 0x002f240000300800 */
[----:B------:R-:W4:Y:S02]  /*7a710*/  LDL.LU R11, [R1+0x8ec] ;  /* 0x0008ec00010b7983 */ /* 0x000f240000300800 */
[----:B----4-:R-:W-:Y:S01]  /*7a720*/  STL.64 [R1+0x2700], R10 ;  /* 0x0027000a01007387 */ /* 0x010fe20000100a00 */
[----:B---3--:R0:W-:Y:S03]  /*7a730*/  STL.64 [R1+0x26f8], R8 ;  /* 0x0026f80801007387 */ /* 0x0081e60000100a00 */
[----:B0-----:R-:W3:Y:S01]  /*7a740*/  LDL.LU R8, [R1+0x890] ;  /* 0x0008900001087983 */ /* 0x001ee20000300800 */
[----:B------:R-:W3:Y:S02]  /*7a750*/  LDL.LU R9, [R1+0x894] ;  /* 0x0008940001097983 */ /* 0x000ee40000300800 */
[----:B------:R-:W3:Y:S02]  /*7a760*/  LDL.LU R10, [R1+0x898] ;  /* 0x00089800010a7983 */ /* 0x000ee40000300800 */
[----:B------:R-:W3:Y:S01]  /*7a770*/  LDL.LU R11, [R1+0x89c] ;  /* 0x00089c00010b7983 */ /* 0x000ee20000300800 */
[----:B------:R0:W-:Y:S04]  /*7a780*/  STL.64 [R1+0x26a8], R4 ;  /* 0x0026a80401007387 */ /* 0x0001e80000100a00 */
[----:B0-----:R-:W4:Y:S01]  /*7a790*/  LDL.LU R4, [R1+0xac0] ;  /* 0x000ac00001047983 */ /* 0x001f220000300800 */
[----:B------:R-:W4:Y:S02]  /*7a7a0*/  LDL.LU R5, [R1+0xac4] ;  /* 0x000ac40001057983 */ /* 0x000f240000300800 */
[----:B------:R-:W2:Y:S02]  /*7a7b0*/  LDL.LU R6, [R1+0xac8] ;  /* 0x000ac80001067983 */ /* 0x000ea40000300800 */
[----:B------:R-:W2:Y:S02]  /*7a7c0*/  LDL.LU R7, [R1+0xacc] ;  /* 0x000acc0001077983 */ /* 0x000ea40000300800 */
        /* <DEDUP_REMOVED lines=12> */
[----:B------:R-:W-:Y:S01]  /*7a890*/  HMMA.16816.F32.BF16 R16, R16, R20, R12 ;  /* 0x000000141010723c */ /* 0x000fe2000004180c */
[----:B----4-:R-:W-:Y:S01]  /*7a8a0*/  STL.64 [R1+0x26d8], R6 ;  /* 0x0026d80601007387 */ /* 0x010fe20000100a00 */
[----:B--2---:R0:W-:Y:S02]  /*7a8b0*/  STL.64 [R1+0x26d0], R4 ;  /* 0x0026d00401007387 */ /* 0x0041e40000100a00 */
[----:B0-----:R-:W-:-:S02]  /*7a8c0*/  MOV R4, R3 ;  /* 0x0000000300047202 */ /* 0x001fc40000000f00 */
[----:B------:R-:W-:-:S05]  /*7a8d0*/  MOV R5, R0 ;  /* 0x0000000000057202 */ /* 0x000fca0000000f00 */
[----:B------:R0:W-:Y:S04]  /*7a8e0*/  STL.64 [R1+0x26e8], R4 ;  /* 0x0026e80401007387 */ /* 0x0001e80000100a00 */
[----:B0-----:R-:W2:Y:S01]  /*7a8f0*/  LDL.64 R4, [R1+0xd0] ;  /* 0x0000d00001047983 */ /* 0x001ea20000100a00 */
[----:B------:R-:W3:Y:S02]  /*7a900*/  LDL.LU.64 R14, [R1+0x2710] ;  /* 0x00271000010e7983 */ /* 0x000ee40000300a00 */
[----:B------:R-:W3:Y:S02]  /*7a910*/  LDL.LU.64 R12, [R1+0x2708] ;  /* 0x00270800010c7983 */ /* 0x000ee40000300a00 */
[----:B------:R0:W-:Y:S02]  /*7a920*/  STL.64 [R1+0x26e0], R20 ;  /* 0x0026e01401007387 */ /* 0x0001e40000100a00 */
[----:B0-----:R-:W4:Y:S01]  /*7a930*/  LDL.LU R20, [R1+0x900] ;  /* 0x0009000001147983 */ /* 0x001f220000300800 */
[----:B------:R0:W-:Y:S02]  /*7a940*/  STL.64 [R1+0x360], R16 ;  /* 0x0003601001007387 */ /* 0x0001e40000100a00 */
[----:B------:R-:W-:Y:S02]  /*7a950*/  STL.64 [R1+0x368], R18 ;  /* 0x0003681201007387 */ /* 0x000fe40000100a00 */
[----:B------:R-:W4:Y:S01]  /*7a960*/  LDL.LU R21, [R1+0x904] ;  /* 0x0009040001157983 */ /* 0x000f220000300800 */
[----:B------:R-:W4:Y:S01]  /*7a970*/  LDL.LU R22, [R1+0x908] ;  /* 0x0009080001167983 */ /* 0x000f220000300800 */
[----:B------:R-:W4:Y:S03]  /*7a980*/  LDL.LU R23, [R1+0x90c] ;  /* 0x00090c0001177983 */ /* 0x000f260000300800 */
[----:B0-----:R-:W2:Y:S01]  /*7a990*/  LDL.64 R16, [R1+0xb0] ;  /* 0x0000b00001107983 */ /* 0x001ea20000100a00 */
[C---:B---3--:R-:W-:Y:S11]  /*7a9a0*/  HMMA.16816.F32.BF16 R8, R12.reuse, R24, R8 ;  /* 0x000000180c08723c */ /* 0x048ff60000041808 */
[----:B------:R-:W-:Y:S11]  /*7a9b0*/  @!UPT UIADD3 URZ, URZ, URZ, URZ ;  /* 0x0000003f3f3ff290 */ /* 0x000ff6000fffe03f */
[----:B------:R-:W-:Y:S01]  /*7a9c0*/  @!UPT UIADD3 URZ, URZ, URZ, URZ ;  /* 0x0000003f3f3ff290 */ /* 0x000fe2000fffe03f */
[----:B------:R-:W-:Y:S01]  /*7a9d0*/  STL.64 [R1+0x350], R8 ;  /* 0x0003500801007387 */ /* 0x000fe20000100a00 */
[----:B------:R0:W-:Y:S03]  /*7a9e0*/  STL.64 [R1+0x358], R10 ;  /* 0x0003580a01007387 */ /* 0x0001e60000100a00 */
[----:B0-----:R-:W2:Y:S01]  /*7a9f0*/  LDL.LU.64 R10, [R1+0x2700] ;  /* 0x00270000010a7983 */ /* 0x001ea20000300a00 */
[----:B------:R-:W2:Y:S02]  /*7aa00*/  LDL.LU.64 R8, [R1+0x26f8] ;  /* 0x0026f80001087983 */ /* 0x000ea40000300a00 */
[C---:B--2---:R-:W-:Y:S11]  /*7aa10*/  HMMA.16816.F32.BF16 R8, R12.reuse, R4, R8 ;  /* 0x000000040c08723c */ /* 0x044ff60000041808 */
[----:B------:R-:W-:Y:S11]  /*7aa20*/  @!UPT UIADD3 URZ, URZ, URZ, URZ ;  /* 0x0000003f3f3ff290 */ /* 0x000ff6000fffe03f */
[----:B------:R-:W-:Y:S01]  /*7aa30*/  @!UPT UIADD3 URZ, URZ, URZ, URZ ;  /* 0x0000003f3f3ff290 */ /* 0x000fe2000fffe03f */
[----:B------:R0:W-:Y:S01]  /*7aa40*/  STL.64 [R1+0x340], R8 ;  /* 0x0003400801007387 */ /* 0x0001e20000100a00 */
[----:B------:R1:W-:Y:S03]  /*7aa50*/  STL.64 [R1+0x348], R10 ;  /* 0x0003480a01007387 */ /* 0x0003e60000100a00 */
[----:B0-----:R-:W2:Y:S01]  /*7aa60*/  LDL.LU.64 R8, [R1+0x26f0] ;  /* 0x0026f00001087983 */ /* 0x001ea20000300a00 */
[----:B-1----:R-:W-:Y:S01]  /*7aa70*/  IMAD.MOV.U32 R11, RZ, RZ, R4 ;  /* 0x000000ffff0b7224 */ /* 0x002fe200078e0004 */
[----:B------:R-:W-:Y:S02]  /*7aa80*/  MOV R10, R5 ;  /* 0x00000005000a7202 */ /* 0x000fe40000000f00 */
[----:B------:R-:W4:Y:S02]  /*7aa90*/  LDL.LU.64 R4, [R1+0x26e8] ;  /* 0x0026e80001047983 */ /* 0x000f240000300a00 */
[C---:B----4-:R-:W-:Y:S02]  /*7aaa0*/  HMMA.16816.F32.BF16 R4, R12.reuse, R4, R20 ;  /* 0x000000040c04723c */ /* 0x050fe40000041814 */
[----:B------:R-:W3:Y:S11]  /*7aab0*/  LDL.LU.64 R20, [R1+0x26e0] ;  /* 0x0026e00001147983 */ /* 0x000ef60000300a00 */
[----:B------:R-:W-:Y:S10]  /*7aac0*/  @!UPT UIADD3 URZ, URZ, URZ, URZ ;  /* 0x0000003f3f3ff290 */ /* 0x000ff4000fffe03f */
[----:B------:R-:W-:Y:S01]  /*7aad0*/  STL.64 [R1+0x330], R4 ;  /* 0x0003300401007387 */ /* 0x000fe20000100a00 */
[----:B------:R0:W-:Y:S03]  /*7aae0*/  STL.64 [R1+0x338], R6 ;  /* 0x0003380601007387 */ /* 0x0001e60000100a00 */
[----:B0-----:R-:W4:Y:S01]  /*7aaf0*/  LDL.LU.64 R6, [R1+0x26d8] ;  /* 0x0026d80001067983 */ /* 0x001f220000300a00 */
[----:B------:R-:W4:Y:S02]  /*7ab00*/  LDL.LU.64 R4, [R1+0x26d0] ;  /* 0x0026d00001047983 */ /* 0x000f240000300a00 */
[C---:B----4-:R-:W-:Y:S11]  /*7ab10*/  HMMA.16816.F32.BF16 R4, R12.reuse, R16, R4 ;  /* 0x000000100c04723c */ /* 0x050ff60000041804 */
[----:B------:R-:W-:Y:S11]  /*7ab20*/  @!UPT UIADD3 URZ, URZ, URZ, URZ ;  /* 0x0000003f3f3ff290 */ /* 0x000ff6000fffe03f */
[----:B------:R-:W-:Y:S01]  /*7ab30*/  @!UPT UIADD3 URZ, URZ, URZ, URZ ;  /* 0x0000003f3f3ff290 */ /* 0x000fe2000fffe03f */
[----:B------:R-:W-:Y:S01]  /*7ab40*/  STL.64 [R1+0x320], R4 ;  /* 0x0003200401007387 */ /* 0x000fe20000100a00 */
[----:B------:R0:W-:Y:S03]  /*7ab50*/  STL.64 [R1+0x328], R6 ;  /* 0x0003280601007387 */ /* 0x0001e60000100a00 */
[----:B0-----:R-:W4:Y:S01]  /*7ab60*/  LDL.LU.64 R6, [R1+0x26c8] ;  /* 0x0026c80001067983 */ /* 0x001f220000300a00 */
[----:B------:R-:W4:Y:S02]  /*7ab70*/  LDL.LU.64 R4, [R1+0x26c0] ;  /* 0x0026c00001047983 */ /* 0x000f240000300a00 */
[----:B------:R0:W-:Y:S02]  /*7ab80*/  STL.64 [R1+0x2660], R16 ;  /* 0x0026601001007387 */ /* 0x0001e40000100a00 */
[----:B0-----:R-:W2:Y:S04]  /*7ab90*/  LDL.64 R16, [R1+0xc0] ;  /* 0x0000c00001107983 */ /* 0x001ea80000100a00 */
[----:B--2---:R0:W-:Y:S04]  /*7aba0*/  STL.64 [R1+0x2678], R16 ;  /* 0x0026781001007387 */ /* 0x0041e80000100a00 */
[----:B0-----:R-:W4:Y:S02]  /*7abb0*/  LDL.64 R16, [R1+0xa0] ;  /* 0x0000a00001107983 */ /* 0x001f240000100a00 */
[----:B----4-:R-:W-:Y:S11]  /*7abc0*/  HMMA.16816.F32.BF16 R4, R12, R16, R4 ;  /* 0x000000100c04723c */ /* 0x010ff60000041804 */
[----:B------:R-:W-:Y:S11]  /*7abd0*/  @!UPT UIADD3 URZ, URZ, URZ, URZ ;  /* 0x0000003f3f3ff290 */ /* 0x000ff6000fffe03f */
[----:B------:R-:W-:Y:S01]  /*7abe0*/  @!UPT UIADD3 URZ, URZ, URZ, URZ ;  /* 0x0000003f3f3ff290 */ /* 0x000fe2000fffe03f */
[----:B------:R-:W-:Y:S01]  /*7abf0*/  STL.64 [R1+0x310], R4 ;  /* 0x0003100401007387 */ /* 0x000fe20000100a00 */
[----:B------:R0:W-:Y:S03]  /*7ac00*/  STL.64 [R1+0x318], R6 ;  /* 0x0003180601007387 */ /* 0x0001e60000100a00 */
[----:B0-----:R-:W2:Y:S01]  /*7ac10*/  LDL.LU.64 R6, [R1+0x26b8] ;  /* 0x0026b80001067983 */ /* 0x001ea20000300a00 */
[----:B------:R-:W2:Y:S01]  /*7ac20*/  LDL.LU.64 R4, [R1+0x26b0] ;  /* 0x0026b00001047983 */ /* 0x000ea20000300a00 */
[----:B------:R-:W-:Y:S01]  /*7ac30*/  MOV R3, R16 ;  /* 0x0000001000037202 */ /* 0x000fe20000000f00 */
[----:B------:R-:W-:Y:S01]  /*7ac40*/  IMAD.MOV.U32 R0, RZ, RZ, R17 ;  /* 0x000000ffff007224 */ /* 0x000fe200078e0011 */
[----:B------:R-:W-:Y:S02]  /*7ac50*/  MOV R16, R11 ;  /* 0x0000000b00107202 */ /* 0x000fe40000000f00 */
[----:B------:R-:W-:-:S05]  /*7ac60*/  MOV R17, R10 ;  /* 0x0000000a00117202 */ /* 0x000fca0000000f00 */
[----:B------:R0:W-:Y:S04]  /*7ac70*/  STL.64 [R1+0x2690], R16 ;  /* 0x0026901001007387 */ /* 0x0001e80000100a00 */
[----:B0-----:R-:W4:Y:S01]  /*7ac80*/  LDL.LU R16, [R1+0xb00] ;  /* 0x000b000001107983 */ /* 0x001f220000300800 */
[----:B------:R-:W4:Y:S02]  /*7ac90*/  LDL.LU R17, [R1+0xb04] ;  /* 0x000b040001117983 */ /* 0x000f240000300800 */
[----:B------:R-:W4:Y:S02]  /*7aca0*/  LDL.LU R18, [R1+0xb08] ;  /* 0x000b080001127983 */ /* 0x000f240000300800 */
[----:B------:R-:W4:Y:S01]  /*7acb0*/  LDL.LU R19, [R1+0xb0c] ;  /* 0x000b0c0001137983 */ /* 0x000f220000300800 */
[C---:B--2---:R-:W-:Y:S01]  /*7acc0*/  HMMA.16816.F32.BF16 R8, R12.reuse, R8, R4 ;  /* 0x000000080c08723c */ /* 0x044fe20000041804 */
[----:B------:R-:W4:Y:S11]  /*7acd0*/  LDL.LU.64 R4, [R1+0x26a8] ;  /* 0x0026a80001047983 */ /* 0x000f360000300a00 */
[----:B------:R-:W-:Y:S11]  /*7ace0*/  @!UPT UIADD3 URZ, URZ, URZ, URZ ;  /* 0x0000003f3f3ff290 */ /* 0x000ff6000fffe03f */
[----:B------:R0:W-:Y:S01]  /*7acf0*/  STL.64 [R1+0x300], R8 ;  /* 0x0003000801007387 */ /* 0x0001e20000100a00 */
[----:B------:R1:W-:Y:S03]  /*7ad00*/  STL.64 [R1+0x308], R10 ;  /* 0x0003080a01007387 */ /* 0x0003e60000100a00 */
[----:B0-----:R-:W3:Y:S01]  /*7ad10*/  LDL.LU R8, [R1+0xab0] ;  /* 0x000ab00001087983 */ /* 0x001ee20000300800 */
[----:B------:R-:W3:Y:S02]  /*7ad20*/  LDL.LU R9, [R1+0xab4] ;  /* 0x000ab40001097983 */ /* 0x000ee40000300800 */
[----:B-1----:R-:W3:Y:S02]  /*7ad30*/  LDL.LU R10, [R1+0xab8] ;  /* 0x000ab800010a7983 */ /* 0x002ee40000300800 */
[----:B------:R-:W3:Y:S01]  /*7ad40*/  LDL.LU R11, [R1+0xabc] ;  /* 0x000abc00010b7983 */ /* 0x000ee20000300800 */
[C---:B----4-:R-:W-:Y:S11]  /*7ad50*/  HMMA.16816.F32.BF16 R16, R12.reuse, R4, R16 ;  /* 0x000000040c10723c */ /* 0x050ff60000041810 */
[----:B------:R-:W-:Y:S11]  /*7ad60*/  @!UPT UIADD3 URZ, URZ, URZ, URZ ;  /* 0x0000003f3f3ff290 */ /* 0x000ff6000fffe03f */
[----:B------:R-:W-:Y:S01]  /*7ad70*/  @!UPT UIADD3 URZ, URZ, URZ, URZ ;  /* 0x0000003f3f3ff290 */ /* 0x000fe2000fffe03f */
[----:B------:R0:W-:Y:S01]  /*7ad80*/  STL.64 [R1+0x2f0], R16 ;  /* 0x0002f01001007387 */ /* 0x0001e20000100a00 */
[----:B------:R1:W-:Y:S03]  /*7ad90*/  STL.64 [R1+0x2f8], R18 ;  /* 0x0002f81201007387 */ /* 0x0003e60000100a00 */
[----:B0-----:R-:W2:Y:S01]  /*7ada0*/  LDL.LU R16, [R1+0xaa0] ;  /* 0x000aa00001107983 */ /* 0x001ea20000300800 */
[----:B------:R-:W2:Y:S02]  /*7adb0*/  LDL.LU R17, [R1+0xaa4] ;  /* 0x000aa40001117983 */ /* 0x000ea40000300800 */
[----:B-1----:R-:W2:Y:S02]  /*7adc0*/  LDL.LU R18, [R1+0xaa8] ;  /* 0x000aa80001127983 */ /* 0x002ea40000300800 */
[----:B------:R-:W2:Y:S01]  /*7add0*/  LDL.LU R19, [R1+0xaac] ;  /* 0x000aac0001137983 */ /* 0x000ea20000300800 */
[----:B------:R0:W-:Y:S04]  /*7ade0*/  STL.64 [R1+0x2640], R4 ;  /* 0x0026400401007387 */ /* 0x0001e80000100a00 */
[----:B0-----:R-:W4:Y:S04]  /*7adf0*/  LDL.64 R4, [R1+0x90] ;  /* 0x0000900001047983 */ /* 0x001f280000100a00 */
[----:B----4-:R0:W-:Y:S04]  /*7ae00*/  STL.64 [R1+0x2648], R4 ;  /* 0x0026480401007387 */ /* 0x0101e80000100a00 */
        /* <DEDUP_REMOVED lines=16> */
[----:B---3--:R-:W-:Y:S01]  /*7af10*/  HMMA.16816.F32.BF16 R12, R12, R20, R8 ;  /* 0x000000140c0c723c */ /* 0x008fe20000041808 */
[----:B----4-:R-:W-:Y:S01]  /*7af20*/  STL.64 [R1+0x2688], R6 ;  /* 0x0026880601007387 */ /* 0x010fe20000100a00 */
[----:B--2---:R0:W-:Y:S03]  /*7af30*/  STL.64 [R1+0x2680], R4 ;  /* 0x0026800401007387 */ /* 0x0041e60000100a00 */
[----:B0-----:R-:W2:Y:S01]  /*7af40*/  LDL.LU R4, [R1+0xa90] ;  /* 0x000a900001047983 */ /* 0x001ea20000300800 */
[----:B------:R-:W2:Y:S02]  /*7af50*/  LDL.LU R5, [R1+0xa94] ;  /* 0x000a940001057983 */ /* 0x000ea40000300800 */
[----:B------:R-:W2:Y:S02]  /*7af60*/  LDL.LU R6, [R1+0xa98] ;  /* 0x000a980001067983 */ /* 0x000ea40000300800 */
[----:B------:R-:W2:Y:S01]  /*7af70*/  LDL.LU R7, [R1+0xa9c] ;  /* 0x000a9c0001077983 */ /* 0x000ea20000300800 */
[----:B------:R-:W3:Y:S01]  /*7af80*/  LDL.LU.64 R10, [R1+0x26a0] ;  /* 0x0026a000010a7983 */ /* 0x000ee20000300a00 */
[----:B------:R-:W3:Y:S02]  /*7af90*/  LDL.LU.64 R8, [R1+0x2698] ;  /* 0x0026980001087983 */ /* 0x000ee40000300a00 */
[----:B------:R0:W-:Y:S02]  /*7afa0*/  STL.64 [R1+0x2638], R20 ;  /* 0x0026381401007387 */ /* 0x0001e40000100a00 */
[----:B0-----:R-:W4:Y:S07]  /*7afb0*/  LDL.LU R20, [R1+0xa40] ;  /* 0x000a400001147983 */ /* 0x001f2e0000300800 */
[----:B------:R-:W-:Y:S02]  /*7afc0*/  STL.64 [R1+0x250], R12 ;  /* 0x0002500c01007387 */ /* 0x000fe40000100a00 */
[----:B------:R-:W-:Y:S02]  /*7afd0*/  STL.64 [R1+0x258], R14 ;  /* 0x0002580e01007387 */ /* 0x000fe40000100a00 */
[----:B------:R-:W4:Y:S01]  /*7afe0*/  LDL.LU R21, [R1+0xa44] ;  /* 0x000a440001157983 */ /* 0x000f220000300800 */
[----:B------:R-:W4:Y:S01]  /*7aff0*/  LDL.LU R22, [R1+0xa48] ;  /* 0x000a480001167983 */ /* 0x000f220000300800 */
[----:B------:R-:W4:Y:S01]  /*7b000*/  LDL.LU R23, [R1+0xa4c] ;  /* 0x000a4c0001177983 */ /* 0x000f220000300800 */
        /* <DEDUP_REMOVED lines=25> */
[----:B------:R-:W-:Y:S01]  /*7b1a0*/  STL.64 [R1+0x210], R4 ;  /* 0x0002100401007387 */ /* 0x000fe20000100a00 */
[----:B------:R0:W-:Y:S03]  /*7b1b0*/  STL.64 [R1+0x218], R6 ;  /* 0x0002180601007387 */ /* 0x0001e60000100a00 */
[----:B0-----:R-:W2:Y:S01]  /*7b1c0*/  LDL.LU.64 R6, [R1+0x2658] ;  /* 0x0026580001067983 */ /* 0x001ea20000300a00 */
[----:B------:R-:W2:Y:S02]  /*7b1d0*/  LDL.LU.64 R4, [R1+0x2650] ;  /* 0x0026500001047983 */ /* 0x000ea40000300a00 */
[----:B------:R-:W-:Y:S01]  /*7b1e0*/  IMAD.MOV.U32 R12, RZ, RZ, R3 ;  /* 0x000000ffff0c7224 */ /* 0x000fe200078e0003 */
[----:B------:R-:W-:Y:S01]  /*7b1f0*/  MOV R13, R0 ;  /* 0x00000000000d7202 */ /* 0x000fe20000000f00 */
[----:B------:R0:W-:Y:S04]  /*7b200*/  STL.64 [R1+0x25e8], R16 ;  /* 0x0025e81001007387 */ /* 0x0001e80000100a00 */
[----:B0-----:R-:W3:Y:S01]  /*7b210*/  LDL.LU R16, [R1+0xa50] ;  /* 0x000a500001107983 */ /* 0x001ee20000300800 */
[----:B------:R-:W3:Y:S02]  /*7b220*/  LDL.LU R17, [R1+0xa54] ;  /* 0x000a540001117983 */ /* 0x000ee40000300800 */
[----:B------:R-:W3:Y:S02]  /*7b230*/  LDL.LU R18, [R1+0xa58] ;  /* 0x000a580001127983 */ /* 0x000ee40000300800 */
[----:B------:R-:W3:Y:S01]  /*7b240*/  LDL.LU R19, [R1+0xa5c] ;  /* 0x000a5c0001137983 */ /* 0x000ee20000300800 */
[C---:B--2---:R-:W-:Y:S11]  /*7b250*/  HMMA.16816.F32.BF16 R4, R8.reuse, R12, R4 ;  /* 0x0000000c0804723c */ /* 0x044ff60000041804 */
[----:B------:R-:W-:Y:S11]  /*7b260*/  @!UPT UIADD3 URZ, URZ, URZ, URZ ;  /* 0x0000003f3f3ff290 */ /* 0x000ff6000fffe03f */
[----:B------:R-:W-:Y:S01]  /*7b270*/  @!UPT UIADD3 URZ, URZ, URZ, URZ ;  /* 0x0000003f3f3ff290 */ /* 0x000fe2000fffe03f */
[----:B------:R0:W-:Y:S01]  /*7b280*/  STL.64 [R1+0x200], R4 ;  /* 0x0002000401007387 */ /* 0x0001e20000100a00 */
[----:B------:R-:W-:Y:S03]  /*7b290*/  STL.64 [R1+0x208], R6 ;  /* 0x0002080601007387 */ /* 0x000fe60000100a00 */
[----:B0-----:R-:W3:Y:S01]  /*7b2a0*/  LDL.LU.64 R4, [R1+0x2648] ;  /* 0x0026480001047983 */ /* 0x001ee20000300a00 */
[----:B------:R-:W-:Y:S01]  /*7b2b0*/  STL.64 [R1+0x25e0], R12 ;  /* 0x0025e00c01007387 */ /* 0x000fe20000100a00 */
[C---:B---3--:R-:W-:Y:S11]  /*7b2c0*/  HMMA.16816.F32.BF16 R16, R8.reuse, R4, R16 ;  /* 0x000000040810723c */ /* 0x048ff60000041810 */
[----:B------:R-:W-:Y:S11]  /*7b2d0*/  @!UPT UIADD3 URZ, URZ, URZ, URZ ;  /* 0x0000003f3f3ff290 */ /* 0x000ff6000fffe03f */
[----:B------:R-:W-:Y:S01]  /*7b2e0*/  @!UPT UIADD3 URZ, URZ, URZ, URZ ;  /* 0x0000003f3f3ff290 */ /* 0x000fe2000fffe03f */
[----:B------:R-:W-:Y:S01]  /*7b2f0*/  STL.64 [R1+0x1f0], R16 ;  /* 0x0001f01001007387 */ /* 0x000fe20000100a00 */
[----:B------:R0:W-:Y:S02]  /*7b300*/  STL.64 [R1+0x1f8], R18 ;  /* 0x0001f81201007387 */ /* 0x0001e40000100a00 */
[----:B0-----:R-:W-:Y:S02]  /*7b310*/  MOV R19, R4 ;  /* 0x0000000400137202 */ /* 0x001fe40000000f00 */
[----:B------:R-:W-:Y:S02]  /*7b320*/  MOV R18, R5 ;  /* 0x0000000500127202 */ /* 0x000fe40000000f00 */
[----:B------:R-:W4:Y:S02]  /*7b330*/  LDL.LU.64 R4, [R1+0x2640] ;  /* 0x0026400001047983 */ /* 0x000f240000300a00 */
[C---:B----4-:R-:W-:Y:S01]  /*7b340*/  HMMA.16816.F32.BF16 R20, R8.reuse, R4, R20 ;  /* 0x000000040814723c */ /* 0x050fe20000041814 */
[----:B------:R-:W-:Y:S01]  /*7b350*/  IMAD.MOV.U32 R3, RZ, RZ, R4 ;  /* 0x000000ffff037224 */ /* 0x000fe200078e0004 */
[----:B------:R-:W-:Y:S11]  /*7b360*/  MOV R0, R5 ;  /* 0x0000000500007202 */ /* 0x000ff60000000f00 */
[----:B------:R-:W-:Y:S10]  /*7b370*/  @!UPT UIADD3 URZ, URZ, URZ, URZ ;  /* 0x0000003f3f3ff290 */ /* 0x000ff4000fffe03f */
[----:B------:R0:W-:Y:S01]  /*7b380*/  STL.64 [R1+0x1e0], R20 ;  /* 0x0001e01401007387 */ /* 0x0001e20000100a00 */
[----:B------:R-:W-:Y:S03]  /*7b390*/  STL.64 [R1+0x1e8], R22 ;  /* 0x0001e81601007387 */ /* 0x000fe60000100a00 */
[----:B0-----:R-:W2:Y:S01]  /*7b3a0*/  LDL.LU.64 R20, [R1+0x2638] ;  /* 0x0026380001147983 */ /* 0x001ea20000300a00 */
[----:B------:R-:W2:Y:S02]  /*7b3b0*/  LDL.LU.64 R6, [R1+0x2630] ;  /* 0x0026300001067983 */ /* 0x000ea40000300a00 */
[----:B------:R-:W2:Y:S01]  /*7b3c0*/  LDL.LU.64 R4, [R1+0x2628] ;  /* 0x0026280001047983 */ /* 0x000ea20000300a00 */
[----:B------:R-:W-:Y:S01]  /*7b3d0*/  MOV R16, R15 ;  /* 0x0000000f00107202 */ /* 0x000fe20000000f00 */
[----:B------:R-:W-:Y:S01]  /*7b3e0*/  IMAD.MOV.U32 R17, RZ, RZ, R14 ;  /* 0x000000ffff117224 */ /* 0x000fe200078e000e */
[----:B--2---:R-:W-:Y:S01]  /*7b3f0*/  HMMA.16816.F32.BF16 R8, R8, R20, R4 ;  /* 0x000000140808723c */ /* 0x004fe20000041804 */
[----:B------:R-:W2:Y:S01]  /*7b400*/  LDL.LU.64 R6, [R1+0x2620] ;  /* 0x0026200001067983 */ /* 0x000ea20000300a00 */
[----:B------:R-:W2:Y:S11]  /*7b410*/  LDL.LU.64 R4, [R1+0x2618] ;  /* 0x0026180001047983 */ /* 0x000eb60000300a00 */
[----:B------:R-:W-:Y:S10]  /*7b420*/  @!UPT UIADD3 URZ, URZ, URZ, URZ ;  /* 0x0000003f3f3ff290 */ /* 0x000ff4000fffe03f */
[----:B------:R-:W-:Y:S01]  /*7b430*/  STL.64 [R1+0x140], R8 ;  /* 0x0001400801007387 */ /* 0x000fe20000100a00 */
[----:B------:R-:W-:Y:S02]  /*7b440*/  STL.64 [R1+0x148], R10 ;  /* 0x0001480a01007387 */ /* 0x000fe40000100a00 */
[----:B------:R0:W-:Y:S02]  /*7b450*/  STL.64 [R1+0x2600], R16 ;  /* 0x0026001001007387 */ /* 0x0001e40000100a00 */
[----:B------:R-:W3:Y:S01]  /*7b460*/  LDL.LU R12, [R1+0x9d0] ;  /* 0x0009d000010c7983 */ /* 0x000ee20000300800 */
[----:B------:R-:W3:Y:S01]  /*7b470*/  LDL.LU R13, [R1+0x9d4] ;  /* 0x0009d400010d7983 */ /* 0x000ee20000300800 */
[----:B------:R-:W4:Y:S02]  /*7b480*/  LDL.LU R14, [R1+0x9d8] ;  /* 0x0009d800010e7983 */ /* 0x000f240000300800 */
[----:B------:R-:W4:Y:S01]  /*7b490*/  LDL.LU R15, [R1+0x9dc] ;  /* 0x0009dc00010f7983 */ /* 0x000f220000300800 */
[----:B0-----:R-:W2:Y:S04]  /*7b4a0*/  LDL.64 R16, [R1+0xd0] ;  /* 0x0000d00001107983 */ /* 0x001ea80000100a00 */
[----:B----4-:R-:W-:Y:S01]  /*7b4b0*/  STL.64 [R1+0x25f8], R14 ;  /* 0x0025f80e01007387 */ /* 0x010fe20000100a00 */
[----:B---3--:R0:W-:Y:S03]  /*7b4c0*/  STL.64 [R1+0x25f0], R12 ;  /* 0x0025f00c01007387 */ /* 0x0081e60000100a00 */
[----:B0-----:R-:W3:Y:S01]  /*7b4d0*/  LDL.LU R12, [R1+0x9e0] ;  /* 0x0009e000010c7983 */ /* 0x001ee20000300800 */
        /* <DEDUP_REMOVED lines=10> */
[----:B0-----:R-:W2:Y:S01]  /*7b580*/  LDL.LU R20, [R1+0xa00] ;  /* 0x000a000001147983 */ /* 0x001ea20000300800 */
[----:B------:R-:W2:Y:S02]  /*7b590*/  LDL.LU R21, [R1+0xa04] ;  /* 0x000a040001157983 */ /* 0x000ea40000300800 */
[----:B------:R-:W2:Y:S02]  /*7b5a0*/  LDL.LU R22, [R1+0xa08] ;  /* 0x000a080001167983 */ /* 0x000ea40000300800 */
[----:B------:R-:W2:Y:S01]  /*7b5b0*/  LDL.LU R23, [R1+0xa0c] ;  /* 0x000a0c0001177983 */ /* 0x000ea20000300800 */
[----:B------:R-:W-:-:S02]  /*7b5c0*/  MOV R8, R19 ;  /* 0x0000001300087202 */ /* 0x000fc40000000f00 */
[----:B------:R-:W-:-:S05]  /*7b5d0*/  MOV R9, R18 ;  /* 0x0000001200097202 */ /* 0x000fca0000000f00 */
[----:B------:R0:W-:Y:S04]  /*7b5e0*/  STL.64 [R1+0x25d8], R8 ;  /* 0x0025d80801007387 */ /* 0x0001e80000100a00 */
[----:B0-----:R-:W4:Y:S01]  /*7b5f0*/  LDL.LU R8, [R1+0x9c0] ;  /* 0x0009c00001087983 */ /* 0x001f220000300800 */
[----:B------:R-:W4:Y:S02]  /*7b600*/  LDL.LU R9, [R1+0x9c4] ;  /* 0x0009c40001097983 */ /* 0x000f240000300800 */
[----:B------:R-:W4:Y:S02]  /*7b610*/  LDL.LU R10, [R1+0x9c8] ;  /* 0x0009c800010a7983 */ /* 0x000f240000300800 */
[----:B------:R-:W4:Y:S01]  /*7b620*/  LDL.LU R11, [R1+0x9cc] ;  /* 0x0009cc00010b7983 */ /* 0x000f220000300800 */
[C---:B--2---:R-:W-:Y:S07]  /*7b630*/  HMMA.16816.F32.BF16 R24, R4.reuse, R24, R20 ;  /* 0x000000180418723c */ /* 0x044fee0000041814 */
[----:B------:R-:W-:Y:S01]  /*7b640*/  IMAD.MOV.U32 R20, RZ, RZ, R3 ;  /* 0x000000ffff147224 */ /* 0x000fe200078e0003 */
[----:B------:R-:W-:Y:S11]  /*7b650*/  MOV R21, R0 ;  /* 0x0000000000157202 */ /* 0x000ff60000000f00 */
[----:B------:R-:W-:Y:S04]  /*7b660*/  @!UPT UIADD3 URZ, URZ, URZ, URZ ;  /* 0x0000003f3f3ff290 */ /* 0x000fe8000fffe03f */
[----:B------:R0:W-:Y:S01]  /*7b670*/  STL.64 [R1+0x130], R24 ;  /* 0x0001301801007387 */ /* 0x0001e20000100a00 */
[----:B------:R1:W-:Y:S02]  /*7b680*/  STL.64 [R1+0x138], R26 ;  /* 0x0001381a01007387 */ /* 0x0003e40000100a00 */
[----:B------:R2:W-:Y:S01]  /*7b690*/  STL.64 [R1+0x25d0], R20 ;  /* 0x0025d01401007387 */ /* 0x0005e20000100a00 */
[----:B0-----:R-:W4:Y:S01]  /*7b6a0*/  LDL.LU R24, [R1+0x960] ;  /* 0x0009600001187983 */ /* 0x001f220000300800 */
[----:B------:R-:W4:Y:S02]  /*7b6b0*/  LDL.LU R25, [R1+0x964] ;  /* 0x0009640001197983 */ /* 0x000f240000300800 */
[----:B-1----:R-:W4:Y:S02]  /*7b6c0*/  LDL.LU R26, [R1+0x968] ;  /* 0x00096800011a7983 */ /* 0x002f240000300800 */
[----:B------:R-:W4:Y:S01]  /*7b6d0*/  LDL.LU R27, [R1+0x96c] ;  /* 0x00096c00011b7983 */ /* 0x000f220000300800 */
[C---:B---3--:R-:W-:Y:S01]  /*7b6e0*/  HMMA.16816.F32.BF16 R12, R4.reuse, R16, R12 ;  /* 0x00000010040c723c */ /* 0x048fe2000004180c */
[----:B--2---:R-:W2:Y:S01]  /*7b6f0*/  LDL.LU R20, [R1+0x9b0] ;  /* 0x0009b00001147983 */ /* 0x004ea20000300800 */
[----:B------:R-:W2:Y:S02]  /*7b700*/  LDL.LU R21, [R1+0x9b4] ;  /* 0x0009b40001157983 */ /* 0x000ea40000300800 */
[----:B------:R-:W2:Y:S02]  /*7b710*/  LDL.LU R22, [R1+0x9b8] ;  /* 0x0009b80001167983 */ /* 0x000ea40000300800 */
[----:B------:R-:W2:Y:S01]  /*7b720*/  LDL.LU R23, [R1+0x9bc] ;  /* 0x0009bc0001177983 */ /* 0x000ea20000300800 */
[----:B------:R-:W-:Y:S01]  /*7b730*/  MOV R3, R16 ;  /* 0x0000001000037202 */ /* 0x000fe20000000f00 */
[----:B------:R-:W-:Y:S01]  /*7b740*/  IMAD.MOV.U32 R0, RZ, RZ, R17 ;  /* 0x000000ffff007224 */ /* 0x000fe200078e0011 */
[----:B----4-:R-:W-:Y:S01]  /*7b750*/  STL.64 [R1+0x25c8], R26 ;  /* 0x0025c81a01007387 */ /* 0x010fe20000100a00 */
[----:B------:R0:W-:Y:S03]  /*7b760*/  STL.64 [R1+0x25c0], R24 ;  /* 0x0025c01801007387 */ /* 0x0001e60000100a00 */
[----:B0-----:R-:W3:Y:S01]  /*7b770*/  LDL.LU R24, [R1+0x9a0] ;  /* 0x0009a00001187983 */ /* 0x001ee20000300800 */
[----:B------:R-:W3:Y:S02]  /*7b780*/  LDL.LU R25, [R1+0x9a4] ;  /* 0x0009a40001197983 */ /* 0x000ee40000300800 */
[----:B------:R-:W3:Y:S02]  /*7b790*/  LDL.LU R26, [R1+0x9a8] ;  /* 0x0009a800011a7983 */ /* 0x000ee40000300800 */
[----:B------:R-:W3:Y:S05]  /*7b7a0*/  LDL.LU R27, [R1+0x9ac] ;  /* 0x0009ac00011b7983 */ /* 0x000eea0000300800 */
        /* <DEDUP_REMOVED lines=9> */
[----:B------:R0:W-:Y:S01]  /*7b840*/  STL.64 [R1+0x110], R16 ;  /* 0x0001101001007387 */ /* 0x0001e20000100a00 */
[----:B------:R-:W-:Y:S03]  /*7b850*/  STL.64 [R1+0x118], R18 ;  /* 0x0001181201007387 */ /* 0x000fe60000100a00 */
[----:B0-----:R-:W4:Y:S02]  /*7b860*/  LDL.LU.64 R16, [R1+0x25e8] ;  /* 0x0025e80001107983 */ /* 0x001f240000300a00 */
[C---:B----4-:R-:W-:Y:S11]  /*7b870*/  HMMA.16816.F32.BF16 R12, R4.reuse, R16, R12 ;  /* 0x00000010040c723c */ /* 0x050ff6000004180c */
[----:B------:R-:W-:Y:S11]  /*7b880*/  @!UPT UIADD3 URZ, URZ, URZ, URZ ;  /* 0x0000003f3f3ff290 */ /* 0x000ff6000fffe03f */
[----:B------:R-:W-:Y:S01]  /*7b890*/  @!UPT UIADD3 URZ, URZ, URZ, URZ ;  /* 0x0000003f3f3ff290 */ /* 0x000fe2000fffe03f */
[----:B------:R0:W-:Y:S01]  /*7b8a0*/  STL.64 [R1+0x100], R12 ;  /* 0x0001000c01007387 */ /* 0x0001e20000100a00 */
[----:B------:R-:W-:Y:S03]  /*7b8b0*/  STL.64 [R1+0x108], R14 ;  /* 0x0001080e01007387 */ /* 0x000fe60000100a00 */
[----:B0-----:R-:W4:Y:S01]  /*7b8c0*/  LDL.LU.64 R12, [R1+0x25e0] ;  /* 0x0025e000010c7983 */ /* 0x001f220000300a00 */
[----:B------:R0:W-:Y:S03]  /*7b8d0*/  STL.64 [R1+0x2570], R16 ;  /* 0x0025701001007387 */ /* 0x0001e60000100a00 */
[----:B0-----:R-:W2:Y:S01]  /*7b8e0*/  LDL.64 R16, [R1+0xc0] ;  /* 0x0000c00001107983 */ /* 0x001ea20000100a00 */
[----:B----4-:R-:W-:Y:S03]  /*7b8f0*/  HMMA.16816.F32.BF16 R8, R4, R12, R8 ;  /* 0x0000000c0408723c */ /* 0x010fe60000041808 */
[----:B--2---:R0:W-:Y:S02]  /*7b900*/  STL.64 [R1+0x2578], R16 ;  /* 0x0025781001007387 */ /* 0x0041e40000100a00 */
[----:B0-----:R-:W-:-:S02]  /*7b910*/  MOV R16, R3 ;  /* 0x0000000300107202 */ /* 0x001fc40000000f00 */
[----:B------:R-:W-:-:S05]  /*7b920*/  MOV R17, R0 ;  /* 0x0000000000117202 */ /* 0x000fca0000000f00 */
[----:B------:R0:W-:Y:S04]  /*7b930*/  STL.64 [R1+0x2590], R16 ;  /* 0x0025901001007387 */ /* 0x0001e80000100a00 */
[----:B0-----:R-:W2:Y:S07]  /*7b940*/  LDL.64 R16, [R1+0xe0] ;  /* 0x0000e00001107983 */ /* 0x001eae0000100a00 */
[----:B------:R0:W-:Y:S02]  /*7b950*/  STL.64 [R1+0x1d0], R8 ;  /* 0x0001d00801007387 */ /* 0x0001e40000100a00 */
[----:B------:R-:W-:Y:S01]  /*7b960*/  STL.64 [R1+0x1d8], R10 ;  /* 0x0001d80a01007387 */ /* 0x000fe20000100a00 */
[----:B0-----:R-:W4:Y:S01]  /*7b970*/  LDL.LU.64 R8, [R1+0x25d8] ;  /* 0x0025d80001087983 */ /* 0x001f220000300a00 */
        /* <DEDUP_REMOVED lines=20> */
[----:B------:R3:W-:Y:S03]  /*7bac0*/  STL.64 [R1+0x2e8], R22 ;  /* 0x0002e81601007387 */ /* 0x0007e60000100a00 */
[----:B0-----:R-:W3:Y:S02]  /*7bad0*/  LDL.LU.64 R20, [R1+0x25d0] ;  /* 0x0025d00001147983 */ /* 0x001ee40000300a00 */
[C---:B---3--:R-:W-:Y:S02]  /*7bae0*/  HMMA.16816.F32.BF16 R20, R4.reuse, R20, R24 ;  /* 0x000000140414723c */ /* 0x048fe40000041818 */
[----:B------:R-:W3:Y:S01]  /*7baf0*/  LDL.LU.64 R26, [R1+0x25c8] ;  /* 0x0025c800011a7983 */ /* 0x000ee20000300a00 */
[----:B------:R-:W3:Y:S11]  /*7bb00*/  LDL.LU.64 R24, [R1+0x25c0] ;  /* 0x0025c00001187983 */ /* 0x000ef60000300a00 */
[----:B------:R-:W-:Y:S09]  /*7bb10*/  @!UPT UIADD3 URZ, URZ, URZ, URZ ;  /* 0x0000003f3f3ff290 */ /* 0x000ff2000fffe03f */
[----:B------:R0:W-:Y:S01]  /*7bb20*/  STL.64 [R1+0x410], R20 ;  /* 0x0004101401007387 */ /* 0x0001e20000100a00 */
[----:B------:R-:W-:Y:S03]  /*7bb30*/  STL.64 [R1+0x418], R22 ;  /* 0x0004181601007387 */ /* 0x000fe60000100a00 */
[----:B0-----:R-:W3:Y:S02]  /*7bb40*/  LDL.LU.64 R20, [R1+0x25b8] ;  /* 0x0025b80001147983 */ /* 0x001ee40000300a00 */
[----:B---3--:R-:W-:Y:S02]  /*7bb50*/  HMMA.16816.F32.BF16 R4, R4, R20, R24 ;  /* 0x000000140404723c */ /* 0x008fe40000041818 */
[----:B------:R-:W2:Y:S01]  /*7bb60*/  LDL.LU.64 R26, [R1+0x25b0] ;  /* 0x0025b000011a7983 */ /* 0x000ea20000300a00 */
[----:B------:R-:W2:Y:S02]  /*7bb70*/  LDL.LU.64 R24, [R1+0x25a8] ;  /* 0x0025a80001187983 */ /* 0x000ea40000300a00 */
[----:B------:R-:W-:Y:S01]  /*7bb80*/  IMAD.MOV.U32 R3, RZ, RZ, R16 ;  /* 0x000000ffff037224 */ /* 0x000fe200078e0010 */
[----:B------:R-:W-:Y:S11]  /*7bb90*/  MOV R0, R17 ;  /* 0x0000001100007202 */ /* 0x000ff60000000f00 */
[----:B------:R-:W-:Y:S06]  /*7bba0*/  @!UPT UIADD3 URZ, URZ, URZ, URZ ;  /* 0x0000003f3f3ff290 */ /* 0x000fec000fffe03f */
[----:B------:R0:W-:Y:S01]  /*7bbb0*/  STL.64 [R1+0x400], R4 ;  /* 0x0004000401007387 */ /* 0x0001e20000100a00 */
[----:B------:R1:W-:Y:S03]  /*7bbc0*/  STL.64 [R1+0x408], R6 ;  /* 0x0004080601007387 */ /* 0x0003e60000100a00 */
[----:B0-----:R-:W3:Y:S01]  /*7bbd0*/  LDL.LU R4, [R1+0x930] ;  /* 0x0009300001047983 */ /* 0x001ee20000300800 */
[----:B------:R-:W3:Y:S02]  /*7bbe0*/  LDL.LU R5, [R1+0x934] ;  /* 0x0009340001057983 */ /* 0x000ee40000300800 */
[----:B-1----:R-:W3:Y:S02]  /*7bbf0*/  LDL.LU R6, [R1+0x938] ;  /* 0x0009380001067983 */ /* 0x002ee40000300800 */
[----:B------:R-:W3:Y:S01]  /*7bc00*/  LDL.LU R7, [R1+0x93c] ;  /* 0x00093c0001077983 */ /* 0x000ee20000300800 */
[----:B------:R0:W-:Y:S04]  /*7bc10*/  STL.64 [R1+0x2560], R20 ;  /* 0x0025601401007387 */ /* 0x0001e80000100a00 */
[----:B0-----:R-:W4:Y:S01]  /*7bc20*/  LDL.LU R20, [R1+0xa30] ;  /* 0x000a300001147983 */ /* 0x001f220000300800 */
[----:B------:R-:W4:Y:S02]  /*7bc30*/  LDL.LU R21, [R1+0xa34] ;  /* 0x000a340001157983 */ /* 0x000f240000300800 */
[----:B------:R-:W4:Y:S02]  /*7bc40*/  LDL.LU R22, [R1+0xa38] ;  /* 0x000a380001167983 */ /* 0x000f240000300800 */
        /* <DEDUP_REMOVED lines=14> */
[----:B------:R-:W-:Y:S03]  /*7bd30*/  STL.64 [R1+0x4f8], R18 ;  /* 0x0004f81201007387 */ /* 0x000fe60000100a00 */
[----:B0-----:R-:W3:Y:S02]  /*7bd40*/  LDL.LU.64 R16, [R1+0x2578] ;  /* 0x0025780001107983 */ /* 0x001ee40000300a00 */
[C---:B---3--:R-:W-:Y:S11]  /*7bd50*/  HMMA.16816.F32.BF16 R4, R24.reuse, R16, R4 ;  /* 0x000000101804723c */ /* 0x048ff60000041804 */
[----:B------:R-:W-:Y:S11]  /*7bd60*/  @!UPT UIADD3 URZ, URZ, URZ, URZ ;  /* 0x0000003f3f3ff290 */ /* 0x000ff6000fffe03f */
[----:B------:R-:W-:Y:S01]  /*7bd70*/  @!UPT UIADD3 URZ, URZ, URZ, URZ ;  /* 0x0000003f3f3ff290 */ /* 0x000fe2000fffe03f */
[----:B------:R0:W-:Y:S01]  /*7bd80*/  STL.64 [R1+0x4e0], R4 ;  /* 0x0004e00401007387 */ /* 0x0001e20000100a00 */
[----:B------:R1:W-:Y:S01]  /*7bd90*/  STL.64 [R1+0x4e8], R6 ;  /* 0x0004e80601007387 */ /* 0x0003e20000100a00 */
[----:B0-----:R-:W-:Y:S01]  /*7bda0*/  MOV R5, R16 ;  /* 0x0000001000057202 */ /* 0x001fe20000000f00 */
[----:B------:R-:W-:Y:S02]  /*7bdb0*/  IMAD.MOV.U32 R4, RZ, RZ, R17 ;  /* 0x000000ffff047224 */ /* 0x000fe400078e0011 */
[----:B------:R-:W2:Y:S02]  /*7bdc0*/  LDL.LU.64 R16, [R1+0x2570] ;  /* 0x0025700001107983 */ /* 0x000ea40000300a00 */
[----:B--2---:R-:W-:Y:S01]  /*7bdd0*/  HMMA.16816.F32.BF16 R12, R24, R16, R12 ;  /* 0x00000010180c723c */ /* 0x004fe2000004180c */
[----:B-1----:R-:W-:Y:S02]  /*7bde0*/  MOV R7, R16 ;  /* 0x0000001000077202 */ /* 0x002fe40000000f00 */
[----:B------:R-:W-:-:S02]  /*7bdf0*/  MOV R6, R17 ;  /* 0x0000001100067202 */ /* 0x000fc40000000f00 */
[----:B------:R-:W0:Y:S11]  /*7be00*/  LDSM.16.M88.4 R16, [R2+0x56000] ;  /* 0x056000000210783b */ /* 0x000e360000000200 */
[----:B------:R-:W-:Y:S07]  /*7be10*/  @!UPT UIADD3 URZ, URZ, URZ, URZ ;  /* 0x0000003f3f3ff290 */ /* 0x000fee000fffe03f */
[----:B------:R1:W-:Y:S01]  /*7be20*/  STL.64 [R1+0x4d0], R12 ;  /* 0x0004d00c01007387 */ /* 0x0003e20000100a00 */
[----:B------:R-:W-:Y:S03]  /*7be30*/  STL.64 [R1+0x4d8], R14 ;  /* 0x0004d80e01007387 */ /* 0x000fe60000100a00 */
[----:B-1----:R-:W2:Y:S04]  /*7be40*/  LDL.LU.64 R12, [R1+0x2568] ;  /* 0x00256800010c7983 */ /* 0x002ea80000300a00 */
[----:B0-----:R-:W-:Y:S01]  /*7be50*/  STL.64 [R1+0x2558], R18 ;  /* 0x0025581201007387 */ /* 0x001fe20000100a00 */
[----:B------:R0:W-:Y:S03]  /*7be60*/  STL.64 [R1+0x2550], R16 ;  /* 0x0025501001007387 */ /* 0x0001e60000100a00 */
        /* <DEDUP_REMOVED lines=11> */
[----:B0-----:R-:W2:Y:S01]  /*7bf20*/  LDL.64 R12, [R1+0xa0] ;  /* 0x0000a000010c7983 */ /* 0x001ea20000100a00 */
[----:B----4-:R-:W-:Y:S03]  /*7bf30*/  HMMA.16816.F32.BF16 R8, R24, R8, R20 ;  /* 0x000000081808723c */ /* 0x010fe60000041814 */
[----:B--2---:R0:W-:Y:S02]  /*7bf40*/  STL.64 [R1+0x24f8], R12 ;  /* 0x0024f80c01007387 */ /* 0x0041e40000100a00 */
[----:B0-----:R-:W-:Y:S01]  /*7bf50*/  IMAD.MOV.U32 R12, RZ, RZ, R7 ;  /* 0x000000ffff0c7224 */ /* 0x001fe200078e0007 */
[----:B------:R-:W-:-:S05]  /*7bf60*/  MOV R13, R6 ;  /* 0x00000006000d7202 */ /* 0x000fca0000000f00 */
[----:B------:R0:W-:Y:S11]  /*7bf70*/  STL.64 [R1+0x2508], R12 ;  /* 0x0025080c01007387 */ /* 0x0001f60000100a00 */
[----:B------:R-:W-:Y:S01]  /*7bf80*/  @!UPT UIADD3 URZ, URZ, URZ, URZ ;  /* 0x0000003f3f3ff290 */ /* 0x000fe2000fffe03f */
[----:B------:R-:W-:Y:S02]  /*7bf90*/  STL.64 [R1+0x4b0], R8 ;  /* 0x0004b00801007387 */ /* 0x000fe40000100a00 */
[----:B------:R-:W-:Y:S02]  /*7bfa0*/  STL.64 [R1+0x4b8], R10 ;  /* 0x0004b80a01007387 */ /* 0x000fe40000100a00 */
[----:B------:R-:W1:Y:S01]  /*7bfb0*/  LDSM.16.M88.4 R8, [R2+0x57000] ;  /* 0x057000000208783b */ /* 0x000e620000000200 */
[----:B0-----:R-:W-:Y:S01]  /*7bfc0*/  MOV R12, R5 ;  /* 0x00000005000c7202 */ /* 0x001fe20000000f00 */
[----:B------:R-:W-:-:S05]  /*7bfd0*/  IMAD.MOV.U32 R13, RZ, RZ, R4 ;  /* 0x000000ffff0d7224 */ /* 0x000fca00078e0004 */
[----:B------:R0:W-:Y:S04]  /*7bfe0*/  STL.64 [R1+0x2520], R12 ;  /* 0x0025200c01007387 */ /* 0x0001e80000100a00 */
[----:B0-----:R-:W2:Y:S04]  /*7bff0*/  LDL.64 R12, [R1+0xd0] ;  /* 0x0000d000010c7983 */ /* 0x001ea80000100a00 */
[----:B--2---:R-:W-:Y:S01]  /*7c000*/  STL.64 [R1+0x2538], R12 ;  /* 0x0025380c01007387 */ /* 0x004fe20000100a00 */
[----:B------:R-:W2:Y:S02]  /*7c010*/  LDL.LU R20, [R1+0xaf0] ;  /* 0x000af00001147983 */ /* 0x000ea40000300800 */
[----:B------:R-:W2:Y:S02]  /*7c020*/  LDL.LU R21, [R1+0xaf4] ;  /* 0x000af40001157983 */ /* 0x000ea40000300800 */
[----:B------:R-:W2:Y:S01]  /*7c030*/  LDL.LU R22, [R1+0xaf8] ;  /* 0x000af80001167983 */ /* 0x000ea20000300800 */
[----:B------:R-:W2:Y:S01]  /*7c040*/  LDL.LU R23, [R1+0xafc] ;  /* 0x000afc0001177983 */ /* 0x000ea20000300800 */
[----:B------:R-:W2:Y:S02]  /*7c050*/  LDL.64 R4, [R1+0x80] ;  /* 0x0000800001047983 */ /* 0x000ea40000100a00 */
[----:B-1----:R-:W-:Y:S02]  /*7c060*/  STL.64 [R1+0x2438], R10 ;  /* 0x0024380a01007387 */ /* 0x002fe40000100a00 */
[----:B------:R0:W-:Y:S02]  /*7c070*/  STL.64 [R1+0x2430], R8 ;  /* 0x0024300801007387 */ /* 0x0001e40000100a00 */
[----:B0-----:R-:W3:Y:S04]  /*7c080*/  LDL.64 R8, [R1+0x90] ;  /* 0x0000900001087983 */ /* 0x001ee80000100a00 */
[----:B---3--:R0:W-:Y:S04]  /*7c090*/  STL.64 [R1+0x2500], R8 ;  /* 0x0025000801007387 */ /* 0x0081e80000100a00 */
[----:B0-----:R-:W3:Y:S01]  /*7c0a0*/  LDL.LU R8, [R1+0xb50] ;  /* 0x000b500001087983 */ /* 0x001ee20000300800 */
[----:B------:R-:W3:Y:S02]  /*7c0b0*/  LDL.LU R9, [R1+0xb54] ;  /* 0x000b540001097983 */ /* 0x000ee40000300800 */
[----:B------:R-:W4:Y:S02]  /*7c0c0*/  LDL.LU R10, [R1+0xb58] ;  /* 0x000b5800010a7983 */ /* 0x000f240000300800 */
[----:B------:R-:W4:Y:S01]  /*7c0d0*/  LDL.LU R11, [R1+0xb5c] ;  /* 0x000b5c00010b7983 */ /* 0x000f220000300800 */
[----:B------:R-:W2:Y:S01]  /*7c0e0*/  LDL.LU R16, [R1+0xae0] ;  /* 0x000ae00001107983 */ /* 0x000ea20000300800 */
[----:B------:R-:W2:Y:S02]  /*7c0f0*/  LDL.LU R17, [R1+0xae4] ;  /* 0x000ae40001117983 */ /* 0x000ea40000300800 */
[----:B------:R-:W2:Y:S02]  /*7c100*/  LDL.LU R18, [R1+0xae8] ;  /* 0x000ae80001127983 */ /* 0x000ea40000300800 */
[----:B------:R-:W2:Y:S01]  /*7c110*/  LDL.LU R19, [R1+0xaec] ;  /* 0x000aec0001137983 */ /* 0x000ea20000300800 */
[----:B----4-:R-:W-:Y:S01]  /*7c120*/  STL.64 [R1+0x2518], R10 ;  /* 0x0025180a01007387 */ /* 0x010fe20000100a00 */
[----:B---3--:R0:W-:Y:S03]  /*7c130*/  STL.64 [R1+0x2510], R8 ;  /* 0x0025100801007387 */ /* 0x0081e60000100a00 */
[----:B0-----:R-:W3:Y:S01]  /*7c140*/  LDL.LU R8, [R1+0xb60] ;  /* 0x000b600001087983 */ /* 0x001ee20000300800 */
[----:B------:R-:W3:Y:S02]  /*7c150*/  LDL.LU R9, [R1+0xb64] ;  /* 0x000b640001097983 */ /* 0x000ee40000300800 */
[----:B------:R-:W4:Y:S02]  /*7c160*/  LDL.LU R10, [R1+0xb68] ;  /* 0x000b6800010a7983 */ /* 0x000f240000300800 */
[----:B------:R-:W4:Y:S01]  /*7c170*/  LDL.LU R11, [R1+0xb6c] ;  /* 0x000b6c00010b7983 */ /* 0x000f220000300800 */
[----:B--2---:R-:W-:Y:S01]  /*7c180*/  HMMA.16816.F32.BF16 R20, R24, R4, R20 ;  /* 0x000000041814723c */ /* 0x004fe20000041814 */
[----:B----4-:R-:W-:Y:S01]  /*7c190*/  STL.64 [R1+0x2530], R10 ;  /* 0x0025300a01007387 */ /* 0x010fe20000100a00 */
[----:B---3--:R0:W-:Y:S03]  /*7c1a0*/  STL.64 [R1+0x2528], R8 ;  /* 0x0025280801007387 */ /* 0x0081e60000100a00 */
        /* <DEDUP_REMOVED lines=9> */
[----:B------:R-:W2:Y:S02]  /*7c240*/  LDL.LU R11, [R1+0xb8c] ;  /* 0x000b8c00010b7983 */ /* 0x000ea40000300800 */
[----:B------:R0:W-:Y:S01]  /*7c250*/  STL.64 [R1+0x4a0], R20 ;  /* 0x0004a01401007387 */ /* 0x0001e20000100a00 */
[----:B------:R1:W-:Y:S03]  /*7c260*/  STL.64 [R1+0x4a8], R22 ;  /* 0x0004a81601007387 */ /* 0x0003e60000100a00 */
[----:B0-----:R-:W3:Y:S01]  /*7c270*/  LDL.LU.64 R20, [R1+0x2560] ;  /* 0x0025600001147983 */ /* 0x001ee20000300a00 */
[----:B-1----:R-:W-:-:S02]  /*7c280*/  IMAD.MOV.U32 R23, RZ, RZ, R5 ;  /* 0x000000ffff177224 */ /* 0x002fc400078e0005 */
[----:B------:R-:W0:Y:S02]  /*7c290*/  LDSM.16.M88.4 R4, [R2+0x57800] ;  /* 0x057800000204783b */ /* 0x000e240000000200 */
[----:B0-----:R-:W-:Y:S02]  /*7c2a0*/  STL.64 [R1+0x23b0], R6 ;  /* 0x0023b00601007387 */ /* 0x001fe40000100a00 */
[----:B------:R0:W-:Y:S02]  /*7c2b0*/  STL.64 [R1+0x23a8], R4 ;  /* 0x0023a80401007387 */ /* 0x0001e40000100a00 */
[----:B0-----:R-:W4:Y:S01]  /*7c2c0*/  LDL.LU R4, [R1+0xb30] ;  /* 0x000b300001047983 */ /* 0x001f220000300800 */
[----:B------:R-:W4:Y:S02]  /*7c2d0*/  LDL.LU R5, [R1+0xb34] ;  /* 0x000b340001057983 */ /* 0x000f240000300800 */
[----:B------:R-:W4:Y:S02]  /*7c2e0*/  LDL.LU R6, [R1+0xb38] ;  /* 0x000b380001067983 */ /* 0x000f240000300800 */
[----:B------:R-:W4:Y:S01]  /*7c2f0*/  LDL.LU R7, [R1+0xb3c] ;  /* 0x000b3c0001077983 */ /* 0x000f220000300800 */
[----:B------:R-:W0:Y:S01]  /*7c300*/  S2R R28, SR_TID.X ;  /* 0x00000000001c7919 */ /* 0x000e220000002100 */
[----:B---3--:R-:W-:Y:S03]  /*7c310*/  HMMA.16816.F32.BF16 R24, R24, R20, R16 ;  /* 0x000000141818723c */ /* 0x008fe60000041810 */
[----:B------:R-:W2:Y:S01]  /*7c320*/  LDL.LU.64 R18, [R1+0x2558] ;  /* 0x0025580001127983 */ /* 0x000ea20000300a00 */
[----:B------:R-:W2:Y:S01]  /*7c330*/  LDL.LU.64 R16, [R1+0x2550] ;  /* 0x0025500001107983 */ /* 0x000ea20000300a00 */
[----:B0-----:R-:W-:-:S02]  /*7c340*/  LOP3.LUT R2, R28, 0x7, RZ, 0xc0, !PT ;  /* 0x000000071c027812 */ /* 0x001fc400078ec0ff */
[----:B------:R-:W-:Y:S01]  /*7c350*/  MOV R13, R0 ;  /* 0x00000000000d7202 */ /* 0x000fe20000000f00 */
[----:B------:R-:W-:Y:S01]  /*7c360*/  SHF.L.U32 R0, R28, 0x7, RZ ;  /* 0x000000071c007819 */ /* 0x000fe200000006ff */
[----:B------:R-:W-:-:S04]  /*7c370*/  SHF.L.U32 R2, R2, 0x4, RZ ;  /* 0x0000000402027819 */ /* 0x000fc800000006ff */
[----:B------:R-:W-:-:S04]  /*7c380*/  LOP3.LUT R0, R2, 0x780, R0, 0xf8, !PT ;  /* 0x0000078002007812 */ /* 0x000fc800078ef800 */
[----:B------:R-:W-:-:S04]  /*7c390*/  LOP3.LUT R0, R0, 0x10, R28, 0x78, !PT ;  /* 0x0000001000007812 */ /* 0x000fc800078e781c */
[----:B------:R-:W-:Y:S02]  /*7c3a0*/  LOP3.LUT R0, R0, 0x60, RZ, 0x3c, !PT ;  /* 0x0000006000007812 */ /* 0x000fe400078e3cff */
[----:B------:R-:W-:Y:S01]  /*7c3b0*/  STL.64 [R1+0x3f0], R24 ;  /* 0x0003f01801007387 */ /* 0x000fe20000100a00 */
[----:B------:R-:W-:Y:S02]  /*7c3c0*/  STL.64 [R1+0x3f8], R26 ;  /* 0x0003f81a01007387 */ /* 0x000fe40000100a00 */
[----:B------:R-:W0:Y:S01]  /*7c3d0*/  LDSM.16.M88.4 R24, [R0+0x50000] ;  /* 0x050000000018783b */ /* 0x000e220000000200 */
[----:B------:R-:W-:Y:S01]  /*7c3e0*/  MOV R12, R3 ;  /* 0x00000003000c7202 */ /* 0x000fe20000000f00 */
[----:B0-----:R-:W-:Y:S02]  /*7c3f0*/  STL.64 [R1+0x2330], R26 ;  /* 0x0023301a01007387 */ /* 0x001fe40000100a00 */
[----:B------:R0:W-:Y:S02]  /*7c400*/  STL.64 [R1+0x2328], R24 ;  /* 0x0023281801007387 */ /* 0x0001e40000100a00 */
        /* <DEDUP_REMOVED lines=9> */
[----:B------:R-:W-:Y:S03]  /*7c4a0*/  STL.64 [R1+0x3e8], R14 ;  /* 0x0003e80e01007387 */ /* 0x000fe60000100a00 */
[----:B0-----:R-:W2:Y:S02]  /*7c4b0*/  LDL.LU.64 R12, [R1+0x2538] ;  /* 0x00253800010c7983 */ /* 0x001ea40000300a00 */
[C---:B--2---:R-:W-:Y:S01]  /*7c4c0*/  HMMA.16816.F32.BF16 R8, R16.reuse, R12, R8 ;  /* 0x0000000c1008723c */ /* 0x044fe20000041808 */
[----:B------:R-:W-:Y:S01]  /*7c4d0*/  IMAD.MOV.U32 R0, RZ, RZ, R12 ;  /* 0x000000ffff007224 */ /* 0x000fe200078e000c */
[----:B------:R-:W-:Y:S11]  /*7c4e0*/  MOV R28, R13 ;  /* 0x0000000d001c7202 */ /* 0x000ff60000000f00 */
        /* <DEDUP_REMOVED lines=14> */
[----:B------:R-:W4:Y:S11]  /*7c5d0*/  LDL.LU.64 R8, [R1+0x2500] ;  /* 0x0025000001087983 */ /* 0x000f360000300a00 */
[----:B------:R-:W-:Y:S10]  /*7c5e0*/  @!UPT UIADD3 URZ, URZ, URZ, URZ ;  /* 0x0000003f3f3ff290 */ /* 0x000ff4000fffe03f */
[----:B------:R0:W-:Y:S01]  /*7c5f0*/  STL.64 [R1+0x3b0], R12 ;  /* 0x0003b00c01007387 */ /* 0x0001e20000100a00 */
[----:B------:R1:W-:Y:S03]  /*7c600*/  STL.64 [R1+0x3b8], R14 ;  /* 0x0003b80e01007387 */ /* 0x0003e60000100a00 */
[----:B0-----:R-:W3:Y:S01]  /*7c610*/  LDL.LU.64 R12, [R1+0x24f8] ;  /* 0x0024f800010c7983 */ /* 0x001ee20000300a00 */
[C---:B----4-:R-:W-:Y:S08]  /*7c620*/  HMMA.16816.F32.BF16 R4, R16.reuse, R8, R4 ;  /* 0x000000081004723c */ /* 0x050ff00000041804 */
[----:B---3--:R-:W-:Y:S01]  /*7c630*/  HMMA.16816.F32.BF16 R24, R16, R12, R24 ;  /* 0x0000000c1018723c */ /* 0x008fe20000041818 */
[----:B------:R-:W-:Y:S01]  /*7c640*/  MOV R29, R12 ;  /* 0x0000000c001d7202 */ /* 0x000fe20000000f00 */
[----:B------:R-:W-:Y:S11]  /*7c650*/  IMAD.MOV.U32 R2, RZ, RZ, R13 ;  /* 0x000000ffff027224 */ /* 0x000ff600078e000d */
[----:B------:R-:W-:Y:S10]  /*7c660*/  @!UPT UIADD3 URZ, URZ, URZ, URZ ;  /* 0x0000003f3f3ff290 */ /* 0x000ff4000fffe03f */
[----:B------:R0:W-:Y:S01]  /*7c670*/  STL.64 [R1+0x3a0], R24 ;  /* 0x0003a01801007387 */ /* 0x0001e20000100a00 */
[----:B------:R2:W-:Y:S02]  /*7c680*/  STL.64 [R1+0x3a8], R26 ;  /* 0x0003a81a01007387 */ /* 0x0005e40000100a00 */
[----:B------:R-:W3:Y:S02]  /*7c690*/  LDL.LU R12, [R1+0xb20] ;  /* 0x000b2000010c7983 */ /* 0x000ee40000300800 */
[----:B------:R-:W3:Y:S01]  /*7c6a0*/  LDL.LU R13, [R1+0xb24] ;  /* 0x000b2400010d7983 */ /* 0x000ee20000300800 */
[----:B-1----:R-:W3:Y:S01]  /*7c6b0*/  LDL.LU R14, [R1+0xb28] ;  /* 0x000b2800010e7983 */ /* 0x002ee20000300800 */
[----:B------:R-:W3:Y:S02]  /*7c6c0*/  LDL.LU R15, [R1+0xb2c] ;  /* 0x000b2c00010f7983 */ /* 0x000ee40000300800 */
[----:B------:R-:W-:Y:S02]  /*7c6d0*/  STL.64 [R1+0x380], R4 ;  /* 0x0003800401007387 */ /* 0x000fe40000100a00 */
[----:B------:R-:W-:Y:S01]  /*7c6e0*/  STL.64 [R1+0x388], R6 ;  /* 0x0003880601007387 */ /* 0x000fe20000100a00 */
[----:B0-----:R-:W4:Y:S01]  /*7c6f0*/  LDL.LU R24, [R1+0xbd0] ;  /* 0x000bd00001187983 */ /* 0x001f220000300800 */
[----:B------:R-:W4:Y:S02]  /*7c700*/  LDL.LU R25, [R1+0xbd4] ;  /* 0x000bd40001197983 */ /* 0x000f240000300800 */
[----:B--2---:R-:W2:Y:S02]  /*7c710*/  LDL.LU R26, [R1+0xbd8] ;  /* 0x000bd800011a7983 */ /* 0x004ea40000300800 */
[----:B------:R-:W2:Y:S01]  /*7c720*/  LDL.LU R27, [R1+0xbdc] ;  /* 0x000bdc00011b7983 */ /* 0x000ea20000300800 */
[----:B------:R-:W-:-:S02]  /*7c730*/  MOV R22, R8 ;  /* 0x0000000800167202 */ /* 0x000fc40000000f00 */
[----:B------:R-:W-:Y:S01]  /*7c740*/  MOV R3, R9 ;  /* 0x0000000900037202 */ /* 0x000fe20000000f00 */
[----:B--2---:R-:W-:Y:S01]  /*7c750*/  STL.64 [R1+0x23f0], R26 ;  /* 0x0023f01a01007387 */ /* 0x004fe20000100a00 */
[----:B----4-:R0:W-:Y:S03]  /*7c760*/  STL.64 [R1+0x23e8], R24 ;  /* 0x0023e81801007387 */ /* 0x0101e60000100a00 */
        /* <DEDUP_REMOVED lines=8> */
[----:B--2---:R-:W-:Y:S01]  /*7c7f0*/  STL.64 [R1+0x2448], R10 ;  /* 0x0024480a01007387 */ /* 0x004fe20000100a00 */
[----:B------:R0:W-:Y:S03]  /*7c800*/  STL.64 [R1+0x2440], R8 ;  /* 0x0024400801007387 */ /* 0x0001e60000100a00 */
[----:B0-----:R-:W3:Y:S01]  /*7c810*/  LDL R8, [R1+0x80] ;  /* 0x0000800001087983 */ /* 0x001ee20000100800 */
[----:B------:R-:W-:-:S02]  /*7c820*/  IMAD.MOV.U32 R9, RZ, RZ, R23 ;  /* 0x000000ffff097224 */ /* 0x000fc400078e0017 */
[----:B------:R-:W2:Y:S02]  /*7c830*/  LDL.LU R23, [R1+0x24f0] ;  /* 0x0024f00001177983 */ /* 0x000ea40000300800 */
[----:B------:R-:W2:Y:S01]  /*7c840*/  LDL.LU R4, [R1+0xc00] ;  /* 0x000c000001047983 */ /* 0x000ea20000300800 */
[----:B------:R-:W2:Y:S01]  /*7c850*/  LDL.LU R5, [R1+0xc04] ;  /* 0x000c040001057983 */ /* 0x000ea20000300800 */
[----:B------:R-:W2:Y:S02]  /*7c860*/  LDL.LU R6, [R1+0xc08] ;  /* 0x000c080001067983 */ /* 0x000ea40000300800 */
[----:B------:R-:W2:Y:S02]  /*7c870*/  LDL.LU R7, [R1+0xc0c] ;  /* 0x000c0c0001077983 */ /* 0x000ea40000300800 */
[----:B--2---:R-:W-:Y:S01]  /*7c880*/  STL.64 [R1+0x2428], R6 ;  /* 0x0024280601007387 */ /* 0x004fe20000100a00 */
[----:B------:R0:W-:Y:S03]  /*7c890*/  STL.64 [R1+0x2420], R4 ;  /* 0x0024200401007387 */ /* 0x0001e60000100a00 */
[----:B0-----:R-:W2:Y:S01]  /*7c8a0*/  LDL.LU.64 R4, [R1+0xe0] ;  /* 0x0000e00001047983 */ /* 0x001ea20000300a00 */
[----:B----4-:R-:W-:Y:S02]  /*7c8b0*/  STL.64 [R1+0x2400], R26 ;  /* 0x0024001a01007387 */ /* 0x010fe40000100a00 */
[----:B------:R0:W-:Y:S02]  /*7c8c0*/  STL.64 [R1+0x23f8], R24 ;  /* 0x0023f81801007387 */ /* 0x0001e40000100a00 */
[----:B0-----:R-:W4:Y:S04]  /*7c8d0*/  LDL.LU.64 R24, [R1+0xc0] ;  /* 0x0000c00001187983 */ /* 0x001f280000300a00 */
[----:B----4-:R3:W-:Y:S02]  /*7c8e0*/  STL.64 [R1+0x24a8], R24 ;  /* 0x0024a81801007387 */ /* 0x0107e40000100a00 */
[C---:B---3--:R-:W-:Y:S02]  /*7c8f0*/  HMMA.16816.F32.BF16 R24, R16.reuse, R8, R12 ;  /* 0x000000081018723c */ /* 0x048fe4000004180c */
[----:B------:R-:W3:Y:S11]  /*7c900*/  LDL.LU R12, [R1+0xad0] ;  /* 0x000ad000010c7983 */ /* 0x000ef60000300800 */
[----:B------:R-:W-:Y:S10]  /*7c910*/  @!UPT UIADD3 URZ, URZ, URZ, URZ ;  /* 0x0000003f3f3ff290 */ /* 0x000ff4000fffe03f */
[----:B------:R-:W-:Y:S01]  /*7c920*/  STL.64 [R1+0x370], R24 ;  /* 0x0003701801007387 */ /* 0x000fe20000100a00 */
[----:B------:R-:W-:Y:S02]  /*7c930*/  STL.64 [R1+0x378], R26 ;  /* 0x0003781a01007387 */ /* 0x000fe40000100a00 */
[----:B------:R-:W3:Y:S02]  /*7c940*/  LDL.LU R13, [R1+0xad4] ;  /* 0x000ad400010d7983 */ /* 0x000ee40000300800 */
[----:B------:R-:W3:Y:S01]  /*7c950*/  LDL.LU R14, [R1+0xad8] ;  /* 0x000ad800010e7983 */ /* 0x000ee20000300800 */
[----:B------:R-:W3:Y:S01]  /*7c960*/  LDL.LU R15, [R1+0xadc] ;  /* 0x000adc00010f7983 */ /* 0x000ee20000300800 */
[----:B------:R0:W-:Y:S02]  /*7c970*/  STL.64 [R1+0x2460], R8 ;  /* 0x0024600801007387 */ /* 0x0001e40000100a00 */
[----:B0-----:R-:W-:Y:S02]  /*7c980*/  MOV R8, R22 ;  /* 0x0000001600087202 */ /* 0x001fe40000000f00 */
[----:B------:R-:W-:Y:S01]  /*7c990*/  MOV R9, R3 ;  /* 0x0000000300097202 */ /* 0x000fe20000000f00 */
[----:B------:R-:W4:Y:S01]  /*7c9a0*/  LDL.LU R22, [R1+0x24ec] ;  /* 0x0024ec0001167983 */ /* 0x000f220000300800 */
[----:B------:R-:W2:Y:S01]  /*7c9b0*/  LDL.LU R3, [R1+0x24e8] ;  /* 0x0024e80001037983 */ /* 0x000ea20000300800 */
[----:B------:R-:W-:Y:S01]  /*7c9c0*/  MOV R24, R0 ;  /* 0x0000000000187202 */ /* 0x000fe20000000f00 */
[----:B------:R-:W-:Y:S01]  /*7c9d0*/  IMAD.MOV.U32 R25, RZ, RZ, R28 ;  /* 0x000000ffff197224 */ /* 0x000fe200078e001c */
[----:B------:R0:W-:Y:S02]  /*7c9e0*/  STL.64 [R1+0x2478], R8 ;  /* 0x0024780801007387 */ /* 0x0001e40000100a00 */
[----:B0-----:R-:W-:Y:S01]  /*7c9f0*/  IMAD.MOV.U32 R8, RZ, RZ, R29 ;  /* 0x000000ffff087224 */ /* 0x001fe200078e001d */
[----:B------:R-:W-:Y:S01]  /*7ca00*/  MOV R9, R2 ;  /* 0x0000000200097202 */ /* 0x000fe20000000f00 */
[----:B------:R-:W2:Y:S01]  /*7ca10*/  LDL.LU R29, [R1+0x24e4] ;  /* 0x0024e400011d7983 */ /* 0x000ea20000300800 */
        /* <DEDUP_REMOVED lines=13> */
[----:B--2---:R-:W-:Y:S01]  /*7caf0*/  STL.64 [R1+0x24a0], R10 ;  /* 0x0024a00a01007387 */ /* 0x004fe20000100a00 */
[----:B------:R0:W-:Y:S03]  /*7cb00*/  STL.64 [R1+0x2498], R8 ;  /* 0x0024980801007387 */ /* 0x0001e60000100a00 */
[----:B0-----:R-:W2:Y:S01]  /*7cb10*/  LDL.LU R8, [R1+0xc70] ;  /* 0x000c700001087983 */ /* 0x001ea20000300800 */
[----:B------:R-:W2:Y:S02]  /*7cb20*/  LDL.LU R9, [R1+0xc74] ;  /* 0x000c740001097983 */ /* 0x000ea40000300800 */
[----:B------:R-:W2:Y:S02]  /*7cb30*/  LDL.LU R10, [R1+0xc78] ;  /* 0x000c7800010a7983 */ /* 0x000ea40000300800 */
[----:B------:R-:W2:Y:S01]  /*7cb40*/  LDL.LU R11, [R1+0xc7c] ;  /* 0x000c7c00010b7983 */ /* 0x000ea20000300800 */
[----:B---3--:R-:W-:Y:S01]  /*7cb50*/  HMMA.16816.F32.BF16 R16, R16, R20, R12 ;  /* 0x000000141010723c */ /* 0x008fe2000004180c */
[----:B--2---:R-:W-:Y:S01]  /*7cb60*/  STL.64 [R1+0x24b8], R10 ;  /* 0x0024b80a01007387 */ /* 0x004fe20000100a00 */
[----:B------:R0:W-:Y:S03]  /*7cb70*/  STL.64 [R1+0x24b0], R8 ;  /* 0x0024b00801007387 */ /* 0x0001e60000100a00 */
[----:B0-----:R-:W2:Y:S01]  /*7cb80*/  LDL.LU R8, [R1+0xb90] ;  /* 0x000b900001087983 */ /* 0x001ea20000300800 */
[----:B------:R-:W2:Y:S02]  /*7cb90*/  LDL.LU R9, [R1+0xb94] ;  /* 0x000b940001097983 */ /* 0x000ea40000300800 */
[----:B------:R-:W2:Y:S02]  /*7cba0*/  LDL.LU R10, [R1+0xb98] ;  /* 0x000b9800010a7983 */ /* 0x000ea40000300800 */
[----:B------:R-:W2:Y:S01]  /*7cbb0*/  LDL.LU R11, [R1+0xb9c] ;  /* 0x000b9c00010b7983 */ /* 0x000ea20000300800 */
[----:B------:R-:W3:Y:S01]  /*7cbc0*/  LDL.LU.64 R14, [R1+0x24d0] ;  /* 0x0024d000010e7983 */ /* 0x000ee20000300a00 */
[----:B------:R-:W3:Y:S02]  /*7cbd0*/  LDL.LU.64 R12, [R1+0x24c8] ;  /* 0x0024c800010c7983 */ /* 0x000ee40000300a00 */
[----:B----4-:R-:W-:Y:S02]  /*7cbe0*/  STL.64 [R1+0x2458], R22 ;  /* 0x0024581601007387 */ /* 0x010fe40000100a00 */
[----:B------:R0:W-:Y:S07]  /*7cbf0*/  STL.64 [R1+0x2450], R20 ;  /* 0x0024501401007387 */ /* 0x0001ee0000100a00 */
[----:B------:R-:W-:Y:S01]  /*7cc00*/  STL.64 [R1+0x2d0], R16 ;  /* 0x0002d01001007387 */ /* 0x000fe20000100a00 */
[----:B------:R-:W-:Y:S03]  /*7cc10*/  STL.64 [R1+0x2d8], R18 ;  /* 0x0002d81201007387 */ /* 0x000fe60000100a00 */
        /* <DEDUP_REMOVED lines=17> */
[----:B------:R-:W3:Y:S01]  /*7cd30*/  LDL.LU.64 R16, [R1+0xb0] ;  /* 0x0000b00001107983 */ /* 0x000ee20000300a00 */
[----:B------:R-:W4:Y:S11]  /*7cd40*/  LDL.64 R18, [R1+0xb8] ;  /* 0x0000b80001127983 */ /* 0x000f360000100a00 */
[----:B------:R0:W-:Y:S02]  /*7cd50*/  STL.64 [R1+0x2c0], R24 ;  /* 0x0002c01801007387 */ /* 0x0001e40000100a00 */
[----:B------:R1:W-:Y:S01]  /*7cd60*/  STL.64 [R1+0x2c8], R26 ;  /* 0x0002c81a01007387 */ /* 0x0003e20000100a00 */
[----:B0-----:R-:W1:Y:S02]  /*7cd70*/  LDL.LU.64 R24, [R1+0x24c0] ;  /* 0x0024c00001187983 */ /* 0x001e640000300a00 */
        /* <DEDUP_REMOVED lines=12> */
[----:B0-----:R-:W3:Y:S01]  /*7ce40*/  LDL.LU.64 R10, [R1+0x24a0] ;  /* 0x0024a000010a7983 */ /* 0x001ee20000300a00 */
[----:B------:R-:W3:Y:S02]  /*7ce50*/  LDL.LU.64 R8, [R1+0x2498] ;  /* 0x0024980001087983 */ /* 0x000ee40000300a00 */
[----:B------:R0:W-:Y:S02]  /*7ce60*/  STL.64 [R1+0x2418], R24 ;  /* 0x0024181801007387 */ /* 0x0001e40000100a00 */
[----:B0-----:R-:W2:Y:S01]  /*7ce70*/  LDL.LU.64 R24, [R1+0xd0] ;  /* 0x0000d00001187983 */ /* 0x001ea20000300a00 */
[C---:B---3--:R-:W-:Y:S11]  /*7ce80*/  HMMA.16816.F32.BF16 R8, R12.reuse, R16, R8 ;  /* 0x000000100c08723c */ /* 0x048ff60000041808 */
[----:B------:R-:W-:Y:S11]  /*7ce90*/  @!UPT UIADD3 URZ, URZ, URZ, URZ ;  /* 0x0000003f3f3ff290 */ /* 0x000ff6000fffe03f */
[----:B------:R-:W-:Y:S01]  /*7cea0*/  @!UPT UIADD3 URZ, URZ, URZ, URZ ;  /* 0x0000003f3f3ff290 */ /* 0x000fe2000fffe03f */
[----:B------:R0:W-:Y:S01]  /*7ceb0*/  STL.64 [R1+0x290], R8 ;  /* 0x0002900801007387 */ /* 0x0001e20000100a00 */
[----:B------:R-:W-:Y:S03]  /*7cec0*/  STL.64 [R1+0x298], R10 ;  /* 0x0002980a01007387 */ /* 0x000fe60000100a00 */
[----:B0-----:R-:W3:Y:S01]  /*7ced0*/  LDL.LU.64 R8, [R1+0x2490] ;  /* 0x0024900001087983 */ /* 0x001ee20000300a00 */
[----:B----4-:R-:W-:Y:S02]  /*7cee0*/  STL.64 [R1+0x2410], R18 ;  /* 0x0024101201007387 */ /* 0x010fe40000100a00 */
[----:B------:R0:W-:Y:S02]  /*7cef0*/  STL.64 [R1+0x2408], R16 ;  /* 0x0024081001007387 */ /* 0x0001e40000100a00 */
[----:B0-----:R-:W4:Y:S01]  /*7cf00*/  LDL.LU R16, [R1+0xbf0] ;  /* 0x000bf00001107983 */ /* 0x001f220000300800 */
[----:B------:R-:W4:Y:S02]  /*7cf10*/  LDL.LU R17, [R1+0xbf4] ;  /* 0x000bf40001117983 */ /* 0x000f240000300800 */
[----:B------:R-:W4:Y:S01]  /*7cf20*/  LDL.LU R18, [R1+0xbf8] ;  /* 0x000bf80001127983 */ /* 0x000f220000300800 */
[C---:B---3--:R-:W-:Y:S01]  /*7cf30*/  HMMA.16816.F32.BF16 R8, R12.reuse, R8, R20 ;  /* 0x000000080c08723c */ /* 0x048fe20000041814 */
[----:B------:R-:W3:Y:S01]  /*7cf40*/  LDL.LU.64 R22, [R1+0x2488] ;  /* 0x0024880001167983 */ /* 0x000ee20000300a00 */
[----:B------:R-:W3:Y:S11]  /*7cf50*/  LDL.LU.64 R20, [R1+0x2480] ;  /* 0x0024800001147983 */ /* 0x000ef60000300a00 */
[----:B------:R-:W-:Y:S10]  /*7cf60*/  @!UPT UIADD3 URZ, URZ, URZ, URZ ;  /* 0x0000003f3f3ff290 */ /* 0x000ff4000fffe03f */
        /* <DEDUP_REMOVED lines=8> */
[----:B------:R3:W-:Y:S03]  /*7cff0*/  STL.64 [R1+0x278], R10 ;  /* 0x0002780a01007387 */ /* 0x0007e60000100a00 */
[----:B0-----:R-:W3:Y:S01]  /*7d000*/  LDL.LU.64 R8, [R1+0x2460] ;  /* 0x0024600001087983 */ /* 0x001ee20000300a00 */
[----:B------:R-:W-:Y:S01]  /*7d010*/  MOV R19, R28 ;  /* 0x0000001c00137202 */ /* 0x000fe20000000f00 */
[C---:B---3--:R-:W-:Y:S02]  /*7d020*/  HMMA.16816.F32.BF16 R8, R12.reuse, R8, R20 ;  /* 0x000000080c08723c */ /* 0x048fe40000041814 */
[----:B------:R-:W3:Y:S01]  /*7d030*/  LDL.LU.64 R22, [R1+0x2458] ;  /* 0x0024580001167983 */ /* 0x000ee20000300a00 */
[----:B------:R-:W2:Y:S11]  /*7d040*/  LDL.LU.64 R20, [R1+0x2450] ;  /* 0x0024500001147983 */ /* 0x000eb60000300a00 */
[----:B------:R-:W-:Y:S09]  /*7d050*/  @!UPT UIADD3 URZ, URZ, URZ, URZ ;  /* 0x0000003f3f3ff290 */ /* 0x000ff2000fffe03f */
[----:B------:R-:W-:Y:S01]  /*7d060*/  STL.64 [R1+0x260], R8 ;  /* 0x0002600801007387 */ /* 0x000fe20000100a00 */
[----:B------:R0:W-:Y:S01]  /*7d070*/  STL [R1+0x268], R10 ;  /* 0x0002680a01007387 */ /* 0x0001e20000100800 */
[----:B------:R-:W-:Y:S02]  /*7d080*/  MOV R28, R11 ;  /* 0x0000000b001c7202 */ /* 0x000fe40000000f00 */
[----:B0-----:R-:W2:Y:S01]  /*7d090*/  LDL.LU.64 R10, [R1+0x2448] ;  /* 0x00244800010a7983 */ /* 0x001ea20000300a00 */
[----:B------:R-:W2:Y:S02]  /*7d0a0*/  LDL.LU.64 R8, [R1+0x2440] ;  /* 0x0024400001087983 */ /* 0x000ea40000300a00 */
[----:B------:R-:W-:Y:S01]  /*7d0b0*/  STL [R1+0x1ca8], R28 ;  /* 0x001ca81c01007387 */ /* 0x000fe20000100800 */
[----:B--2---:R-:W-:Y:S01]  /*7d0c0*/  HMMA.16816.F32.BF16 R12, R12, R20, R8 ;  /* 0x000000140c0c723c */ /* 0x004fe20000041808 */
[----:B------:R-:W2:Y:S01]  /*7d0d0*/  LDL.LU.64 R10, [R1+0x2438] ;  /* 0x00243800010a7983 */ /* 0x000ea20000300a00 */
[----:B------:R-:W2:Y:S02]  /*7d0e0*/  LDL.LU.64 R8, [R1+0x2430] ;  /* 0x0024300001087983 */ /* 0x000ea40000300a00 */
[----:B---3--:R-:W-:Y:S02]  /*7d0f0*/  STL.64 [R1+0x23c0], R22 ;  /* 0x0023c01601007387 */ /* 0x008fe40000100a00 */
        /* <DEDUP_REMOVED lines=8> */
[----:B-1----:R-:W4:Y:S01]  /*7d180*/  LDL.LU.64 R12, [R1+0xa0] ;  /* 0x0000a000010c7983 */ /* 0x002f220000300a00 */
[----:B---3--:R-:W3:Y:S01]  /*7d190*/  LDL.64 R14, [R1+0xa8] ;  /* 0x0000a800010e7983 */ /* 0x008ee20000100a00 */
[C---:B--2---:R-:W-:Y:S11]  /*7d1a0*/  HMMA.16816.F32.BF16 R20, R8.reuse, R4, R20 ;  /* 0x000000040814723c */ /* 0x044ff60000041814 */
[----:B------:R-:W-:Y:S11]  /*7d1b0*/  @!UPT UIADD3 URZ, URZ, URZ, URZ ;  /* 0x0000003f3f3ff290 */ /* 0x000ff6000fffe03f */
[----:B------:R-:W-:Y:S01]  /*7d1c0*/  @!UPT UIADD3 URZ, URZ, URZ, URZ ;  /* 0x0000003f3f3ff290 */ /* 0x000fe2000fffe03f */
[----:B------:R-:W-:Y:S01]  /*7d1d0*/  STL.64 [R1+0x1b0], R20 ;  /* 0x0001b01401007387 */ /* 0x000fe20000100a00 */
[----:B------:R0:W-:Y:S02]  /*7d1e0*/  STL.64 [R1+0x1b8], R22 ;  /* 0x0001b81601007387 */ /* 0x0001e40000100a00 */
[----:B------:R-:W2:Y:S02]  /*7d1f0*/  LDL.LU.64 R6, [R1+0x2428] ;  /* 0x0024280001067983 */ /* 0x000ea40000300a00 */
[----:B0-----:R-:W-:Y:S01]  /*7d200*/  IMAD.MOV.U32 R23, RZ, RZ, R4 ;  /* 0x000000ffff177224 */ /* 0x001fe200078e0004 */
[----:B------:R-:W-:Y:S02]  /*7d210*/  MOV R22, R5 ;  /* 0x0000000500167202 */ /* 0x000fe40000000f00 */
[----:B------:R-:W2:Y:S02]  /*7d220*/  LDL.LU.64 R4, [R1+0x2420] ;  /* 0x0024200001047983 */ /* 0x000ea40000300a00 */
[C---:B--2---:R-:W-:Y:S11]  /*7d230*/  HMMA.16816.F32.BF16 R4, R8.reuse, R24, R4 ;  /* 0x000000180804723c */ /* 0x044ff60000041804 */
[----:B------:R-:W-:Y:S11]  /*7d240*/  @!UPT UIADD3 URZ, URZ, URZ, URZ ;  /* 0x0000003f3f3ff290 */ /* 0x000ff6000fffe03f */
[----:B------:R-:W-:Y:S01]  /*7d250*/  @!UPT UIADD3 URZ, URZ, URZ, URZ ;  /* 0x0000003f3f3ff290 */ /* 0x000fe2000fffe03f */
[----:B------:R0:W-:Y:S01]  /*7d260*/  STL.64 [R1+0x1a0], R4 ;  /* 0x0001a00401007387 */ /* 0x0001e20000100a00 */
[----:B------:R1:W-:Y:S01]  /*7d270*/  STL.64 [R1+0x1a8], R6 ;  /* 0x0001a80601007387 */ /* 0x0003e20000100a00 */
[----:B0-----:R-:W-:Y:S01]  /*7d280*/  MOV R5, R24 ;  /* 0x0000001800057202 */ /* 0x001fe20000000f00 */
[----:B------:R-:W-:Y:S02]  /*7d290*/  IMAD.MOV.U32 R4, RZ, RZ, R25 ;  /* 0x000000ffff047224 */ /* 0x000fe400078e0019 */
[----:B------:R-:W4:Y:S02]  /*7d2a0*/  LDL.LU.64 R24, [R1+0x2418] ;  /* 0x0024180001187983 */ /* 0x000f240000300a00 */
[C---:B----4-:R-:W-:Y:S01]  /*7d2b0*/  HMMA.16816.F32.BF16 R16, R8.reuse, R24, R16 ;  /* 0x000000180810723c */ /* 0x050fe20000041810 */
[----:B-1----:R-:W-:Y:S02]  /*7d2c0*/  MOV R7, R24 ;  /* 0x0000001800077202 */ /* 0x002fe40000000f00 */
[----:B------:R-:W-:Y:S11]  /*7d2d0*/  MOV R6, R25 ;  /* 0x0000001900067202 */ /* 0x000ff60000000f00 */
[----:B------:R-:W-:Y:S09]  /*7d2e0*/  @!UPT UIADD3 URZ, URZ, URZ, URZ ;  /* 0x0000003f3f3ff290 */ /* 0x000ff2000fffe03f */
[----:B------:R-:W-:Y:S01]  /*7d2f0*/  STL.64 [R1+0x190], R16 ;  /* 0x0001901001007387 */ /* 0x000fe20000100a00 */
[----:B------:R0:W-:Y:S03]  /*7d300*/  STL.64 [R1+0x198], R18 ;  /* 0x0001981201007387 */ /* 0x0001e60000100a00 */
[----:B0-----:R-:W2:Y:S01]  /*7d310*/  LDL.LU.64 R18, [R1+0x2410] ;  /* 0x0024100001127983 */ /* 0x001ea20000300a00 */
[----:B------:R-:W4:Y:S02]  /*7d320*/  LDL.LU.64 R16, [R1+0x2408] ;  /* 0x0024080001107983 */ /* 0x000f240000300a00 */
[----:B------:R-:W4:Y:S02]  /*7d330*/  LDL.LU.64 R26, [R1+0x2400] ;  /* 0x00240000011a7983 */ /* 0x000f240000300a00 */
[----:B------:R-:W4:Y:S02]  /*7d340*/  LDL.LU.64 R24, [R1+0x23f8] ;  /* 0x0023f80001187983 */ /* 0x000f240000300a00 */
[----:B----4-:R-:W-:Y:S11]  /*7d350*/  HMMA.16816.F32.BF16 R24, R8, R16, R24 ;  /* 0x000000100818723c */ /* 0x010ff60000041818 */
[----:B------:R-:W-:Y:S11]  /*7d360*/  @!UPT UIADD3 URZ, URZ, URZ, URZ ;  /* 0x0000003f3f3ff290 */ /* 0x000ff6000fffe03f */
[----:B------:R-:W-:Y:S01]  /*7d370*/  @!UPT UIADD3 URZ, URZ, URZ, URZ ;  /* 0x0000003f3f3ff290 */ /* 0x000fe2000fffe03f */
[----:B------:R-:W-:Y:S01]  /*7d380*/  STL.64 [R1+0x180], R24 ;  /* 0x0001801801007387 */ /* 0x000fe20000100a00 */
[----:B------:R0:W-:Y:S03]  /*7d390*/  STL.64 [R1+0x188], R26 ;  /* 0x0001881a01007387 */ /* 0x0001e60000100a00 */
[----:B0-----:R-:W4:Y:S01]  /*7d3a0*/  LDL.LU.64 R26, [R1+0x23f0] ;  /* 0x0023f000011a7983 */ /* 0x001f220000300a00 */
[----:B------:R-:W4:Y:S02]  /*7d3b0*/  LDL.LU.64 R24, [R1+0x23e8] ;  /* 0x0023e80001187983 */ /* 0x000f240000300a00 */
[----:B--2---:R-:W-:Y:S02]  /*7d3c0*/  STL.64 [R1+0x2360], R18 ;  /* 0x0023601201007387 */ /* 0x004fe40000100a00 */
[----:B------:R0:W-:Y:S02]  /*7d3d0*/  STL.64 [R1+0x2358], R16 ;  /* 0x0023581001007387 */ /* 0x0001e40000100a00 */
[----:B0-----:R-:W-:-:S02]  /*7d3e0*/  MOV R16, R7 ;  /* 0x0000000700107202 */ /* 0x001fc40000000f00 */
[----:B------:R-:W-:Y:S01]  /*7d3f0*/  MOV R17, R6 ;  /* 0x0000000600117202 */ /* 0x000fe20000000f00 */
[----:B----4-:R-:W-:Y:S11]  /*7d400*/  HMMA.16816.F32.BF16 R24, R8, R12, R24 ;  /* 0x0000000c0818723c */ /* 0x010ff60000041818 */
[----:B------:R-:W-:Y:S11]  /*7d410*/  @!UPT UIADD3 URZ, URZ, URZ, URZ ;  /* 0x0000003f3f3ff290 */ /* 0x000ff6000fffe03f */
[----:B------:R-:W-:Y:S01]  /*7d420*/  @!UPT UIADD3 URZ, URZ, URZ, URZ ;  /* 0x0000003f3f3ff290 */ /* 0x000fe2000fffe03f */
[----:B------:R-:W-:Y:S01]  /*7d430*/  STL.64 [R1+0x170], R24 ;  /* 0x0001701801007387 */ /* 0x000fe20000100a00 */
[----:B------:R-:W-:Y:S02]  /*7d440*/  STL [R1+0x178], R26 ;  /* 0x0001781a01007387 */ /* 0x000fe40000100800 */
[----:B------:R0:W-:Y:S02]  /*7d450*/  STL.64 [R1+0x2378], R16 ;  /* 0x0023781001007387 */ /* 0x0001e40000100a00 */
[----:B0-----:R-:W-:Y:S01]  /*7d460*/  IMAD.MOV.U32 R16, RZ, RZ, R5 ;  /* 0x000000ffff107224 */ /* 0x001fe200078e0005 */
[----:B------:R-:W-:-:S05]  /*7d470*/  MOV R17, R4 ;  /* 0x0000000400117202 */ /* 0x000fca0000000f00 */
[----:B------:R-:W-:Y:S01]  /*7d480*/  STL.64 [R1+0x2390], R16 ;  /* 0x0023901001007387 */ /* 0x000fe20000100a00 */
[----:B---3--:R-:W-:Y:S02]  /*7d490*/  STL.64 [R1+0x2350], R14 ;  /* 0x0023500e01007387 */ /* 0x008fe40000100a00 */
[----:B------:R0:W-:Y:S02]  /*7d4a0*/  STL.64 [R1+0x2348], R12 ;  /* 0x0023480c01007387 */ /* 0x0001e40000100a00 */
[----:B------:R-:W-:Y:S01]  /*7d4b0*/  IMAD.MOV.U32 R28, RZ, RZ, R27 ;  /* 0x000000ffff1c7224 */ /* 0x000fe200078e001b */
[----:B0-----:R-:W2:Y:S01]  /*7d4c0*/  LDL.LU R12, [R1+0x40] ;  /* 0x00004000010c7983 */ /* 0x001ea20000300800 */
[----:B------:R-:W2:Y:S02]  /*7d4d0*/  LDL.LU R13, [R1+0x44] ;  /* 0x00004400010d7983 */ /* 0x000ea40000300800 */
[----:B------:R-:W3:Y:S02]  /*7d4e0*/  LDL.LU R14, [R1+0x48] ;  /* 0x00004800010e7983 */ /* 0x000ee40000300800 */
[----:B------:R-:W3:Y:S01]  /*7d4f0*/  LDL.LU R15, [R1+0x4c] ;  /* 0x00004c00010f7983 */ /* 0x000ee20000300800 */
[----:B------:R-:W4:Y:S01]  /*7d500*/  LDL.LU R24, [R1+0xbb0] ;  /* 0x000bb00001187983 */ /* 0x000f220000300800 */
[----:B------:R-:W4:Y:S02]  /*7d510*/  LDL.LU R25, [R1+0xbb4] ;  /* 0x000bb40001197983 */ /* 0x000f240000300800 */
[----:B------:R-:W2:Y:S02]  /*7d520*/  LDL.LU R26, [R1+0xbb8] ;  /* 0x000bb800011a7983 */ /* 0x000ea40000300800 */
[----:B------:R-:W2:Y:S02]  /*7d530*/  LDL.LU R27, [R1+0xbbc] ;  /* 0x000bbc00011b7983 */ /* 0x000ea40000300800 */
[----:B--2---:R-:W-:Y:S01]  /*7d540*/  STL.64 [R1+0x23d0], R26 ;  /* 0x0023d01a01007387 */ /* 0x004fe20000100a00 */
[----:B----4-:R0:W-:Y:S03]  /*7d550*/  STL.64 [R1+0x23c8], R24 ;  /* 0x0023c81801007387 */ /* 0x0101e60000100a00 */
[----:B0-----:R-:W2:Y:S01]  /*7d560*/  LDL.LU R24, [R1+0xbc0] ;  /* 0x000bc00001187983 */ /* 0x001ea20000300800 */
[----:B------:R-:W2:Y:S02]  /*7d570*/  LDL.LU R25, [R1+0xbc4] ;  /* 0x000bc40001197983 */ /* 0x000ea40000300800 */
[----:B------:R-:W2:Y:S02]  /*7d580*/  LDL.LU R26, [R1+0xbc8] ;  /* 0x000bc800011a7983 */ /* 0x000ea40000300800 */
[----:B------:R-:W2:Y:S01]  /*7d590*/  LDL.LU R27, [R1+0xbcc] ;  /* 0x000bcc00011b7983 */ /* 0x000ea20000300800 */
[----:B------:R-:W4:Y:S04]  /*7d5a0*/  LDL.LU.64 R20, [R1+0x80] ;  /* 0x0000800001147983 */ /* 0x000f280000300a00 */
[----:B----4-:R0:W-:Y:S04]  /*7d5b0*/  STL.64 [R1+0x23d8], R20 ;  /* 0x0023d81401007387 */ /* 0x0101e80000100a00 */
[----:B0-----:R-:W2:Y:S01]  /*7d5c0*/  LDL.LU.64 R20, [R1+0x90] ;  /* 0x0000900001147983 */ /* 0x001ea20000300a00 */
[----:B------:R-:W4:Y:S02]  /*7d5d0*/  LDL.LU R4, [R1+0xba0] ;  /* 0x000ba00001047983 */ /* 0x000f240000300800 */
[----:B------:R-:W4:Y:S02]  /*7d5e0*/  LDL.LU R5, [R1+0xba4] ;  /* 0x000ba40001057983 */ /* 0x000f240000300800 */
[----:B------:R-:W4:Y:S01]  /*7d5f0*/  LDL.LU R6, [R1+0xba8] ;  /* 0x000ba80001067983 */ /* 0x000f220000300800 */
[----:B------:R-:W4:Y:S01]  /*7d600*/  LDL.LU R7, [R1+0xbac] ;  /* 0x000bac0001077983 */ /* 0x000f220000300800 */
[----:B---3--:R-:W-:Y:S02]  /*7d610*/  STL.64 [R1+0x2370], R14 ;  /* 0x0023700e01007387 */ /* 0x008fe40000100a00 */
[----:B------:R0:W-:Y:S02]  /*7d620*/  STL.64 [R1+0x2368], R12 ;  /* 0x0023680c01007387 */ /* 0x0001e40000100a00 */
[----:B0-----:R-:W3:Y:S01]  /*7d630*/  LDL.LU R12, [R1+0x50] ;  /* 0x00005000010c7983 */ /* 0x001ee20000300800 */
[----:B------:R-:W3:Y:S01]  /*7d640*/  LDL.LU R13, [R1+0x54] ;  /* 0x00005400010d7983 */ /* 0x000ee20000300800 */
[----:B------:R-:W-:-:S02]  /*7d650*/  MOV R14, R0 ;  /* 0x00000000000e7202 */ /* 0x000fc40000000f00 */
[----:B------:R-:W-:Y:S01]  /*7d660*/  MOV R15, R2 ;  /* 0x00000002000f7202 */ /* 0x000fe20000000f00 */
[----:B------:R-:W2:Y:S01]  /*7d670*/  LDL.LU R0, [R1+0x23e4] ;  /* 0x0023e40001007983 */ /* 0x000ea20000300800 */
[----:B------:R-:W2:Y:S03]  /*7d680*/  LDL.LU R2, [R1+0x23e0] ;  /* 0x0023e00001027983 */ /* 0x000ea60000300800 */
[----:B------:R-:W-:Y:S04]  /*7d690*/  STL.64 [R1+0x2388], R14 ;  /* 0x0023880e01007387 */ /* 0x000fe80000100a00 */
[----:B---3--:R0:W-:Y:S04]  /*7d6a0*/  STL.64 [R1+0x2380], R12 ;  /* 0x0023800c01007387 */ /* 0x0081e80000100a00 */
[----:B0-----:R-:W3:Y:S01]  /*7d6b0*/  LDL.LU R12, [R1+0x60] ;  /* 0x00006000010c7983 */ /* 0x001ee20000300800 */
[----:B------:R-:W3:Y:S02]  /*7d6c0*/  LDL.LU R13, [R1+0x64] ;  /* 0x00006400010d7983 */ /* 0x000ee40000300800 */
[----:B------:R-:W3:Y:S02]  /*7d6d0*/  LDL.LU R14, [R1+0x68] ;  /* 0x00006800010e7983 */ /* 0x000ee40000300800 */
[----:B------:R-:W3:Y:S01]  /*7d6e0*/  LDL.LU R15, [R1+0x6c] ;  /* 0x00006c00010f7983 */ /* 0x000ee20000300800 */
[----:B--2---:R-:W-:Y:S01]  /*7d6f0*/  HMMA.16816.F32.BF16 R24, R8, R20, R24 ;  /* 0x000000140818723c */ /* 0x004fe20000041818 */
[----:B------:R-:W-:Y:S01]  /*7d700*/  MOV R19, R20 ;  /* 0x0000001400137202 */ /* 0x000fe20000000f00 */
[----:B------:R-:W-:Y:S01]  /*7d710*/  IMAD.MOV.U32 R18, RZ, RZ, R21 ;  /* 0x000000ffff127224 */ /* 0x000fe200078e0015 */
[----:B---3--:R-:W-:Y:S01]  /*7d720*/  STL.64 [R1+0x23a0], R14 ;  /* 0x0023a00e01007387 */ /* 0x008fe20000100a00 */
[----:B------:R0:W-:Y:S03]  /*7d730*/  STL.64 [R1+0x2398], R12 ;  /* 0x0023980c01007387 */ /* 0x0001e60000100a00 */
[----:B0-----:R-:W2:Y:S01]  /*7d740*/  LDL.LU R12, [R1+0x70] ;  /* 0x00007000010c7983 */ /* 0x001ea20000300800 */
[----:B------:R-:W2:Y:S02]  /*7d750*/  LDL.LU R13, [R1+0x74] ;  /* 0x00007400010d7983 */ /* 0x000ea40000300800 */
[----:B------:R-:W-:Y:S02]  /*7d760*/  STL [R1+0x1cb4], R28 ;  /* 0x001cb41c01007387 */ /* 0x000fe40000100800 */
[----:B------:R-:W-:Y:S01]  /*7d770*/  IMAD.MOV.U32 R14, RZ, RZ, R2 ;  /* 0x000000ffff0e7224 */ /* 0x000fe200078e0002 */
[----:B------:R-:W-:Y:S01]  /*7d780*/  MOV R15, R0 ;  /* 0x00000000000f7202 */ /* 0x000fe20000000f00 */
[----:B------:R-:W3:Y:S10]  /*7d790*/  LDL.LU.64 R20, [R1+0x23d8] ;  /* 0x0023d80001147983 */ /* 0x000ef40000300a00 */
[----:B------:R-:W-:Y:S01]  /*7d7a0*/  MOV R2, R26 ;  /* 0x0000001a00027202 */ /* 0x000fe20000000f00 */
[----:B------:R0:W-:Y:S01]  /*7d7b0*/  STL.64 [R1+0x160], R24 ;  /* 0x0001601801007387 */ /* 0x0001e20000100a00 */
[----:B------:R-:W-:-:S02]  /*7d7c0*/  MOV R0, R27 ;  /* 0x0000001b00007202 */ /* 0x000fc40000000f00 */
[----:B------:R-:W3:Y:S04]  /*7d7d0*/  LDL.LU.64 R26, [R1+0x23d0] ;  /* 0x0023d000011a7983 */ /* 0x000ee80000300a00 */
[----:B0-----:R-:W3:Y:S01]  /*7d7e0*/  LDL.LU.64 R24, [R1+0x23c8] ;  /* 0x0023c80001187983 */ /* 0x001ee20000300a00 */
[----:B------:R-:W-:Y:S02]  /*7d7f0*/  STL [R1+0x1cb0], R0 ;  /* 0x001cb00001007387 */ /* 0x000fe40000100800 */
[----:B------:R-:W-:Y:S01]  /*7d800*/  STL [R1+0x1cac], R2 ;  /* 0x001cac0201007387 */ /* 0x000fe20000100800 */
[----:B------:R-:W-:Y:S01]  /*7d810*/  MOV R16, R23 ;  /* 0x0000001700107202 */ /* 0x000fe20000000f00 */
[----:B------:R-:W-:Y:S01]  /*7d820*/  IMAD.MOV.U32 R17, RZ, RZ, R22 ;  /* 0x000000ffff117224 */ /* 0x000fe200078e0016 */
[C---:B---3--:R-:W-:Y:S11]  /*7d830*/  HMMA.16816.F32.BF16 R24, R8.reuse, R20, R24 ;  /* 0x000000140818723c */ /* 0x048ff60000041818 */
[----:B------:R-:W-:Y:S11]  /*7d840*/  @!UPT UIADD3 URZ, URZ, URZ, URZ ;  /* 0x0000003f3f3ff290 */ /* 0x000ff6000fffe03f */
[----:B------:R-:W-:Y:S01]  /*7d850*/  @!UPT UIADD3 URZ, URZ, URZ, URZ ;  /* 0x0000003f3f3ff290 */ /* 0x000fe2000fffe03f */
[----:B------:R0:W-:Y:S01]  /*7d860*/  STL.64 [R1+0x150], R24 ;  /* 0x0001501801007387 */ /* 0x0001e20000100a00 */
[----:B------:R-:W-:Y:S02]  /*7d870*/  STL.64 [R1+0x158], R26 ;  /* 0x0001581a01007387 */ /* 0x000fe40000100a00 */
[----:B------:R-:W3:Y:S02]  /*7d880*/  LDL.LU.64 R22, [R1+0x23c0] ;  /* 0x0023c00001167983 */ /* 0x000ee40000300a00 */
[----:B0-----:R-:W-:Y:S01]  /*7d890*/  IMAD.MOV.U32 R25, RZ, RZ, R20 ;  /* 0x000000ffff197224 */ /* 0x001fe200078e0014 */
[----:B------:R-:W-:Y:S02]  /*7d8a0*/  MOV R24, R21 ;  /* 0x0000001500187202 */ /* 0x000fe40000000f00 */
[----:B------:R-:W4:Y:S02]  /*7d8b0*/  LDL.LU.64 R20, [R1+0x23b8] ;  /* 0x0023b80001147983 */ /* 0x000f240000300a00 */
[----:B----4-:R-:W-:Y:S02]  /*7d8c0*/  HMMA.16816.F32.BF16 R8, R8, R20, R4 ;  /* 0x000000140808723c */ /* 0x010fe40000041804 */
[----:B------:R-:W2:Y:S01]  /*7d8d0*/  LDL.LU.64 R6, [R1+0x23b0] ;  /* 0x0023b00001067983 */ /* 0x000ea20000300a00 */
[----:B------:R-:W2:Y:S11]  /*7d8e0*/  LDL.LU.64 R4, [R1+0x23a8] ;  /* 0x0023a80001047983 */ /* 0x000eb60000300a00 */
[----:B------:R-:W-:Y:S09]  /*7d8f0*/  @!UPT UIADD3 URZ, URZ, URZ, URZ ;  /* 0x0000003f3f3ff290 */ /* 0x000ff2000fffe03f */
[----:B------:R0:W-:Y:S02]  /*7d900*/  STL.64 [R1+0xf0], R8 ;  /* 0x0000f00801007387 */ /* 0x0001e40000100a00 */
[----:B0-----:R-:W-:Y:S01]  /*7d910*/  MOV R8, R19 ;  /* 0x0000001300087202 */ /* 0x001fe20000000f00 */
[----:B------:R-:W-:Y:S01]  /*7d920*/  IMAD.MOV.U32 R9, RZ, RZ, R18 ;  /* 0x000000ffff097224 */ /* 0x000fe200078e0012 */
[----:B------:R-:W-:Y:S01]  /*7d930*/  STL.64 [R1+0xf8], R10 ;  /* 0x0000f80a01007387 */ /* 0x000fe20000100a00 */
[----:B---3--:R-:W-:Y:S02]  /*7d940*/  STL.64 [R1+0x2340], R22 ;  /* 0x0023401601007387 */ /* 0x008fe40000100a00 */
[----:B------:R0:W-:Y:S02]  /*7d950*/  STL.64 [R1+0x2338], R20 ;  /* 0x0023381401007387 */ /* 0x0001e40000100a00 */
[----:B0-----:R-:W3:Y:S01]  /*7d960*/  LDL.LU R20, [R1+0x20] ;  /* 0x0000200001147983 */ /* 0x001ee20000300800 */
[----:B------:R-:W3:Y:S01]  /*7d970*/  LDL.LU R21, [R1+0x24] ;  /* 0x0000240001157983 */ /* 0x000ee20000300800 */
[C---:B--2---:R-:W-:Y:S02]  /*7d980*/  HMMA.16816.F32.BF16 R16, R4.reuse, R16, R12 ;  /* 0x000000100410723c */ /* 0x044fe4000004180c */
[----:B------:R-:W2:Y:S01]  /*7d990*/  LDL.LU.64 R14, [R1+0x23a0] ;  /* 0x0023a000010e7983 */ /* 0x000ea20000300a00 */
[----:B------:R-:W2:Y:S11]  /*7d9a0*/  LDL.LU.64 R12, [R1+0x2398] ;  /* 0x00239800010c7983 */ /* 0x000eb60000300a00 */
[----:B------:R-:W-:Y:S09]  /*7d9b0*/  @!UPT UIADD3 URZ, URZ, URZ, URZ ;  /* 0x0000003f3f3ff290 */ /* 0x000ff2000fffe03f */
[----:B------:R0:W-:Y:S01]  /*7d9c0*/  STL.64 [R1+0x70], R16 ;  /* 0x0000701001007387 */ /* 0x0001e20000100a00 */
[----:B------:R2:W-:Y:S03]  /*7d9d0*/  STL.64 [R1+0x78], R18 ;  /* 0x0000781201007387 */ /* 0x0005e60000100a00 */
[----:B0-----:R-:W2:Y:S02]  /*7d9e0*/  LDL.LU.64 R16, [R1+0x2390] ;  /* 0x0023900001107983 */ /* 0x001ea40000300a00 */
[----:B--2---:R-:W-:Y:S02]  /*7d9f0*/  HMMA.16816.F32.BF16 R16, R4, R16, R12 ;  /* 0x000000100410723c */ /* 0x004fe4000004180c */
[----:B------:R-:W2:Y:S01]  /*7da00*/  LDL.LU.64 R14, [R1+0x2388] ;  /* 0x00238800010e7983 */ /* 0x000ea20000300a00 */
[----:B------:R-:W2:Y:S11]  /*7da10*/  LDL.LU.64 R12, [R1+0x2380] ;  /* 0x00238000010c7983 */ /* 0x000eb60000300a00 */
[----:B------:R-:W-:Y:S09]  /*7da20*/  @!UPT UIADD3 URZ, URZ, URZ, URZ ;  /* 0x0000003f3f3ff290 */ /* 0x000ff2000fffe03f */
[----:B------:R0:W-:Y:S04]  /*7da30*/  STL.64 [R1+0x60], R16 ;  /* 0x0000601001007387 */ /* 0x0001e80000100a00 */
[----:B0-----:R-:W2:Y:S01]  /*7da40*/  LDL.LU.64 R16, [R1+0x2378] ;  /* 0x0023780001107983 */ /* 0x001ea20000300a00 */
[----:B------:R-:W-:Y:S02]  /*7da50*/  MOV R22, R29 ;  /* 0x0000001d00167202 */ /* 0x000fe40000000f00 */
[----:B------:R-:W-:Y:S01]  /*7da60*/  MOV R23, R3 ;  /* 0x0000000300177202 */ /* 0x000fe20000000f00 */
[----:B------:R-:W-:Y:S01]  /*7da70*/  IMAD.MOV.U32 R29, RZ, RZ, R18 ;  /* 0x000000ffff1d7224 */ /* 0x000fe200078e0012 */
[----:B------:R-:W-:-:S05]  /*7da80*/  MOV R3, R19 ;  /* 0x0000001300037202 */ /* 0x000fca0000000f00 */
[----:B------:R-:W-:Y:S01]  /*7da90*/  STL [R1+0x1c18], R3 ;  /* 0x001c180301007387 */ /* 0x000fe20000100800 */
[----:B------:R-:W-:Y:S01]  /*7daa0*/  STL [R1+0x1c14], R29 ;  /* 0x001c141d01007387 */ /* 0x000fe20000100800 */
[C---:B--2---:R-:W-:Y:S02]  /*7dab0*/  HMMA.16816.F32.BF16 R16, R4.reuse, R16, R12 ;  /* 0x000000100410723c */ /* 0x044fe4000004180c */
[----:B------:R-:W2:Y:S01]  /*7dac0*/  LDL.LU.64 R14, [R1+0x2370] ;  /* 0x00237000010e7983 */ /* 0x000ea20000300a00 */
[----:B------:R-:W2:Y:S11]  /*7dad0*/  LDL.LU.64 R12, [R1+0x2368] ;  /* 0x00236800010c7983 */ /* 0x000eb60000300a00 */
[----:B------:R-:W-:Y:S09]  /*7dae0*/  @!UPT UIADD3 URZ, URZ, URZ, URZ ;  /* 0x0000003f3f3ff290 */ /* 0x000ff2000fffe03f */
[----:B------:R-:W-:Y:S01]  /*7daf0*/  STL.64 [R1+0x50], R16 ;  /* 0x0000501001007387 */ /* 0x000fe20000100a00 */
[----:B------:R0:W-:Y:S03]  /*7db00*/  STL.64 [R1+0x58], R18 ;  /* 0x0000581201007387 */ /* 0x0001e60000100a00 */
[----:B0-----:R-:W4:Y:S01]  /*7db10*/  LDL.LU.64 R18, [R1+0x2360] ;  /* 0x0023600001127983 */ /* 0x001f220000300a00 */
[----:B------:R-:W2:Y:S02]  /*7db20*/  LDL.LU.64 R16, [R1+0x2358] ;  /* 0x0023580001107983 */ /* 0x000ea40000300a00 */
[C---:B--2---:R-:W-:Y:S11]  /*7db30*/  HMMA.16816.F32.BF16 R12, R4.reuse, R16, R12 ;  /* 0x00000010040c723c */ /* 0x044ff6000004180c */
[----:B------:R-:W-:Y:S11]  /*7db40*/  @!UPT UIADD3 URZ, URZ, URZ, URZ ;  /* 0x0000003f3f3ff290 */ /* 0x000ff6000fffe03f */
[----:B------:R-:W-:Y:S01]  /*7db50*/  @!UPT UIADD3 URZ, URZ, URZ, URZ ;  /* 0x0000003f3f3ff290 */ /* 0x000fe2000fffe03f */
[----:B------:R0:W-:Y:S01]  /*7db60*/  STL.64 [R1+0x40], R12 ;  /* 0x0000400c01007387 */ /* 0x0001e20000100a00 */
[----:B------:R-:W-:Y:S01]  /*7db70*/  MOV R3, R14 ;  /* 0x0000000e00037202 */ /* 0x000fe20000000f00 */
[----:B------:R-:W-:Y:S02]  /*7db80*/  IMAD.MOV.U32 R29, RZ, RZ, R15 ;  /* 0x000000ffff1d7224 */ /* 0x000fe400078e000f */
[----:B------:R-:W2:Y:S04]  /*7db90*/  LDL.LU.64 R14, [R1+0x2350] ;  /* 0x00235000010e7983 */ /* 0x000ea80000300a00 */
[----:B0-----:R-:W2:Y:S01]  /*7dba0*/  LDL.LU.64 R12, [R1+0x2348] ;  /* 0x00234800010c7983 */ /* 0x001ea20000300a00 */
[----:B----4-:R0:W-:Y:S02]  /*7dbb0*/  STL.64 [R1+0x22d8], R18 ;  /* 0x0022d81201007387 */ /* 0x0101e40000100a00 */
[----:B------:R-:W4:Y:S02]  /*7dbc0*/  LDL.LU R16, [R1+0x30] ;  /* 0x0000300001107983 */ /* 0x000f240000300800 */
[----:B------:R-:W4:Y:S01]  /*7dbd0*/  LDL.LU R17, [R1+0x34] ;  /* 0x0000340001117983 */ /* 0x000f220000300800 */
[----:B0-----:R-:W4:Y:S01]  /*7dbe0*/  LDL.LU R18, [R1+0x38] ;  /* 0x0000380001127983 */ /* 0x001f220000300800 */
[----:B------:R-:W4:Y:S02]  /*7dbf0*/  LDL.LU R19, [R1+0x3c] ;  /* 0x00003c0001137983 */ /* 0x000f240000300800 */
[----:B------:R-:W-:Y:S02]  /*7dc00*/  STL [R1+0x1cbc], R29 ;  /* 0x001cbc1d01007387 */ /* 0x000fe40000100800 */
[----:B------:R-:W-:Y:S01]  /*7dc10*/  STL [R1+0x1cb8], R3 ;  /* 0x001cb80301007387 */ /* 0x000fe20000100800 */
[C---:B---3--:R-:W-:Y:S01]  /*7dc20*/  HMMA.16816.F32.BF16 R8, R4.reuse, R8, R20 ;  /* 0x000000080408723c */ /* 0x048fe20000041814 */
[----:B--2---:R0:W-:Y:S07]  /*7dc30*/  STL.64 [R1+0x22d0], R14 ;  /* 0x0022d00e01007387 */ /* 0x0041ee0000100a00 */
[----:B----4-:R-:W-:Y:S11]  /*7dc40*/  HMMA.16816.F32.BF16 R16, R4, R12, R16 ;  /* 0x0000000c0410723c */ /* 0x010ff60000041810 */
[----:B------:R-:W-:Y:S11]  /*7dc50*/  @!UPT UIADD3 URZ, URZ, URZ, URZ ;  /* 0x0000003f3f3ff290 */ /* 0x000ff6000fffe03f */
[----:B------:R-:W-:Y:S01]  /*7dc60*/  @!UPT UIADD3 URZ, URZ, URZ, URZ ;  /* 0x0000003f3f3ff290 */ /* 0x000fe2000fffe03f */
[----:B------:R-:W-:Y:S01]  /*7dc70*/  STL.64 [R1+0x30], R16 ;  /* 0x0000301001007387 */ /* 0x000fe20000100a00 */
[----:B------:R1:W-:Y:S02]  /*7dc80*/  STL.64 [R1+0x38], R18 ;  /* 0x0000381201007387 */ /* 0x0003e40000100a00 */
[----:B------:R-:W2:Y:S02]  /*7dc90*/  LDL.LU R20, [R1+0x10] ;  /* 0x0000100001147983 */ /* 0x000ea40000300800 */
[----:B------:R-:W2:Y:S01]  /*7dca0*/  LDL.LU R21, [R1+0x14] ;  /* 0x0000140001157983 */ /* 0x000ea20000300800 */
[----:B------:R-:W2:Y:S01]  /*7dcb0*/  LDL.LU R22, [R1+0x18] ;  /* 0x0000180001167983 */ /* 0x000ea20000300800 */
[----:B------:R-:W2:Y:S02]  /*7dcc0*/  LDL.LU R23, [R1+0x1c] ;  /* 0x00001c0001177983 */ /* 0x000ea40000300800 */
[----:B------:R-:W3:Y:S02]  /*7dcd0*/  LDL.LU R12, [R1+0x8d0] ;  /* 0x0008d000010c7983 */ /* 0x000ee40000300800 */
[----:B------:R-:W3:Y:S01]  /*7dce0*/  LDL.LU R13, [R1+0x8d4] ;  /* 0x0008d400010d7983 */ /* 0x000ee20000300800 */
[----:B0-----:R-:W4:Y:S01]  /*7dcf0*/  LDL.LU R14, [R1+0x8d8] ;  /* 0x0008d800010e7983 */ /* 0x001f220000300800 */
[----:B------:R-:W4:Y:S03]  /*7dd00*/  LDL.LU R15, [R1+0x8dc] ;  /* 0x0008dc00010f7983 */ /* 0x000f260000300800 */
[----:B----4-:R-:W-:Y:S01]  /*7dd10*/  STL.64 [R1+0x22e8], R14 ;  /* 0x0022e80e01007387 */ /* 0x010fe20000100a00 */
[----:B---3--:R-:W-:Y:S02]  /*7dd20*/  STL.64 [R1+0x22e0], R12 ;  /* 0x0022e00c01007387 */ /* 0x008fe40000100a00 */
[----:B-1----:R-:W3:Y:S02]  /*7dd30*/  LDL R18, [R1+0xc8] ;  /* 0x0000c80001127983 */ /* 0x002ee40000100800 */
[----:B------:R-:W3:Y:S01]  /*7dd40*/  LDL R19, [R1+0xcc] ;  /* 0x0000cc0001137983 */ /* 0x000ee20000100800 */
[----:B------:R-:W-:-:S02]  /*7dd50*/  MOV R28, R9 ;  /* 0x00000009001c7202 */ /* 0x000fc40000000f00 */
[----:B------:R-:W-:Y:S01]  /*7dd60*/  MOV R3, R8 ;  /* 0x0000000800037202 */ /* 0x000fe20000000f00 */
[----:B------:R-:W-:Y:S01]  /*7dd70*/  IMAD.MOV.U32 R9, RZ, RZ, R24 ;  /* 0x000000ffff097224 */ /* 0x000fe200078e0018 */
[----:B------:R-:W-:Y:S01]  /*7dd80*/  MOV R8, R25 ;  /* 0x0000001900087202 */ /* 0x000fe20000000f00 */
[----:B---3--:R0:W-:Y:S04]  /*7dd90*/  STL.64 [R1+0x22f0], R18 ;  /* 0x0022f01201007387 */ /* 0x0081e80000100a00 */
[----:B0-----:R-:W3:Y:S04]  /*7dda0*/  LDL R18, [R1+0xd8] ;  /* 0x0000d80001127983 */ /* 0x001ee80000100800 */
[----:B------:R-:W3:Y:S01]  /*7ddb0*/  LDL R19, [R1+0xdc] ;  /* 0x0000dc0001137983 */ /* 0x000ee20000100800 */
[----:B------:R-:W4:Y:S02]  /*7ddc0*/  LDL.LU R24, [R1] ;  /* 0x0000000001187983 */ /* 0x000f240000300800 */
[----:B------:R-:W4:Y:S02]  /*7ddd0*/  LDL.LU R25, [R1+0x4] ;  /* 0x0000040001197983 */ /* 0x000f240000300800 */
[----:B------:R-:W4:Y:S01]  /*7dde0*/  LDL.LU R26, [R1+0x8] ;  /* 0x00000800011a7983 */ /* 0x000f220000300800 */
[----:B------:R-:W4:Y:S01]  /*7ddf0*/  LDL.LU R27, [R1+0xc] ;  /* 0x00000c00011b7983 */ /* 0x000f220000300800 */
[----:B------:R-:W3:Y:S02]  /*7de00*/  LDL.LU R12, [R1+0x8f0] ;  /* 0x0008f000010c7983 */ /* 0x000ee40000300800 */
[----:B------:R-:W3:Y:S02]  /*7de10*/  LDL.LU R13, [R1+0x8f4] ;  /* 0x0008f400010d7983 */ /* 0x000ee40000300800 */
[----:B------:R-:W3:Y:S01]  /*7de20*/  LDL.LU R14, [R1+0x8f8] ;  /* 0x0008f800010e7983 */ /* 0x000ee20000300800 */
[----:B------:R-:W3:Y:S01]  /*7de30*/  LDL.LU R15, [R1+0x8fc] ;  /* 0x0008fc00010f7983 */ /* 0x000ee20000300800 */
[----:B------:R-:W-:Y:S01]  /*7de40*/  IMAD.MOV.U32 R0, RZ, RZ, R10 ;  /* 0x000000ffff007224 */ /* 0x000fe200078e000a */
[----:B------:R-:W-:-:S02]  /*7de50*/  MOV R2, R11 ;  /* 0x0000000b00027202 */ /* 0x000fc40000000f00 */
[C---:B--2---:R-:W-:Y:S01]  /*7de60*/  HMMA.16816.F32.BF16 R8, R4.reuse, R8, R20 ;  /* 0x000000080408723c */ /* 0x044fe20000041814 */
[----:B---3--:R-:W-:Y:S01]  /*7de70*/  STL.64 [R1+0x2300], R14 ;  /* 0x0023000e01007387 */ /* 0x008fe20000100a00 */
[----:B------:R0:W-:Y:S03]  /*7de80*/  STL.64 [R1+0x22f8], R12 ;  /* 0x0022f80c01007387 */ /* 0x0001e60000100a00 */
[----:B0-----:R-:W2:Y:S01]  /*7de90*/  LDL.LU R12, [R1+0x910] ;  /* 0x00091000010c7983 */ /* 0x001ea20000300800 */
[----:B------:R-:W2:Y:S02]  /*7dea0*/  LDL.LU R13, [R1+0x914] ;  /* 0x00091400010d7983 */ /* 0x000ea40000300800 */
[----:B------:R-:W3:Y:S02]  /*7deb0*/  LDL.LU R14, [R1+0x918] ;  /* 0x00091800010e7983 */ /* 0x000ee40000300800 */
[----:B------:R-:W3:Y:S11]  /*7dec0*/  LDL.LU R15, [R1+0x91c] ;  /* 0x00091c00010f7983 */ /* 0x000ef60000300800 */
[----:B------:R-:W-:Y:S03]  /*7ded0*/  @!UPT UIADD3 URZ, URZ, URZ, URZ ;  /* 0x0000003f3f3ff290 */ /* 0x000fe6000fffe03f */
[----:B------:R-:W-:Y:S01]  /*7dee0*/  MOV R29, R11 ;  /* 0x0000000b001d7202 */ /* 0x000fe20000000f00 */
[----:B---3--:R0:W-:Y:S01]  /*7def0*/  STL.64 [R1+0x2310], R14 ;  /* 0x0023100e01007387 */ /* 0x0081e20000100a00 */
[----:B--2---:R-:W-:Y:S03]  /*7df00*/  STL.64 [R1+0x2308], R12 ;  /* 0x0023080c01007387 */ /* 0x004fe60000100a00 */
[----:B0-----:R-:W2:Y:S01]  /*7df10*/  LDL.64 R14, [R1+0xe8] ;  /* 0x0000e800010e7983 */ /* 0x001ea20000100a00 */
[----:B------:R-:W-:Y:S02]  /*7df20*/  STL [R1+0x1ccc], R2 ;  /* 0x001ccc0201007387 */ /* 0x000fe40000100800 */
[----:B------:R-:W-:Y:S02]  /*7df30*/  STL [R1+0x1cc8], R0 ;  /* 0x001cc80001007387 */ /* 0x000fe40000100800 */
[----:B------:R-:W-:Y:S01]  /*7df40*/  STL [R1+0x1cc4], R28 ;  /* 0x001cc41c01007387 */ /* 0x000fe20000100800 */
[----:B------:R-:W-:Y:S01]  /*7df50*/  STL [R1+0x1cc0], R3 ;  /* 0x001cc00301007387 */ /* 0x000fe20000100800 */
[----:B------:R-:W3:Y:S02]  /*7df60*/  LDL.LU.64 R22, [R1+0x2340] ;  /* 0x0023400001167983 */ /* 0x000ee40000300a00 */
[----:B------:R-:W4:Y:S02]  /*7df70*/  LDL.LU.64 R20, [R1+0x2338] ;  /* 0x0023380001147983 */ /* 0x000f240000300a00 */
[----:B------:R0:W-:Y:S01]  /*7df80*/  STL.64 [R1+0x10], R8 ;  /* 0x0000100801007387 */ /* 0x0001e20000100a00 */
[----:B------:R1:W-:Y:S04]  /*7df90*/  STL [R1+0x18], R10 ;  /* 0x0000180a01007387 */ /* 0x0003e80000100800 */
[----:B0-----:R-:W2:Y:S01]  /*7dfa0*/  LDL.LU R8, [R1+0x8b0] ;  /* 0x0008b00001087983 */ /* 0x001ea20000300800 */
[----:B------:R-:W2:Y:S02]  /*7dfb0*/  LDL.LU R9, [R1+0x8b4] ;  /* 0x0008b40001097983 */ /* 0x000ea40000300800 */
[----:B-1----:R-:W2:Y:S02]  /*7dfc0*/  LDL.LU R10, [R1+0x8b8] ;  /* 0x0008b800010a7983 */ /* 0x002ea40000300800 */
[----:B------:R-:W2:Y:S01]  /*7dfd0*/  LDL.LU R11, [R1+0x8bc] ;  /* 0x0008bc00010b7983 */ /* 0x000ea20000300800 */
[----:B----4-:R-:W-:Y:S01]  /*7dfe0*/  HMMA.16816.F32.BF16 R4, R4, R20, R24 ;  /* 0x000000140404723c */ /* 0x010fe20000041818 */
[----:B--2---:R-:W-:Y:S01]  /*7dff0*/  STL.64 [R1+0x2320], R10 ;  /* 0x0023200a01007387 */ /* 0x004fe20000100a00 */
[----:B------:R0:W-:Y:S03]  /*7e000*/  STL.64 [R1+0x2318], R8 ;  /* 0x0023180801007387 */ /* 0x0001e60000100a00 */
[----:B0-----:R-:W2:Y:S01]  /*7e010*/  LDL.LU R8, [R1+0x980] ;  /* 0x0009800001087983 */ /* 0x001ea20000300800 */
[----:B------:R-:W2:Y:S02]  /*7e020*/  LDL.LU R9, [R1+0x984] ;  /* 0x0009840001097983 */ /* 0x000ea40000300800 */
[----:B------:R-:W2:Y:S02]  /*7e030*/  LDL.LU R10, [R1+0x988] ;  /* 0x00098800010a7983 */ /* 0x000ea40000300800 */
[----:B------:R-:W2:Y:S01]  /*7e040*/  LDL.LU R11, [R1+0x98c] ;  /* 0x00098c00010b7983 */ /* 0x000ea20000300800 */
[----:B------:R0:W-:Y:S01]  /*7e050*/  STL [R1+0x1dc0], R29 ;  /* 0x001dc01d01007387 */ /* 0x0001e20000100800 */
[----:B------:R-:W2:Y:S02]  /*7e060*/  LDL.LU.64 R26, [R1+0x2330] ;  /* 0x00233000011a7983 */ /* 0x000ea40000300a00 */
[----:B------:R-:W2:Y:S01]  /*7e070*/  LDL.LU.64 R24, [R1+0x2328] ;  /* 0x0023280001187983 */ /* 0x000ea20000300a00 */
[----:B------:R-:W0:Y:S09]  /*7e080*/  S2R R13, SR_TID.X ;  /* 0x00000000000d7919 */ /* 0x000e320000002100 */
[----:B------:R-:W-:-:S02]  /*7e090*/  MOV R2, R4 ;  /* 0x0000000400027202 */ /* 0x000fc40000000f00 */
[----:B------:R-:W-:Y:S01]  /*7e0a0*/  MOV R28, R6 ;  /* 0x00000006001c7202 */ /* 0x000fe20000000f00 */
[----:B------:R-:W-:Y:S01]  /*7e0b0*/  IMAD.MOV.U32 R0, RZ, RZ, R5 ;  /* 0x000000ffff007224 */ /* 0x000fe200078e0005 */
[----:B------:R-:W4:Y:S01]  /*7e0c0*/  LDL.LU R4, [R1+0x8c0] ;  /* 0x0008c00001047983 */ /* 0x000f220000300800 */
[----:B------:R-:W4:Y:S01]  /*7e0d0*/  LDL.LU R5, [R1+0x8c4] ;  /* 0x0008c40001057983 */ /* 0x000f220000300800 */
[----:B------:R-:W-:Y:S01]  /*7e0e0*/  MOV R3, R7 ;  /* 0x0000000700037202 */ /* 0x000fe20000000f00 */
[----:B------:R-:W4:Y:S01]  /*7e0f0*/  LDL.LU R6, [R1+0x8c8] ;  /* 0x0008c80001067983 */ /* 0x000f220000300800 */
[----:B------:R-:W4:Y:S01]  /*7e100*/  LDL.LU R7, [R1+0x8cc] ;  /* 0x0008cc0001077983 */ /* 0x000f220000300800 */
[----:B------:R-:W-:Y:S02]  /*7e110*/  STL [R1+0x1e34], R28 ;  /* 0x001e341c01007387 */ /* 0x000fe40000100800 */
[----:B------:R-:W-:Y:S02]  /*7e120*/  STL [R1+0x1e30], R0 ;  /* 0x001e300001007387 */ /* 0x000fe40000100800 */
[----:B------:R-:W-:Y:S01]  /*7e130*/  STL [R1+0x1dc4], R2 ;  /* 0x001dc40201007387 */ /* 0x000fe20000100800 */
[----:B------:R-:W-:Y:S01]  /*7e140*/  MOV R21, R14 ;  /* 0x0000000e00157202 */ /* 0x000fe20000000f00 */
[----:B------:R-:W-:Y:S01]  /*7e150*/  IMAD.MOV.U32 R20, RZ, RZ, R15 ;  /* 0x000000ffff147224 */ /* 0x000fe200078e000f */
[----:B0-----:R-:W-:Y:S01]  /*7e160*/  SHF.L.U32 R29, R13, 0x7, RZ ;  /* 0x000000070d1d7819 */ /* 0x001fe200000006ff */
[----:B--2---:R-:W-:Y:S11]  /*7e170*/  HMMA.16816.F32.BF16 R8, R24, R14, R8 ;  /* 0x0000000e1808723c */ /* 0x004ff60000041808 */
[----:B------:R-:W-:Y:S11]  /*7e180*/  @!UPT UIADD3 URZ, URZ, URZ, URZ ;  /* 0x0000003f3f3ff290 */ /* 0x000ff6000fffe03f */
[----:B------:R-:W-:Y:S01]  /*7e190*/  @!UPT UIADD3 URZ, URZ, URZ, URZ ;  /* 0x0000003f3f3ff290 */ /* 0x000fe2000fffe03f */
[----:B------:R-:W-:Y:S01]  /*7e1a0*/  STL.64 [R1+0xa10], R8 ;  /* 0x000a100801007387 */ /* 0x000fe20000100a00 */
[----:B------:R0:W-:Y:S03]  /*7e1b0*/  STL.64 [R1+0xa18], R10 ;  /* 0x000a180a01007387 */ /* 0x0001e60000100a00 */
[----:B0-----:R-:W2:Y:S01]  /*7e1c0*/  LDL.LU.64 R10, [R1+0x2320] ;  /* 0x00232000010a7983 */ /* 0x001ea20000300a00 */
[----:B------:R-:W2:Y:S02]  /*7e1d0*/  LDL.LU.64 R8, [R1+0x2318] ;  /* 0x0023180001087983 */ /* 0x000ea40000300a00 */
[----:B------:R-:W2:Y:S02]  /*7e1e0*/  LDL.LU.64 R14, [R1+0x2310] ;  /* 0x00231000010e7983 */ /* 0x000ea40000300a00 */
[----:B------:R-:W2:Y:S01]  /*7e1f0*/  LDL.LU.64 R12, [R1+0x2308] ;  /* 0x00230800010c7983 */ /* 0x000ea20000300a00 */
[----:B------:R-:W0:Y:S02]  /*7e200*/  S2R R17, SR_TID.X ;  /* 0x0000000000117919 */ /* 0x000e240000002100 */
[----:B0-----:R-:W-:-:S05]  /*7e210*/  LOP3.LUT R16, R17, 0x7, RZ, 0xc0, !PT ;  /* 0x0000000711107812 */ /* 0x001fca00078ec0ff */
[----:B------:R-:W-:-:S05]  /*7e220*/  IMAD.SHL.U32 R16, R16, 0x10, RZ ;  /* 0x0000001010107824 */ /* 0x000fca00078e00ff */
[----:B------:R-:W-:-:S04]  /*7e230*/  LOP3.LUT R29, R16, 0x780, R29, 0xf8, !PT ;  /* 0x00000780101d7812 */ /* 0x000fc800078ef81d */
[----:B------:R-:W-:Y:S02]  /*7e240*/  LOP3.LUT R29, R29, 0x10, R17, 0x78, !PT ;  /* 0x000000101d1d7812 */ /* 0x000fe400078e7811 */
        /* <DEDUP_REMOVED lines=14> */
[----:B------:R-:W-:Y:S01]  /*7e330*/  LOP3.LUT R29, R29, 0x60, RZ, 0x3c, !PT ;  /* 0x000000601d1d7812 */ /* 0x000fe200078e3cff */
[C---:B--2---:R-:W-:Y:S11]  /*7e340*/  HMMA.16816.F32.BF16 R12, R24.reuse, R18, R12 ;  /* 0x00000012180c723c */ /* 0x044ff6000004180c */
[----:B------:R-:W-:Y:S11]  /*7e350*/  @!UPT UIADD3 URZ, URZ, URZ, URZ ;  /* 0x0000003f3f3ff290 */ /* 0x000ff6000fffe03f */
[----:B------:R-:W-:Y:S01]  /*7e360*/  @!UPT UIADD3 URZ, URZ, URZ, URZ ;  /* 0x0000003f3f3ff290 */ /* 0x000fe2000fffe03f */
[----:B------:R-:W-:Y:S01]  /*7e370*/  STL.64 [R1+0x9e0], R12 ;  /* 0x0009e00c01007387 */ /* 0x000fe20000100a00 */
[----:B------:R0:W-:Y:S03]  /*7e380*/  STL.64 [R1+0x9e8], R14 ;  /* 0x0009e80e01007387 */ /* 0x0001e60000100a00 */
[----:B0-----:R-:W4:Y:S01]  /*7e390*/  LDL.LU.64 R14, [R1+0x22d0] ;  /* 0x0022d000010e7983 */ /* 0x001f220000300a00 */
[----:B------:R-:W-:Y:S02]  /*7e3a0*/  MOV R2, R18 ;  /* 0x0000001200027202 */ /* 0x000fe40000000f00 */
[----:B------:R-:W-:Y:S02]  /*7e3b0*/  MOV R0, R19 ;  /* 0x0000001300007202 */ /* 0x000fe40000000f00 */
[----:B------:R-:W0:Y:S04]  /*7e3c0*/  LDSM.16.M88.4 R16, [R29+0x50800] ;  /* 0x050800001d10783b */ /* 0x000e280000000200 */
[----:B0-----:R-:W-:Y:S01]  /*7e3d0*/  STL.64 [R1+0x22b8], R18 ;  /* 0x0022b81201007387 */ /* 0x001fe20000100a00 */
[----:B------:R0:W-:Y:S03]  /*7e3e0*/  STL.64 [R1+0x22b0], R16 ;  /* 0x0022b01001007387 */ /* 0x0001e60000100a00 */
[----:B0-----:R-:W2:Y:S01]  /*7e3f0*/  LDL.LU R16, [R1+0x8a0] ;  /* 0x0008a00001107983 */ /* 0x001ea20000300800 */
[----:B------:R-:W2:Y:S02]  /*7e400*/  LDL.LU R17, [R1+0x8a4] ;  /* 0x0008a40001117983 */ /* 0x000ea40000300800 */
[----:B------:R-:W2:Y:S02]  /*7e410*/  LDL.LU R18, [R1+0x8a8] ;  /* 0x0008a80001127983 */ /* 0x000ea40000300800 */
[----:B------:R-:W2:Y:S01]  /*7e420*/  LDL.LU R19, [R1+0x8ac] ;  /* 0x0008ac0001137983 */ /* 0x000ea20000300800 */
[C---:B----4-:R-:W-:Y:S11]  /*7e430*/  HMMA.16816.F32.BF16 R4, R24.reuse, R14, R4 ;  /* 0x0000000e1804723c */ /* 0x050ff60000041804 */
[----:B------:R-:W-:Y:S11]  /*7e440*/  @!UPT UIADD3 URZ, URZ, URZ, URZ ;  /* 0x0000003f3f3ff290 */ /* 0x000ff6000fffe03f */
[----:B------:R-:W-:Y:S01]  /*7e450*/  @!UPT UIADD3 URZ, URZ, URZ, URZ ;  /* 0x0000003f3f3ff290 */ /* 0x000fe2000fffe03f */
[----:B------:R0:W-:Y:S02]  /*7e460*/  STL.64 [R1+0x730], R4 ;  /* 0x0007300401007387 */ /* 0x0001e40000100a00 */
[----:B0-----:R-:W-:Y:S01]  /*7e470*/  IMAD.MOV.U32 R5, RZ, RZ, R14 ;  /* 0x000000ffff057224 */ /* 0x001fe200078e000e */
[----:B------:R-:W-:Y:S02]  /*7e480*/  MOV R4, R15 ;  /* 0x0000000f00047202 */ /* 0x000fe40000000f00 */
[----:B------:R-:W0:Y:S04]  /*7e490*/  LDSM.16.M88.4 R12, [R29+0x51000] ;  /* 0x051000001d0c783b */ /* 0x000e280000000200 */
[----:B------:R-:W-:Y:S04]  /*7e4a0*/  STL.64 [R1+0x738], R6 ;  /* 0x0007380601007387 */ /* 0x000fe80000100a00 */
[----:B0-----:R0:W-:Y:S01]  /*7e4b0*/  STL.64 [R1+0x2240], R14 ;  /* 0x0022400e01007387 */ /* 0x0011e20000100a00 */
[----:B------:R-:W-:Y:S03]  /*7e4c0*/  STL.64 [R1+0x2238], R12 ;  /* 0x0022380c01007387 */ /* 0x000fe60000100a00 */
[----:B0-----:R-:W4:Y:S02]  /*7e4d0*/  LDL.64 R14, [R1+0x98] ;  /* 0x00009800010e7983 */ /* 0x001f240000100a00 */
[----:B----4-:R-:W-:Y:S02]  /*7e4e0*/  HMMA.16816.F32.BF16 R8, R24, R14, R8 ;  /* 0x0000000e1808723c */ /* 0x010fe40000041808 */
[----:B------:R-:W-:Y:S11]  /*7e4f0*/  STL.64 [R1+0x2250], R14 ;  /* 0x0022500e01007387 */ /* 0x000ff60000100a00 */
[----:B------:R-:W-:Y:S10]  /*7e500*/  @!UPT UIADD3 URZ, URZ, URZ, URZ ;  /* 0x0000003f3f3ff290 */ /* 0x000ff4000fffe03f */
[----:B------:R-:W-:Y:S01]  /*7e510*/  STL.64 [R1+0x7c0], R8 ;  /* 0x0007c00801007387 */ /* 0x000fe20000100a00 */
[----:B------:R-:W-:Y:S02]  /*7e520*/  STL.64 [R1+0x7c8], R10 ;  /* 0x0007c80a01007387 */ /* 0x000fe40000100a00 */
[----:B------:R-:W0:Y:S02]  /*7e530*/  LDSM.16.M88.4 R8, [R29+0x51800] ;  /* 0x051800001d08783b */ /* 0x000e240000000200 */
[----:B0-----:R0:W-:Y:S02]  /*7e540*/  STL.64 [R1+0x21c0], R10 ;  /* 0x0021c00a01007387 */ /* 0x0011e40000100a00 */
[----:B------:R-:W-:Y:S02]  /*7e550*/  STL.64 [R1+0x21b8], R8 ;  /* 0x0021b80801007387 */ /* 0x000fe40000100a00 */
[----:B0-----:R-:W2:Y:S01]  /*7e560*/  LDL.64 R10, [R1+0x88] ;  /* 0x00008800010a7983 */ /* 0x001ea20000100a00 */
[----:B------:R-:W-:Y:S01]  /*7e570*/  MOV R14, R5 ;  /* 0x00000005000e7202 */ /* 0x000fe20000000f00 */
[----:B------:R-:W-:-:S02]  /*7e580*/  IMAD.MOV.U32 R15, RZ, RZ, R4 ;  /* 0x000000ffff0f7224 */ /* 0x000fc400078e0004 */
[----:B------:R-:W0:Y:S01]  /*7e590*/  LDSM.16.M88.4 R4, [R29+0x52000] ;  /* 0x052000001d04783b */ /* 0x000e220000000200 */
[----:B--2---:R-:W-:Y:S11]  /*7e5a0*/  HMMA.16816.F32.BF16 R16, R24, R10, R16 ;  /* 0x0000000a1810723c */ /* 0x004ff60000041810 */
[----:B------:R-:W-:Y:S11]  /*7e5b0*/  @!UPT UIADD3 URZ, URZ, URZ, URZ ;  /* 0x0000003f3f3ff290 */ /* 0x000ff6000fffe03f */
[----:B------:R-:W-:Y:S01]  /*7e5c0*/  @!UPT UIADD3 URZ, URZ, URZ, URZ ;  /* 0x0000003f3f3ff290 */ /* 0x000fe2000fffe03f */
[----:B------:R-:W-:Y:S01]  /*7e5d0*/  STL.64 [R1+0x6a0], R16 ;  /* 0x0006a01001007387 */ /* 0x000fe20000100a00 */
[----:B------:R-:W-:Y:S02]  /*7e5e0*/  STL.64 [R1+0x6a8], R18 ;  /* 0x0006a81201007387 */ /* 0x000fe40000100a00 */
[----:B------:R1:W-:Y:S02]  /*7e5f0*/  STL.64 [R1+0x2268], R14 ;  /* 0x0022680e01007387 */ /* 0x0003e40000100a00 */
[----:B------:R-:W2:Y:S01]  /*7e600*/  LDL.LU R12, [R1+0x800] ;  /* 0x00080000010c7983 */ /* 0x000ea20000300800 */
[----:B------:R-:W2:Y:S04]  /*7e610*/  LDL.LU R13, [R1+0x804] ;  /* 0x00080400010d7983 */ /* 0x000ea80000300800 */
[----:B-1----:R-:W4:Y:S01]  /*7e620*/  LDL.LU R14, [R1+0x808] ;  /* 0x00080800010e7983 */ /* 0x002f220000300800 */
[----:B------:R-:W4:Y:S02]  /*7e630*/  LDL.LU R15, [R1+0x80c] ;  /* 0x00080c00010f7983 */ /* 0x000f240000300800 */
[----:B------:R-:W2:Y:S02]  /*7e640*/  LDL.LU R16, [R1+0x880] ;  /* 0x0008800001107983 */ /* 0x000ea40000300800 */
[----:B------:R-:W3:Y:S01]  /*7e650*/  LDL.LU R17, [R1+0x884] ;  /* 0x0008840001117983 */ /* 0x000ee20000300800 */
[----:B------:R-:W3:Y:S01]  /*7e660*/  LDL.LU R18, [R1+0x888] ;  /* 0x0008880001127983 */ /* 0x000ee20000300800 */
[----:B------:R-:W3:Y:S03]  /*7e670*/  LDL.LU R19, [R1+0x88c] ;  /* 0x00088c0001137983 */ /* 0x000ee60000300800 */
[----:B----4-:R1:W-:Y:S01]  /*7e680*/  STL.64 [R1+0x2278], R14 ;  /* 0x0022780e01007387 */ /* 0x0103e20000100a00 */
[----:B--2---:R-:W-:Y:S03]  /*7e690*/  STL.64 [R1+0x2270], R12 ;  /* 0x0022700c01007387 */ /* 0x004fe60000100a00 */
[----:B-1----:R-:W2:Y:S04]  /*7e6a0*/  LDL.64 R14, [R1+0xc8] ;  /* 0x0000c800010e7983 */ /* 0x002ea80000100a00 */
[----:B--2---:R1:W-:Y:S04]  /*7e6b0*/  STL.64 [R1+0x2290], R14 ;  /* 0x0022900e01007387 */ /* 0x0043e80000100a00 */
[----:B-1----:R-:W2:Y:S04]  /*7e6c0*/  LDL.64 R14, [R1+0xd8] ;  /* 0x0000d800010e7983 */ /* 0x002ea80000100a00 */
[----:B--2---:R1:W-:Y:S01]  /*7e6d0*/  STL.64 [R1+0x22a8], R14 ;  /* 0x0022a80e01007387 */ /* 0x0043e20000100a00 */
[----:B------:R-:W2:Y:S02]  /*7e6e0*/  LDL.LU R12, [R1+0x870] ;  /* 0x00087000010c7983 */ /* 0x000ea40000300800 */
[----:B------:R-:W2:Y:S01]  /*7e6f0*/  LDL.LU R13, [R1+0x874] ;  /* 0x00087400010d7983 */ /* 0x000ea20000300800 */
[----:B-1----:R-:W2:Y:S01]  /*7e700*/  LDL.LU R14, [R1+0x878] ;  /* 0x00087800010e7983 */ /* 0x002ea20000300800 */
[----:B------:R-:W2:Y:S02]  /*7e710*/  LDL.LU R15, [R1+0x87c] ;  /* 0x00087c00010f7983 */ /* 0x000ea40000300800 */
[----:B------:R1:W-:Y:S02]  /*7e720*/  STL.64 [R1+0x2248], R10 ;  /* 0x0022480a01007387 */ /* 0x0003e40000100a00 */
[----:B------:R-:W4:Y:S01]  /*7e730*/  LDL.LU R8, [R1+0x7e0] ;  /* 0x0007e00001087983 */ /* 0x000f220000300800 */
[----:B------:R-:W4:Y:S04]  /*7e740*/  LDL.LU R9, [R1+0x7e4] ;  /* 0x0007e40001097983 */ /* 0x000f280000300800 */
[----:B-1----:R-:W2:Y:S01]  /*7e750*/  LDL.LU R10, [R1+0x7e8] ;  /* 0x0007e800010a7983 */ /* 0x002ea20000300800 */
[----:B------:R-:W2:Y:S03]  /*7e760*/  LDL.LU R11, [R1+0x7ec] ;  /* 0x0007ec00010b7983 */ /* 0x000ea60000300800 */
[----:B--2---:R-:W-:Y:S01]  /*7e770*/  STL.64 [R1+0x2260], R10 ;  /* 0x0022600a01007387 */ /* 0x004fe20000100a00 */
[----:B----4-:R1:W-:Y:S03]  /*7e780*/  STL.64 [R1+0x2258], R8 ;  /* 0x0022580801007387 */ /* 0x0103e60000100a00 */
[----:B-1----:R-:W2:Y:S01]  /*7e790*/  LDL.LU R8, [R1+0x7f0] ;  /* 0x0007f00001087983 */ /* 0x002ea20000300800 */
[----:B------:R-:W2:Y:S01]  /*7e7a0*/  LDL.LU R9, [R1+0x7f4] ;  /* 0x0007f40001097983 */ /* 0x000ea20000300800 */
[----:B---3--:R-:W-:-:S02]  /*7e7b0*/  MOV R10, R22 ;  /* 0x00000016000a7202 */ /* 0x008fc40000000f00 */
[----:B------:R-:W-:Y:S01]  /*7e7c0*/  MOV R11, R23 ;  /* 0x00000017000b7202 */ /* 0x000fe20000000f00 */
[----:B------:R-:W3:Y:S01]  /*7e7d0*/  LDL.LU R22, [R1+0x22cc] ;  /* 0x0022cc0001167983 */ /* 0x000ee20000300800 */
[----:B------:R-:W4:Y:S03]  /*7e7e0*/  LDL.LU R23, [R1+0x22c8] ;  /* 0x0022c80001177983 */ /* 0x000f260000300800 */
[----:B------:R-:W-:Y:S04]  /*7e7f0*/  STL.64 [R1+0x2288], R10 ;  /* 0x0022880a01007387 */ /* 0x000fe80000100a00 */
[----:B--2---:R1:W-:Y:S04]  /*7e800*/  STL.64 [R1+0x2280], R8 ;  /* 0x0022800801007387 */ /* 0x0043e80000100a00 */
[----:B-1----:R-:W2:Y:S01]  /*7e810*/  LDL.LU R8, [R1+0x820] ;  /* 0x0008200001087983 */ /* 0x002ea20000300800 */
[----:B------:R-:W2:Y:S02]  /*7e820*/  LDL.LU R9, [R1+0x824] ;  /* 0x0008240001097983 */ /* 0x000ea40000300800 */
[----:B------:R-:W2:Y:S02]  /*7e830*/  LDL.LU R10, [R1+0x828] ;  /* 0x00082800010a7983 */ /* 0x000ea40000300800 */
[----:B---3--:R-:W-:-:S02]  /*7e840*/  IMAD.MOV.U32 R11, RZ, RZ, R22 ;  /* 0x000000ffff0b7224 */ /* 0x008fc400078e0016 */
[----:B------:R-:W3:Y:S04]  /*7e850*/  LDL.LU R22, [R1+0x22c4] ;  /* 0x0022c40001167983 */ /* 0x000ee80000300800 */
[----:B--2---:R-:W-:Y:S01]  /*7e860*/  STL.64 [R1+0x22a0], R10 ;  /* 0x0022a00a01007387 */ /* 0x004fe20000100a00 */
[----:B------:R4:W-:Y:S02]  /*7e870*/  STL.64 [R1+0x2298], R8 ;  /* 0x0022980801007387 */ /* 0x0009e40000100a00 */
[----:B----4-:R-:W-:Y:S02]  /*7e880*/  MOV R8, R23 ;  /* 0x0000001700087202 */ /* 0x010fe40000000f00 */
[----:B------:R-:W3:Y:S01]  /*7e890*/  LDL.LU R23, [R1+0x22c0] ;  /* 0x0022c00001177983 */ /* 0x000ee20000300800 */
[----:B------:R-:W2:Y:S02]  /*7e8a0*/  LDL.LU R9, [R1+0x844] ;  /* 0x0008440001097983 */ /* 0x000ea40000300800 */
[----:B------:R-:W2:Y:S02]  /*7e8b0*/  LDL.LU R10, [R1+0x848] ;  /* 0x00084800010a7983 */ /* 0x000ea40000300800 */
[----:B------:R-:W2:Y:S01]  /*7e8c0*/  LDL.LU R11, [R1+0x84c] ;  /* 0x00084c00010b7983 */ /* 0x000ea20000300800 */
[----:B0-----:R0:W-:Y:S01]  /*7e8d0*/  STL.64 [R1+0x2150], R6 ;  /* 0x0021500601007387 */ /* 0x0011e20000100a00 */
[----:B------:R-:W-:Y:S01]  /*7e8e0*/  STL.64 [R1+0x2148], R4 ;  /* 0x0021480401007387 */ /* 0x000fe20000100a00 */
[----:B---3--:R-:W-:Y:S02]  /*7e8f0*/  HMMA.16816.F32.BF16 R24, R24, R22, R16 ;  /* 0x000000161818723c */ /* 0x008fe40000041810 */
[----:B------:R-:W3:Y:S01]  /*7e900*/  LDL.LU.64 R18, [R1+0x22b8] ;  /* 0x0022b80001127983 */ /* 0x000ee20000300a00 */
[----:B------:R-:W3:Y:S01]  /*7e910*/  LDL.LU.64 R16, [R1+0x22b0] ;  /* 0x0022b00001107983 */ /* 0x000ee20000300a00 */
[----:B0-----:R-:W-:Y:S01]  /*7e920*/  MOV R6, R21 ;  /* 0x0000001500067202 */ /* 0x001fe20000000f00 */
[----:B------:R-:W-:Y:S11]  /*7e930*/  IMAD.MOV.U32 R7, RZ, RZ, R20 ;  /* 0x000000ffff077224 */ /* 0x000ff600078e0014 */
[----:B------:R-:W-:Y:S07]  /*7e940*/  @!UPT UIADD3 URZ, URZ, URZ, URZ ;  /* 0x0000003f3f3ff290 */ /* 0x000fee000fffe03f */
[----:B------:R-:W-:Y:S01]  /*7e950*/  STL.64 [R1+0x610], R24 ;  /* 0x0006101801007387 */ /* 0x000fe20000100a00 */
[----:B------:R-:W-:Y:S02]  /*7e960*/  STL.64 [R1+0x618], R26 ;  /* 0x0006181a01007387 */ /* 0x000fe40000100a00 */
[----:B------:R-:W0:Y:S02]  /*7e970*/  LDSM.16.M88.4 R24, [R29+0x52800] ;  /* 0x052800001d18783b */ /* 0x000e240000000200 */
[----:B0-----:R-:W-:Y:S02]  /*7e980*/  STL.64 [R1+0x20d8], R26 ;  /* 0x0020d81a01007387 */ /* 0x001fe40000100a00 */
[----:B------:R-:W-:Y:S01]  /*7e990*/  STL.64 [R1+0x20d0], R24 ;  /* 0x0020d01801007387 */ /* 0x000fe20000100a00 */
[C---:B---3--:R-:W-:Y:S11]  /*7e9a0*/  HMMA.16816.F32.BF16 R12, R16.reuse, R6, R12 ;  /* 0x00000006100c723c */ /* 0x048ff6000004180c */
[----:B------:R-:W-:Y:S11]  /*7e9b0*/  @!UPT UIADD3 URZ, URZ, URZ, URZ ;  /* 0x0000003f3f3ff290 */ /* 0x000ff6000fffe03f */
[----:B------:R-:W-:Y:S01]  /*7e9c0*/  @!UPT UIADD3 URZ, URZ, URZ, URZ ;  /* 0x0000003f3f3ff290 */ /* 0x000fe2000fffe03f */
[----:B------:R-:W-:Y:S01]  /*7e9d0*/  STL.64 [R1+0xa40], R12 ;  /* 0x000a400c01007387 */ /* 0x000fe20000100a00 */
[----:B------:R0:W-:Y:S03]  /*7e9e0*/  STL.64 [R1+0xa48], R14 ;  /* 0x000a480e01007387 */ /* 0x0001e60000100a00 */
        /* <DEDUP_REMOVED lines=21> */
[----:B------:R-:W3:Y:S02]  /*7eb40*/  LDL.LU.64 R12, [R1+0x2270] ;  /* 0x00227000010c7983 */ /* 0x000ee40000300a00 */
        /* <DEDUP_REMOVED lines=9> */
[----:B--2---:R-:W-:Y:S01]  /*7ebe0*/  HMMA.16816.F32.BF16 R12, R16, R14, R8 ;  /* 0x0000000e100c723c */ /* 0x004fe20000041808 */
[----:B----4-:R0:W-:Y:S01]  /*7ebf0*/  STL.64 [R1+0x2208], R26 ;  /* 0x0022081a01007387 */ /* 0x0101e20000100a00 */
[----:B---3--:R1:W-:Y:S01]  /*7ec00*/  STL.64 [R1+0x2200], R24 ;  /* 0x0022001801007387 */ /* 0x0083e20000100a00 */
[----:B0-----:R-:W-:-:S02]  /*7ec10*/  MOV R26, R2 ;  /* 0x00000002001a7202 */ /* 0x001fc40000000f00 */
[----:B------:R-:W-:-:S05]  /*7ec20*/  MOV R27, R0 ;  /* 0x00000000001b7202 */ /* 0x000fca0000000f00 */
[----:B------:R0:W-:Y:S01]  /*7ec30*/  STL.64 [R1+0x2218], R26 ;  /* 0x0022181a01007387 */ /* 0x0001e20000100a00 */
[----:B-1----:R-:W2:Y:S02]  /*7ec40*/  LDL.LU R24, [R1+0x7d0] ;  /* 0x0007d00001187983 */ /* 0x002ea40000300800 */
[----:B------:R-:W2:Y:S01]  /*7ec50*/  LDL.LU R25, [R1+0x7d4] ;  /* 0x0007d40001197983 */ /* 0x000ea20000300800 */
[----:B0-----:R-:W2:Y:S01]  /*7ec60*/  LDL.LU R26, [R1+0x7d8] ;  /* 0x0007d800011a7983 */ /* 0x001ea20000300800 */
[----:B------:R-:W2:Y:S02]  /*7ec70*/  LDL.LU R27, [R1+0x7dc] ;  /* 0x0007dc00011b7983 */ /* 0x000ea40000300800 */
[----:B------:R-:W3:Y:S02]  /*7ec80*/  LDL.LU.64 R10, [R1+0x2260] ;  /* 0x00226000010a7983 */ /* 0x000ee40000300a00 */
[----:B------:R-:W3:Y:S04]  /*7ec90*/  LDL.LU.64 R8, [R1+0x2258] ;  /* 0x0022580001087983 */ /* 0x000ee80000300a00 */
        /* <DEDUP_REMOVED lines=8> */
[----:B0-----:R-:W2:Y:S01]  /*7ed20*/  LDL.LU.64 R10, [R1+0x2248] ;  /* 0x00224800010a7983 */ /* 0x001ea20000300a00 */
[----:B------:R-:W-:Y:S01]  /*7ed30*/  IMAD.MOV.U32 R2, RZ, RZ, R14 ;  /* 0x000000ffff027224 */ /* 0x000fe200078e000e */
[----:B------:R-:W-:Y:S02]  /*7ed40*/  MOV R0, R15 ;  /* 0x0000000f00007202 */ /* 0x000fe40000000f00 */
[----:B------:R-:W3:Y:S01]  /*7ed50*/  LDL.LU.64 R14, [R1+0x2240] ;  /* 0x00224000010e7983 */ /* 0x000ee20000300a00 */
[----:B------:R-:W3:Y:S01]  /*7ed60*/  LDL.LU.64 R12, [R1+0x2238] ;  /* 0x00223800010c7983 */ /* 0x000ee20000300a00 */
[----:B--2---:R-:W-:Y:S11]  /*7ed70*/  HMMA.16816.F32.BF16 R24, R16, R10, R24 ;  /* 0x0000000a1018723c */ /* 0x004ff60000041818 */
[----:B------:R-:W-:Y:S11]  /*7ed80*/  @!UPT UIADD3 URZ, URZ, URZ, URZ ;  /* 0x0000003f3f3ff290 */ /* 0x000ff6000fffe03f */
[----:B------:R-:W-:Y:S01]  /*7ed90*/  @!UPT UIADD3 URZ, URZ, URZ, URZ ;  /* 0x0000003f3f3ff290 */ /* 0x000fe2000fffe03f */
[----:B------:R-:W-:Y:S01]  /*7eda0*/  STL.64 [R1+0x7d0], R24 ;  /* 0x0007d01801007387 */ /* 0x000fe20000100a00 */
[----:B------:R0:W-:Y:S02]  /*7edb0*/  STL.64 [R1+0x7d8], R26 ;  /* 0x0007d81a01007387 */ /* 0x0001e40000100a00 */
[----:B0-----:R-:W-:Y:S01]  /*7edc0*/  MOV R26, R5 ;  /* 0x00000005001a7202 */ /* 0x001fe20000000f00 */
[----:B------:R-:W-:-:S05]  /*7edd0*/  IMAD.MOV.U32 R27, RZ, RZ, R4 ;  /* 0x000000ffff1b7224 */ /* 0x000fca00078e0004 */
[----:B------:R0:W-:Y:S01]  /*7ede0*/  STL.64 [R1+0x2230], R26 ;  /* 0x0022301a01007387 */ /* 0x0001e20000100a00 */
[----:B------:R-:W2:Y:S02]  /*7edf0*/  LDL.LU R24, [R1+0x7b0] ;  /* 0x0007b00001187983 */ /* 0x000ea40000300800 */
[----:B------:R-:W2:Y:S01]  /*7ee00*/  LDL.LU R25, [R1+0x7b4] ;  /* 0x0007b40001197983 */ /* 0x000ea20000300800 */
[----:B0-----:R-:W2:Y:S01]  /*7ee10*/  LDL.LU R26, [R1+0x7b8] ;  /* 0x0007b800011a7983 */ /* 0x001ea20000300800 */
[----:B------:R-:W2:Y:S02]  /*7ee20*/  LDL.LU R27, [R1+0x7bc] ;  /* 0x0007bc00011b7983 */ /* 0x000ea40000300800 */
[----:B------:R0:W-:Y:S02]  /*7ee30*/  STL.64 [R1+0x21d0], R10 ;  /* 0x0021d00a01007387 */ /* 0x0001e40000100a00 */
[----:B0-----:R-:W-:Y:S02]  /*7ee40*/  MOV R10, R2 ;  /* 0x00000002000a7202 */ /* 0x001fe40000000f00 */
[----:B------:R-:W-:Y:S01]  /*7ee50*/  MOV R11, R0 ;  /* 0x00000000000b7202 */ /* 0x000fe20000000f00 */
[----:B--2---:R-:W-:Y:S11]  /*7ee60*/  HMMA.16816.F32.BF16 R16, R16, R22, R24 ;  /* 0x000000161010723c */ /* 0x004ff60000041818 */
[----:B------:R-:W-:Y:S11]  /*7ee70*/  @!UPT UIADD3 URZ, URZ, URZ, URZ ;  /* 0x0000003f3f3ff290 */ /* 0x000ff6000fffe03f */
[----:B------:R-:W-:Y:S01]  /*7ee80*/  @!UPT UIADD3 URZ, URZ, URZ, URZ ;  /* 0x0000003f3f3ff290 */ /* 0x000fe2000fffe03f */
[----:B------:R-:W-:Y:S01]  /*7ee90*/  STL.64 [R1+0x7b0], R16 ;  /* 0x0007b01001007387 */ /* 0x000fe20000100a00 */
[----:B------:R-:W-:Y:S02]  /*7eea0*/  STL.64 [R1+0x7b8], R18 ;  /* 0x0007b81201007387 */ /* 0x000fe40000100a00 */
[----:B------:R-:W3:Y:S02]  /*7eeb0*/  LDL.LU R24, [R1+0x7a0] ;  /* 0x0007a00001187983 */ /* 0x000ee40000300800 */
[----:B------:R-:W3:Y:S01]  /*7eec0*/  LDL.LU R25, [R1+0x7a4] ;  /* 0x0007a40001197983 */ /* 0x000ee20000300800 */
[----:B------:R-:W3:Y:S01]  /*7eed0*/  LDL.LU R26, [R1+0x7a8] ;  /* 0x0007a800011a7983 */ /* 0x000ee20000300800 */
[----:B------:R-:W3:Y:S02]  /*7eee0*/  LDL.LU R27, [R1+0x7ac] ;  /* 0x0007ac00011b7983 */ /* 0x000ee40000300800 */
[----:B------:R0:W-:Y:S02]  /*7eef0*/  STL.64 [R1+0x21e8], R10 ;  /* 0x0021e80a01007387 */ /* 0x0001e40000100a00 */
[----:B0-----:R-:W2:Y:S04]  /*7ef00*/  LDL.64 R10, [R1+0xa8] ;  /* 0x0000a800010a7983 */ /* 0x001ea80000100a00 */
[----:B--2---:R0:W-:Y:S01]  /*7ef10*/  STL.64 [R1+0x2210], R10 ;  /* 0x0022100a01007387 */ /* 0x0041e20000100a00 */
[----:B------:R-:W2:Y:S02]  /*7ef20*/  LDL.LU R8, [R1+0x780] ;  /* 0x0007800001087983 */ /* 0x000ea40000300800 */
[----:B------:R-:W2:Y:S01]  /*7ef30*/  LDL.LU R9, [R1+0x784] ;  /* 0x0007840001097983 */ /* 0x000ea20000300800 */
[----:B0-----:R-:W4:Y:S01]  /*7ef40*/  LDL.LU R10, [R1+0x788] ;  /* 0x00078800010a7983 */ /* 0x001f220000300800 */
[----:B------:R-:W4:Y:S03]  /*7ef50*/  LDL.LU R11, [R1+0x78c] ;  /* 0x00078c00010b7983 */ /* 0x000f260000300800 */
        /* <DEDUP_REMOVED lines=10> */
[----:B------:R-:W2:Y:S01]  /*7f000*/  LDL.LU R23, [R1+0x74c] ;  /* 0x00074c0001177983 */ /* 0x000ea20000300800 */
[C---:B---3--:R-:W-:Y:S02]  /*7f010*/  HMMA.16816.F32.BF16 R24, R12.reuse, R6, R24 ;  /* 0x000000060c18723c */ /* 0x048fe40000041818 */
[----:B--2---:R-:W-:Y:S01]  /*7f020*/  STL.64 [R1+0x21e0], R22 ;  /* 0x0021e01601007387 */ /* 0x004fe20000100a00 */
        /* <DEDUP_REMOVED lines=12> */
[----:B------:R-:W-:Y:S02]  /*7f0f0*/  STL.64 [R1+0xa90], R24 ;  /* 0x000a901801007387 */ /* 0x000fe40000100a00 */
[----:B------:R0:W-:Y:S02]  /*7f100*/  STL.64 [R1+0xa98], R26 ;  /* 0x000a981a01007387 */ /* 0x0001e40000100a00 */
[----:B0-----:R-:W4:Y:S02]  /*7f110*/  LDL.LU.64 R26, [R1+0x2230] ;  /* 0x00223000011a7983 */ /* 0x001f240000300a00 */
[C---:B----4-:R-:W-:Y:S02]  /*7f120*/  HMMA.16816.F32.BF16 R24, R12.reuse, R26, R8 ;  /* 0x0000001a0c18723c */ /* 0x050fe40000041808 */
[----:B------:R-:W4:Y:S01]  /*7f130*/  LDL.LU.64 R10, [R1+0x2228] ;  /* 0x00222800010a7983 */ /* 0x000f220000300a00 */
[----:B------:R-:W4:Y:S11]  /*7f140*/  LDL.LU.64 R8, [R1+0x2220] ;  /* 0x0022200001087983 */ /* 0x000f360000300a00 */
[----:B------:R-:W-:Y:S09]  /*7f150*/  @!UPT UIADD3 URZ, URZ, URZ, URZ ;  /* 0x0000003f3f3ff290 */ /* 0x000ff2000fffe03f */
[----:B------:R-:W-:Y:S01]  /*7f160*/  STL.64 [R1+0xa80], R24 ;  /* 0x000a801801007387 */ /* 0x000fe20000100a00 */
[----:B------:R0:W-:Y:S03]  /*7f170*/  STL.64 [R1+0xa88], R26 ;  /* 0x000a881a01007387 */ /* 0x0001e60000100a00 */
[----:B0-----:R-:W4:Y:S02]  /*7f180*/  LDL.LU.64 R26, [R1+0x2218] ;  /* 0x00221800011a7983 */ /* 0x001f240000300a00 */
[C---:B----4-:R-:W-:Y:S02]  /*7f190*/  HMMA.16816.F32.BF16 R24, R12.reuse, R26, R8 ;  /* 0x0000001a0c18723c */ /* 0x050fe40000041808 */
[----:B------:R-:W2:Y:S11]  /*7f1a0*/  LDL.LU.64 R10, [R1+0x2210] ;  /* 0x00221000010a7983 */ /* 0x000eb60000300a00 */
[----:B------:R-:W-:Y:S10]  /*7f1b0*/  @!UPT UIADD3 URZ, URZ, URZ, URZ ;  /* 0x0000003f3f3ff290 */ /* 0x000ff4000fffe03f */
[----:B------:R-:W-:Y:S01]  /*7f1c0*/  STL.64 [R1+0xa70], R24 ;  /* 0x000a701801007387 */ /* 0x000fe20000100a00 */
[----:B------:R0:W-:Y:S03]  /*7f1d0*/  STL.64 [R1+0xa78], R26 ;  /* 0x000a781a01007387 */ /* 0x0001e60000100a00 */
[----:B0-----:R-:W4:Y:S01]  /*7f1e0*/  LDL.LU.64 R26, [R1+0x2208] ;  /* 0x00220800011a7983 */ /* 0x001f220000300a00 */
[----:B------:R-:W4:Y:S02]  /*7f1f0*/  LDL.LU.64 R24, [R1+0x2200] ;  /* 0x0022000001187983 */ /* 0x000f240000300a00 */
[----:B---3--:R0:W-:Y:S02]  /*7f200*/  STL.64 [R1+0x2198], R18 ;  /* 0x0021981201007387 */ /* 0x0081e40000100a00 */
[----:B------:R-:W3:Y:S01]  /*7f210*/  LDL.LU R16, [R1+0x710] ;  /* 0x0007100001107983 */ /* 0x000ee20000300800 */
[C---:B----4-:R-:W-:Y:S11]  /*7f220*/  HMMA.16816.F32.BF16 R24, R12.reuse, R18, R24 ;  /* 0x000000120c18723c */ /* 0x050ff60000041818 */
[----:B------:R-:W-:Y:S11]  /*7f230*/  @!UPT UIADD3 URZ, URZ, URZ, URZ ;  /* 0x0000003f3f3ff290 */ /* 0x000ff6000fffe03f */
[----:B------:R-:W-:Y:S01]  /*7f240*/  @!UPT UIADD3 URZ, URZ, URZ, URZ ;  /* 0x0000003f3f3ff290 */ /* 0x000fe2000fffe03f */
[----:B------:R1:W-:Y:S01]  /*7f250*/  STL.64 [R1+0xa60], R24 ;  /* 0x000a601801007387 */ /* 0x0003e20000100a00 */
[----:B------:R4:W-:Y:S02]  /*7f260*/  STL.64 [R1+0xa68], R26 ;  /* 0x000a681a01007387 */ /* 0x0009e40000100a00 */
[----:B------:R-:W3:Y:S02]  /*7f270*/  LDL.LU R17, [R1+0x714] ;  /* 0x0007140001117983 */ /* 0x000ee40000300800 */
[----:B0-----:R-:W3:Y:S01]  /*7f280*/  LDL.LU R18, [R1+0x718] ;  /* 0x0007180001127983 */ /* 0x001ee20000300800 */
[----:B------:R-:W3:Y:S04]  /*7f290*/  LDL.LU R19, [R1+0x71c] ;  /* 0x00071c0001137983 */ /* 0x000ee80000300800 */
[----:B-1----:R-:W3:Y:S01]  /*7f2a0*/  LDL.LU R24, [R1+0x640] ;  /* 0x0006400001187983 */ /* 0x002ee20000300800 */
[----:B------:R-:W3:Y:S02]  /*7f2b0*/  LDL.LU R25, [R1+0x644] ;  /* 0x0006440001197983 */ /* 0x000ee40000300800 */
[----:B----4-:R-:W4:Y:S02]  /*7f2c0*/  LDL.LU R26, [R1+0x648] ;  /* 0x00064800011a7983 */ /* 0x010f240000300800 */
[----:B------:R-:W4:Y:S01]  /*7f2d0*/  LDL.LU R27, [R1+0x64c] ;  /* 0x00064c00011b7983 */ /* 0x000f220000300800 */
[----:B--2---:R-:W-:Y:S01]  /*7f2e0*/  HMMA.16816.F32.BF16 R20, R12, R10, R20 ;  /* 0x0000000a0c14723c */ /* 0x004fe20000041814 */
[----:B----4-:R0:W-:Y:S01]  /*7f2f0*/  STL.64 [R1+0x2108], R26 ;  /* 0x0021081a01007387 */ /* 0x0101e20000100a00 */
[----:B---3--:R1:W-:Y:S03]  /*7f300*/  STL.64 [R1+0x2100], R24 ;  /* 0x0021001801007387 */ /* 0x0083e60000100a00 */
[----:B0-----:R-:W2:Y:S01]  /*7f310*/  LDL.64 R26, [R1+0xc8] ;  /* 0x0000c800011a7983 */ /* 0x001ea20000100a00 */
[----:B------:R-:W-:Y:S01]  /*7f320*/  IMAD.MOV.U32 R5, RZ, RZ, R10 ;  /* 0x000000ffff057224 */ /* 0x000fe200078e000a */
[----:B------:R-:W-:-:S02]  /*7f330*/  MOV R4, R11 ;  /* 0x0000000b00047202 */ /* 0x000fc40000000f00 */
[----:B--2---:R0:W-:Y:S01]  /*7f340*/  STL.64 [R1+0x21a0], R26 ;  /* 0x0021a01a01007387 */ /* 0x0041e20000100a00 */
[----:B-1----:R-:W2:Y:S02]  /*7f350*/  LDL.LU R24, [R1+0x720] ;  /* 0x0007200001187983 */ /* 0x002ea40000300800 */
[----:B------:R-:W2:Y:S01]  /*7f360*/  LDL.LU R25, [R1+0x724] ;  /* 0x0007240001197983 */ /* 0x000ea20000300800 */
[----:B0-----:R-:W2:Y:S01]  /*7f370*/  LDL.LU R26, [R1+0x728] ;  /* 0x00072800011a7983 */ /* 0x001ea20000300800 */
[----:B------:R-:W2:Y:S09]  /*7f380*/  LDL.LU R27, [R1+0x72c] ;  /* 0x00072c00011b7983 */ /* 0x000eb20000300800 */
[----:B------:R-:W-:Y:S02]  /*7f390*/  STL.64 [R1+0xa50], R20 ;  /* 0x000a501401007387 */ /* 0x000fe40000100a00 */
[----:B------:R0:W-:Y:S02]  /*7f3a0*/  STL.64 [R1+0xa58], R22 ;  /* 0x000a581601007387 */ /* 0x0001e40000100a00 */
[----:B0-----:R-:W3:Y:S01]  /*7f3b0*/  LDL.LU.64 R22, [R1+0x21f8] ;  /* 0x0021f80001167983 */ /* 0x001ee20000300a00 */
[----:B------:R-:W3:Y:S02]  /*7f3c0*/  LDL.LU.64 R20, [R1+0x21f0] ;  /* 0x0021f00001147983 */ /* 0x000ee40000300a00 */
[----:B------:R-:W3:Y:S02]  /*7f3d0*/  LDL.LU.64 R10, [R1+0x21e8] ;  /* 0x0021e800010a7983 */ /* 0x000ee40000300a00 */
        /* <DEDUP_REMOVED lines=13> */
[----:B0-----:R-:W2:Y:S01]  /*7f4b0*/  LDL.LU.64 R22, [R1+0x21c8] ;  /* 0x0021c80001167983 */ /* 0x001ea20000300a00 */
[----:B------:R-:W3:Y:S02]  /*7f4c0*/  LDL.LU.64 R10, [R1+0x21c0] ;  /* 0x0021c000010a7983 */ /* 0x000ee40000300a00 */
[----:B------:R-:W3:Y:S01]  /*7f4d0*/  LDL.LU.64 R8, [R1+0x21b8] ;  /* 0x0021b80001087983 */ /* 0x000ee20000300a00 */
[----:B--2---:R-:W-:Y:S07]  /*7f4e0*/  HMMA.16816.F32.BF16 R24, R12, R22, R24 ;  /* 0x000000160c18723c */ /* 0x004fee0000041818 */
[----:B------:R-:W-:-:S02]  /*7f4f0*/  MOV R14, R5 ;  /* 0x00000005000e7202 */ /* 0x000fc40000000f00 */
[----:B------:R-:W-:Y:S02]  /*7f500*/  MOV R15, R4 ;  /* 0x00000004000f7202 */ /* 0x000fe40000000f00 */
[C---:B---3--:R-:W-:Y:S01]  /*7f510*/  HMMA.16816.F32.BF16 R4, R8.reuse, R6, R16 ;  /* 0x000000060804723c */ /* 0x048fe20000041810 */
[----:B------:R-:W-:Y:S11]  /*7f520*/  STL.64 [R1+0x2158], R22 ;  /* 0x0021581601007387 */ /* 0x000ff60000100a00 */
[----:B------:R-:W-:Y:S01]  /*7f530*/  STL.64 [R1+0x780], R24 ;  /* 0x0007801801007387 */ /* 0x000fe20000100a00 */
[----:B------:R0:W-:Y:S02]  /*7f540*/  STL.64 [R1+0x788], R26 ;  /* 0x0007881a01007387 */ /* 0x0001e40000100a00 */
[----:B------:R-:W-:Y:S08]  /*7f550*/  STL.64 [R1+0x2190], R14 ;  /* 0x0021900e01007387 */ /* 0x000ff00000100a00 */
[----:B------:R-:W-:Y:S01]  /*7f560*/  STL.64 [R1+0xb10], R4 ;  /* 0x000b100401007387 */ /* 0x000fe20000100a00 */
[----:B------:R-:W-:Y:S02]  /*7f570*/  STL.64 [R1+0xb18], R6 ;  /* 0x000b180601007387 */ /* 0x000fe40000100a00 */
[----:B0-----:R-:W2:Y:S02]  /*7f580*/  LDL.64 R26, [R1+0xd8] ;  /* 0x0000d800011a7983 */ /* 0x001ea40000100a00 */
[----:B------:R-:W3:Y:S01]  /*7f590*/  LDL.LU R16, [R1+0x6f0] ;  /* 0x0006f00001107983 */ /* 0x000ee20000300800 */
[----:B------:R-:W3:Y:S01]  /*7f5a0*/  LDL.LU R17, [R1+0x6f4] ;  /* 0x0006f40001117983 */ /* 0x000ee20000300800 */
[----:B------:R-:W4:Y:S02]  /*7f5b0*/  LDL.LU R18, [R1+0x6f8] ;  /* 0x0006f80001127983 */ /* 0x000f240000300800 */
[----:B------:R-:W4:Y:S02]  /*7f5c0*/  LDL.LU R19, [R1+0x6fc] ;  /* 0x0006fc0001137983 */ /* 0x000f240000300800 */
[----:B------:R-:W-:Y:S01]  /*7f5d0*/  IMAD.MOV.U32 R22, RZ, RZ, R2 ;  /* 0x000000ffff167224 */ /* 0x000fe200078e0002 */
[----:B------:R-:W-:Y:S01]  /*7f5e0*/  MOV R23, R0 ;  /* 0x0000000000177202 */ /* 0x000fe20000000f00 */
        /* <DEDUP_REMOVED lines=10> */
[----:B------:R0:W-:Y:S01]  /*7f690*/  STL.64 [R1+0x2170], R22 ;  /* 0x0021701601007387 */ /* 0x0001e20000100a00 */
[----:B------:R-:W4:Y:S02]  /*7f6a0*/  LDL.LU R4, [R1+0x690] ;  /* 0x0006900001047983 */ /* 0x000f240000300800 */
[----:B------:R-:W4:Y:S02]  /*7f6b0*/  LDL.LU R5, [R1+0x694] ;  /* 0x0006940001057983 */ /* 0x000f240000300800 */
[----:B------:R-:W2:Y:S01]  /*7f6c0*/  LDL.LU R6, [R1+0x698] ;  /* 0x0006980001067983 */ /* 0x000ea20000300800 */
[----:B------:R-:W2:Y:S04]  /*7f6d0*/  LDL.LU R7, [R1+0x69c] ;  /* 0x00069c0001077983 */ /* 0x000ea80000300800 */
[----:B0-----:R-:W2:Y:S04]  /*7f6e0*/  LDL.64 R22, [R1+0x98] ;  /* 0x0000980001167983 */ /* 0x001ea80000100a00 */
[----:B--2---:R-:W-:Y:S01]  /*7f6f0*/  STL.64 [R1+0x2188], R22 ;  /* 0x0021881601007387 */ /* 0x004fe20000100a00 */
[----:B------:R-:W-:Y:S02]  /*7f700*/  STL.64 [R1+0x2168], R6 ;  /* 0x0021680601007387 */ /* 0x000fe40000100a00 */
[----:B----4-:R0:W-:Y:S02]  /*7f710*/  STL.64 [R1+0x2160], R4 ;  /* 0x0021600401007387 */ /* 0x0101e40000100a00 */
[----:B0-----:R-:W2:Y:S01]  /*7f720*/  LDL.LU R4, [R1+0x6b0] ;  /* 0x0006b00001047983 */ /* 0x001ea20000300800 */
[----:B------:R-:W2:Y:S02]  /*7f730*/  LDL.LU R5, [R1+0x6b4] ;  /* 0x0006b40001057983 */ /* 0x000ea40000300800 */
[----:B------:R-:W4:Y:S02]  /*7f740*/  LDL.LU R6, [R1+0x6b8] ;  /* 0x0006b80001067983 */ /* 0x000f240000300800 */
[----:B------:R-:W4:Y:S01]  /*7f750*/  LDL.LU R7, [R1+0x6bc] ;  /* 0x0006bc0001077983 */ /* 0x000f220000300800 */
[C---:B------:R-:W-:Y:S01]  /*7f760*/  HMMA.16816.F32.BF16 R16, R8.reuse, R26, R16 ;  /* 0x0000001a0810723c */ /* 0x040fe20000041810 */
[----:B------:R-:W3:Y:S01]  /*7f770*/  LDL.LU R20, [R1+0x6d0] ;  /* 0x0006d00001147983 */ /* 0x000ee20000300800 */
[----:B------:R-:W3:Y:S02]  /*7f780*/  LDL.LU R21, [R1+0x6d4] ;  /* 0x0006d40001157983 */ /* 0x000ee40000300800 */
[----:B------:R-:W3:Y:S02]  /*7f790*/  LDL.LU R22, [R1+0x6d8] ;  /* 0x0006d80001167983 */ /* 0x000ee40000300800 */
[----:B------:R-:W3:Y:S01]  /*7f7a0*/  LDL.LU R23, [R1+0x6dc] ;  /* 0x0006dc0001177983 */ /* 0x000ee20000300800 */
[----:B------:R-:W-:Y:S01]  /*7f7b0*/  MOV R2, R26 ;  /* 0x0000001a00027202 */ /* 0x000fe20000000f00 */
[----:B------:R-:W-:Y:S01]  /*7f7c0*/  IMAD.MOV.U32 R0, RZ, RZ, R27 ;  /* 0x000000ffff007224 */ /* 0x000fe200078e001b */
[----:B----4-:R-:W-:Y:S01]  /*7f7d0*/  STL.64 [R1+0x2180], R6 ;  /* 0x0021800601007387 */ /* 0x010fe20000100a00 */
[----:B--2---:R0:W-:Y:S03]  /*7f7e0*/  STL.64 [R1+0x2178], R4 ;  /* 0x0021780401007387 */ /* 0x0041e60000100a00 */
[----:B0-----:R-:W2:Y:S01]  /*7f7f0*/  LDL.LU R4, [R1+0x6c0] ;  /* 0x0006c00001047983 */ /* 0x001ea20000300800 */
[----:B------:R-:W2:Y:S02]  /*7f800*/  LDL.LU R5, [R1+0x6c4] ;  /* 0x0006c40001057983 */ /* 0x000ea40000300800 */
[----:B------:R-:W2:Y:S02]  /*7f810*/  LDL.LU R6, [R1+0x6c8] ;  /* 0x0006c80001067983 */ /* 0x000ea40000300800 */
[----:B------:R-:W2:Y:S05]  /*7f820*/  LDL.LU R7, [R1+0x6cc] ;  /* 0x0006cc0001077983 */ /* 0x000eaa0000300800 */
        /* <DEDUP_REMOVED lines=11> */
[----:B------:R0:W-:Y:S02]  /*7f8e0*/  STL.64 [R1+0x2118], R26 ;  /* 0x0021181a01007387 */ /* 0x0001e40000100a00 */
[----:B0-----:R-:W-:Y:S02]  /*7f8f0*/  MOV R26, R2 ;  /* 0x00000002001a7202 */ /* 0x001fe40000000f00 */
[----:B------:R-:W-:-:S05]  /*7f900*/  MOV R27, R0 ;  /* 0x00000000001b7202 */ /* 0x000fca0000000f00 */
[----:B------:R0:W-:Y:S04]  /*7f910*/  STL.64 [R1+0x2130], R26 ;  /* 0x0021301a01007387 */ /* 0x0001e80000100a00 */
[----:B0-----:R-:W4:Y:S01]  /*7f920*/  LDL.64 R26, [R1+0xe8] ;  /* 0x0000e800011a7983 */ /* 0x001f220000100a00 */
[C---:B---3--:R-:W-:Y:S11]  /*7f930*/  HMMA.16816.F32.BF16 R12, R8.reuse, R18, R12 ;  /* 0x00000012080c723c */ /* 0x048ff6000004180c */
[----:B------:R-:W-:Y:S11]  /*7f940*/  @!UPT UIADD3 URZ, URZ, URZ, URZ ;  /* 0x0000003f3f3ff290 */ /* 0x000ff6000fffe03f */
[----:B------:R-:W-:Y:S01]  /*7f950*/  @!UPT UIADD3 URZ, URZ, URZ, URZ ;  /* 0x0000003f3f3ff290 */ /* 0x000fe2000fffe03f */
[----:B------:R-:W-:Y:S01]  /*7f960*/  STL.64 [R1+0xae0], R12 ;  /* 0x000ae00c01007387 */ /* 0x000fe20000100a00 */
[----:B------:R0:W-:Y:S03]  /*7f970*/  STL.64 [R1+0xae8], R14 ;  /* 0x000ae80e01007387 */ /* 0x0001e60000100a00 */
[----:B0-----:R-:W3:Y:S01]  /*7f980*/  LDL.LU.64 R14, [R1+0x2190] ;  /* 0x00219000010e7983 */ /* 0x001ee20000300a00 */
[----:B------:R0:W-:Y:S02]  /*7f990*/  STL.64 [R1+0x2110], R18 ;  /* 0x0021101201007387 */ /* 0x0001e40000100a00 */
[----:B------:R-:W2:Y:S02]  /*7f9a0*/  LDL.LU R16, [R1+0x660] ;  /* 0x0006600001107983 */ /* 0x000ea40000300800 */
[----:B------:R-:W2:Y:S01]  /*7f9b0*/  LDL.LU R17, [R1+0x664] ;  /* 0x0006640001117983 */ /* 0x000ea20000300800 */
[----:B0-----:R-:W2:Y:S01]  /*7f9c0*/  LDL.LU R18, [R1+0x668] ;  /* 0x0006680001127983 */ /* 0x001ea20000300800 */
[----:B------:R-:W2:Y:S03]  /*7f9d0*/  LDL.LU R19, [R1+0x66c] ;  /* 0x00066c0001137983 */ /* 0x000ea60000300800 */
        /* <DEDUP_REMOVED lines=33> */
[----:B---3--:R-:W-:Y:S02]  /*7fbf0*/  HMMA.16816.F32.BF16 R8, R8, R22, R4 ;  /* 0x000000160808723c */ /* 0x008fe40000041804 */
[----:B------:R-:W2:Y:S01]  /*7fc00*/  LDL.LU.64 R6, [R1+0x2150] ;  /* 0x0021500001067983 */ /* 0x000ea20000300a00 */
[----:B------:R-:W2:Y:S02]  /*7fc10*/  LDL.LU.64 R4, [R1+0x2148] ;  /* 0x0021480001047983 */ /* 0x000ea40000300a00 */
[----:B------:R0:W-:Y:S02]  /*7fc20*/  STL.64 [R1+0x20e0], R22 ;  /* 0x0020e01601007387 */ /* 0x0001e40000100a00 */
[----:B------:R-:W3:Y:S11]  /*7fc30*/  LDL.LU R20, [R1+0x650] ;  /* 0x0006500001147983 */ /* 0x000ef60000300800 */
[----:B------:R-:W-:Y:S05]  /*7fc40*/  @!UPT UIADD3 URZ, URZ, URZ, URZ ;  /* 0x0000003f3f3ff290 */ /* 0x000fea000fffe03f */
[----:B------:R-:W-:Y:S01]  /*7fc50*/  STL.64 [R1+0xaa0], R8 ;  /* 0x000aa00801007387 */ /* 0x000fe20000100a00 */
[----:B------:R1:W-:Y:S02]  /*7fc60*/  STL.64 [R1+0xaa8], R10 ;  /* 0x000aa80a01007387 */ /* 0x0003e40000100a00 */
[----:B------:R-:W3:Y:S02]  /*7fc70*/  LDL.LU R21, [R1+0x654] ;  /* 0x0006540001157983 */ /* 0x000ee40000300800 */
[----:B0-----:R-:W3:Y:S01]  /*7fc80*/  LDL.LU R22, [R1+0x658] ;  /* 0x0006580001167983 */ /* 0x001ee20000300800 */
[----:B------:R-:W3:Y:S01]  /*7fc90*/  LDL.LU R23, [R1+0x65c] ;  /* 0x00065c0001177983 */ /* 0x000ee20000300800 */
[----:B-1----:R-:W-:Y:S01]  /*7fca0*/  MOV R10, R2 ;  /* 0x00000002000a7202 */ /* 0x002fe20000000f00 */
[----:B------:R-:W-:Y:S01]  /*7fcb0*/  IMAD.MOV.U32 R11, RZ, RZ, R0 ;  /* 0x000000ffff0b7224 */ /* 0x000fe200078e0000 */
[----:B----4-:R-:W-:Y:S02]  /*7fcc0*/  MOV R2, R26 ;  /* 0x0000001a00027202 */ /* 0x010fe40000000f00 */
[----:B------:R-:W-:Y:S01]  /*7fcd0*/  MOV R0, R27 ;  /* 0x0000001b00007202 */ /* 0x000fe20000000f00 */
        /* <DEDUP_REMOVED lines=12> */
[----:B------:R-:W-:Y:S01]  /*7fda0*/  STL.64 [R1+0xb80], R24 ;  /* 0x000b801801007387 */ /* 0x000fe20000100a00 */
[----:B------:R0:W-:Y:S03]  /*7fdb0*/  STL.64 [R1+0xb88], R26 ;  /* 0x000b881a01007387 */ /* 0x0001e60000100a00 */
[----:B0-----:R-:W2:Y:S02]  /*7fdc0*/  LDL.LU.64 R26, [R1+0x2118] ;  /* 0x00211800011a7983 */ /* 0x001ea40000300a00 */
[C---:B--2---:R-:W-:Y:S11]  /*7fdd0*/  HMMA.16816.F32.BF16 R16, R4.reuse, R26, R16 ;  /* 0x0000001a0410723c */ /* 0x044ff60000041810 */
[----:B------:R-:W-:Y:S11]  /*7fde0*/  @!UPT UIADD3 URZ, URZ, URZ, URZ ;  /* 0x0000003f3f3ff290 */ /* 0x000ff6000fffe03f */
[----:B------:R-:W-:Y:S01]  /*7fdf0*/  @!UPT UIADD3 URZ, URZ, URZ, URZ ;  /* 0x0000003f3f3ff290 */ /* 0x000fe2000fffe03f */
[----:B------:R-:W-:Y:S01]  /*7fe00*/  STL.64 [R1+0xb70], R16 ;  /* 0x000b701001007387 */ /* 0x000fe20000100a00 */
[----:B------:R0:W-:Y:S03]  /*7fe10*/  STL.64 [R1+0xb78], R18 ;  /* 0x000b781201007387 */ /* 0x0001e60000100a00 */
[----:B0-----:R-:W3:Y:S01]  /*7fe20*/  LDL.LU.64 R18, [R1+0x2110] ;  /* 0x0021100001127983 */ /* 0x001ee20000300a00 */
[----:B------:R-:W-:Y:S01]  /*7fe30*/  IMAD.MOV.U32 R9, RZ, RZ, R26 ;  /* 0x000000ffff097224 */ /* 0x000fe200078e001a */
[----:B------:R-:W-:Y:S02]  /*7fe40*/  MOV R8, R27 ;  /* 0x0000001b00087202 */ /* 0x000fe40000000f00 */
[----:B------:R-:W2:Y:S01]  /*7fe50*/  LDL.LU.64 R26, [R1+0x2108] ;  /* 0x00210800011a7983 */ /* 0x000ea20000300a00 */
[----:B------:R-:W2:Y:S01]  /*7fe60*/  LDL.LU.64 R24, [R1+0x2100] ;  /* 0x0021000001187983 */ /* 0x000ea20000300a00 */
[C---:B---3--:R-:W-:Y:S02]  /*7fe70*/  HMMA.16816.F32.BF16 R20, R4.reuse, R18, R20 ;  /* 0x000000120414723c */ /* 0x048fe40000041814 */
[----:B------:R0:W-:Y:S05]  /*7fe80*/  STL.64 [R1+0x2088], R18 ;  /* 0x0020881201007387 */ /* 0x0001ea0000100a00 */
[----:B0-----:R-:W-:Y:S01]  /*7fe90*/  MOV R18, R9 ;  /* 0x0000000900127202 */ /* 0x001fe20000000f00 */
[----:B------:R-:W-:Y:S11]  /*7fea0*/  IMAD.MOV.U32 R19, RZ, RZ, R8 ;  /* 0x000000ffff137224 */ /* 0x000ff600078e0008 */
[----:B------:R-:W-:Y:S04]  /*7feb0*/  @!UPT UIADD3 URZ, URZ, URZ, URZ ;  /* 0x0000003f3f3ff290 */ /* 0x000fe8000fffe03f */
[----:B------:R-:W-:Y:S01]  /*7fec0*/  STL.64 [R1+0xb60], R20 ;  /* 0x000b601401007387 */ /* 0x000fe20000100a00 */
[----:B------:R-:W-:Y:S02]  /*7fed0*/  STL.64 [R1+0xb68], R22 ;  /* 0x000b681601007387 */ /* 0x000fe40000100a00 */
[----:B------:R0:W-:Y:S02]  /*7fee0*/  STL.64 [R1+0x20a0], R18 ;  /* 0x0020a01201007387 */ /* 0x0001e40000100a00 */
[----:B0-----:R-:W3:Y:S01]  /*7fef0*/  LDL.64 R18, [R1+0xd8] ;  /* 0x0000d80001127983 */ /* 0x001ee20000100a00 */
[----:B--2---:R-:W-:Y:S03]  /*7ff00*/  HMMA.16816.F32.BF16 R20, R4, R14, R24 ;  /* 0x0000000e0414723c */ /* 0x004fe60000041818 */
[----:B---3--:R0:W-:Y:S02]  /*7ff10*/  STL.64 [R1+0x20b8], R18 ;  /* 0x0020b81201007387 */ /* 0x0081e40000100a00 */
[----:B0-----:R-:W-:-:S02]  /*7ff20*/  MOV R18, R2 ;  /* 0x0000000200127202 */ /* 0x001fc40000000f00 */
[----:B------:R-:W-:-:S05]  /*7ff30*/  MOV R19, R0 ;  /* 0x0000000000137202 */ /* 0x000fca0000000f00 */
[----:B------:R0:W-:Y:S01]  /*7ff40*/  STL.64 [R1+0x20e8], R18 ;  /* 0x0020e81201007387 */ /* 0x0001e20000100a00 */
[----:B------:R-:W2:Y:S10]  /*7ff50*/  LDL.LU R16, [R1+0x620] ;  /* 0x0006200001107983 */ /* 0x000eb40000300800 */
[----:B------:R-:W-:Y:S02]  /*7ff60*/  STL.64 [R1+0xb50], R20 ;  /* 0x000b501401007387 */ /* 0x000fe40000100a00 */
[----:B------:R-:W-:Y:S01]  /*7ff70*/  STL.64 [R1+0xb58], R22 ;  /* 0x000b581601007387 */ /* 0x000fe20000100a00 */
        /* <DEDUP_REMOVED lines=9> */
[----:B------:R-:W3:Y:S01]  /*80010*/  LDL.64 R22, [R1+0x88] ;  /* 0x0000880001167983 */ /* 0x000ee20000100a00 */
[----:B------:R-:W4:Y:S02]  /*80020*/  LDL.LU R24, [R1+0x600] ;  /* 0x0006000001187983 */ /* 0x000f240000300800 */
[----:B------:R-:W4:Y:S02]  /*80030*/  LDL.LU R25, [R1+0x604] ;  /* 0x0006040001197983 */ /* 0x000f240000300800 */
[----:B------:R-:W4:Y:S01]  /*80040*/  LDL.LU R26, [R1+0x608] ;  /* 0x00060800011a7983 */ /* 0x000f220000300800 */
[----:B------:R-:W4:Y:S01]  /*80050*/  LDL.LU R27, [R1+0x60c] ;  /* 0x00060c00011b7983 */ /* 0x000f220000300800 */
        /* <DEDUP_REMOVED lines=11> */
[----:B------:R-:W-:Y:S01]  /*80110*/  HMMA.16816.F32.BF16 R16, R4, R10, R16 ;  /* 0x0000000a0410723c */ /* 0x000fe20000041810 */
        /* <DEDUP_REMOVED lines=12> */
[----:B------:R-:W-:Y:S01]  /*801e0*/  STL.64 [R1+0xb40], R16 ;  /* 0x000b401001007387 */ /* 0x000fe20000100a00 */
[----:B------:R0:W-:Y:S03]  /*801f0*/  STL.64 [R1+0xb48], R18 ;  /* 0x000b481201007387 */ /* 0x0001e60000100a00 */
[----:B0-----:R-:W2:Y:S01]  /*80200*/  LDL.LU.64 R18, [R1+0x20f8] ;  /* 0x0020f80001127983 */ /* 0x001ea20000300a00 */
[----:B------:R-:W2:Y:S02]  /*80210*/  LDL.LU.64 R16, [R1+0x20f0] ;  /* 0x0020f00001107983 */ /* 0x000ea40000300a00 */
[----:B------:R0:W-:Y:S02]  /*80220*/  STL.64 [R1+0x2078], R10 ;  /* 0x0020780a01007387 */ /* 0x0001e40000100a00 */
[----:B------:R-:W4:Y:S01]  /*80230*/  LDL.LU R8, [R1+0x5b0] ;  /* 0x0005b00001087983 */ /* 0x000f220000300800 */
[----:B------:R-:W4:Y:S01]  /*80240*/  LDL.LU R9, [R1+0x5b4] ;  /* 0x0005b40001097983 */ /* 0x000f220000300800 */
[----:B---3--:R-:W-:Y:S01]  /*80250*/  IMAD.MOV.U32 R2, RZ, RZ, R22 ;  /* 0x000000ffff027224 */ /* 0x008fe200078e0016 */
[----:B------:R-:W-:-:S02]  /*80260*/  MOV R0, R23 ;  /* 0x0000001700007202 */ /* 0x000fc40000000f00 */
[----:B0-----:R-:W3:Y:S01]  /*80270*/  LDL.LU R10, [R1+0x5b8] ;  /* 0x0005b800010a7983 */ /* 0x001ee20000300800 */
[----:B------:R-:W3:Y:S01]  /*80280*/  LDL.LU R11, [R1+0x5bc] ;  /* 0x0005bc00010b7983 */ /* 0x000ee20000300800 */
[C---:B--2---:R-:W-:Y:S11]  /*80290*/  HMMA.16816.F32.BF16 R16, R4.reuse, R22, R16 ;  /* 0x000000160410723c */ /* 0x044ff60000041810 */
[----:B------:R-:W-:Y:S11]  /*802a0*/  @!UPT UIADD3 URZ, URZ, URZ, URZ ;  /* 0x0000003f3f3ff290 */ /* 0x000ff6000fffe03f */
[----:B------:R-:W-:Y:S01]  /*802b0*/  @!UPT UIADD3 URZ, URZ, URZ, URZ ;  /* 0x0000003f3f3ff290 */ /* 0x000fe2000fffe03f */
[----:B------:R-:W-:Y:S01]  /*802c0*/  STL.64 [R1+0xb30], R16 ;  /* 0x000b301001007387 */ /* 0x000fe20000100a00 */
[----:B------:R0:W-:Y:S03]  /*802d0*/  STL.64 [R1+0xb38], R18 ;  /* 0x000b381201007387 */ /* 0x0001e60000100a00 */
[----:B0-----:R-:W2:Y:S01]  /*802e0*/  LDL.LU.64 R18, [R1+0x20e8] ;  /* 0x0020e80001127983 */ /* 0x001ea20000300a00 */
[----:B------:R-:W4:Y:S02]  /*802f0*/  LDL.LU.64 R22, [R1+0x20e0] ;  /* 0x0020e00001167983 */ /* 0x000f240000300a00 */
[----:B----4-:R-:W-:Y:S01]  /*80300*/  HMMA.16816.F32.BF16 R4, R4, R22, R24 ;  /* 0x000000160404723c */ /* 0x010fe20000041818 */
[----:B------:R-:W2:Y:S01]  /*80310*/  LDL.LU.64 R26, [R1+0x20d8] ;  /* 0x0020d800011a7983 */ /* 0x000ea20000300a00 */
[----:B------:R-:W2:Y:S11]  /*80320*/  LDL.LU.64 R24, [R1+0x20d0] ;  /* 0x0020d00001187983 */ /* 0x000eb60000300a00 */
[----:B------:R-:W-:Y:S10]  /*80330*/  @!UPT UIADD3 URZ, URZ, URZ, URZ ;  /* 0x0000003f3f3ff290 */ /* 0x000ff4000fffe03f */
[----:B------:R-:W-:Y:S01]  /*80340*/  STL.64 [R1+0xb20], R4 ;  /* 0x000b200401007387 */ /* 0x000fe20000100a00 */
[----:B------:R-:W-:Y:S01]  /*80350*/  STL.64 [R1+0xb28], R6 ;  /* 0x000b280601007387 */ /* 0x000fe20000100a00 */
[C---:B--2---:R-:W-:Y:S02]  /*80360*/  HMMA.16816.F32.BF16 R16, R24.reuse, R18, R12 ;  /* 0x000000121810723c */ /* 0x044fe4000004180c */
[----:B------:R-:W2:Y:S01]  /*80370*/  LDL.LU.64 R14, [R1+0x20c8] ;  /* 0x0020c800010e7983 */ /* 0x000ea20000300a00 */
[----:B------:R-:W2:Y:S11]  /*80380*/  LDL.LU.64 R12, [R1+0x20c0] ;  /* 0x0020c000010c7983 */ /* 0x000eb60000300a00 */
[----:B------:R-:W-:Y:S09]  /*80390*/  @!UPT UIADD3 URZ, URZ, URZ, URZ ;  /* 0x0000003f3f3ff290 */ /* 0x000ff2000fffe03f */
[----:B------:R-:W-:Y:S01]  /*803a0*/  STL.64 [R1+0xc10], R16 ;  /* 0x000c101001007387 */ /* 0x000fe20000100a00 */
[----:B------:R0:W-:Y:S03]  /*803b0*/  STL.64 [R1+0xc18], R18 ;  /* 0x000c181201007387 */ /* 0x0001e60000100a00 */
[----:B0-----:R-:W2:Y:S01]  /*803c0*/  LDL.LU.64 R18, [R1+0x20b8] ;  /* 0x0020b80001127983 */ /* 0x001ea20000300a00 */
[----:B------:R-:W-:Y:S01]  /*803d0*/  MOV R6, R2 ;  /* 0x0000000200067202 */ /* 0x000fe20000000f00 */
[----:B------:R-:W-:Y:S01]  /*803e0*/  IMAD.MOV.U32 R7, RZ, RZ, R0 ;  /* 0x000000ffff077224 */ /* 0x000fe200078e0000 */
        /* <DEDUP_REMOVED lines=21> */
[----:B0-----:R-:W3:Y:S02]  /*80540*/  LDL.LU.64 R14, [R1+0x2080] ;  /* 0x00208000010e7983 */ /* 0x001ee40000300a00 */
[C---:B---3--:R-:W-:Y:S02]  /*80550*/  HMMA.16816.F32.BF16 R12, R24.reuse, R14, R8 ;  /* 0x0000000e180c723c */ /* 0x048fe40000041808 */
[----:B------:R-:W2:Y:S11]  /*80560*/  LDL.LU.64 R10, [R1+0x2078] ;  /* 0x00207800010a7983 */ /* 0x000eb60000300a00 */
[----:B------:R-:W-:Y:S10]  /*80570*/  @!UPT UIADD3 URZ, URZ, URZ, URZ ;  /* 0x0000003f3f3ff290 */ /* 0x000ff4000fffe03f */
[----:B------:R-:W-:Y:S01]  /*80580*/  STL.64 [R1+0xbd0], R12 ;  /* 0x000bd00c01007387 */ /* 0x000fe20000100a00 */
[----:B------:R-:W-:Y:S02]  /*80590*/  STL.64 [R1+0xbd8], R14 ;  /* 0x000bd80e01007387 */ /* 0x000fe40000100a00 */
[----:B------:R-:W0:Y:S02]  /*805a0*/  LDSM.16.M88.4 R12, [R29+0x53800] ;  /* 0x053800001d0c783b */ /* 0x000e240000000200 */
[----:B0-----:R-:W-:Y:S02]  /*805b0*/  STL.64 [R1+0x2010], R14 ;  /* 0x0020100e01007387 */ /* 0x001fe40000100a00 */
[----:B------:R0:W-:Y:S02]  /*805c0*/  STL.64 [R1+0x2008], R12 ;  /* 0x0020080c01007387 */ /* 0x0001e40000100a00 */
[----:B0-----:R-:W2:Y:S01]  /*805d0*/  LDL.LU R12, [R1+0x5a0] ;  /* 0x0005a000010c7983 */ /* 0x001ea20000300800 */
[----:B------:R-:W2:Y:S02]  /*805e0*/  LDL.LU R13, [R1+0x5a4] ;  /* 0x0005a400010d7983 */ /* 0x000ea40000300800 */
[----:B------:R-:W2:Y:S02]  /*805f0*/  LDL.LU R14, [R1+0x5a8] ;  /* 0x0005a800010e7983 */ /* 0x000ea40000300800 */
[----:B------:R-:W2:Y:S02]  /*80600*/  LDL.LU R15, [R1+0x5ac] ;  /* 0x0005ac00010f7983 */ /* 0x000ea40000300800 */
[C---:B--2---:R-:W-:Y:S01]  /*80610*/  HMMA.16816.F32.BF16 R8, R24.reuse, R10, R12 ;  /* 0x0000000a1808723c */ /* 0x044fe2000004180c */
[----:B------:R-:W2:Y:S11]  /*80620*/  LDL.LU R12, [R1+0x580] ;  /* 0x00058000010c7983 */ /* 0x000eb60000300800 */
[----:B------:R-:W-:Y:S11]  /*80630*/  @!UPT UIADD3 URZ, URZ, URZ, URZ ;  /* 0x0000003f3f3ff290 */ /* 0x000ff6000fffe03f */
[----:B------:R-:W-:Y:S01]  /*80640*/  STL.64 [R1+0xbc0], R8 ;  /* 0x000bc00801007387 */ /* 0x000fe20000100a00 */
[----:B------:R-:W-:Y:S02]  /*80650*/  STL.64 [R1+0xbc8], R10 ;  /* 0x000bc80a01007387 */ /* 0x000fe40000100a00 */
[----:B------:R-:W0:Y:S04]  /*80660*/  LDSM.16.M88.4 R8, [R29+0x54000] ;  /* 0x054000001d08783b */ /* 0x000e280000000200 */
[----:B------:R-:W2:Y:S01]  /*80670*/  LDL.LU R13, [R1+0x584] ;  /* 0x00058400010d7983 */ /* 0x000ea20000300800 */
[----:B------:R-:W2:Y:S01]  /*80680*/  LDL.LU R14, [R1+0x588] ;  /* 0x00058800010e7983 */ /* 0x000ea20000300800 */
[----:B------:R-:W2:Y:S03]  /*80690*/  LDL.LU R15, [R1+0x58c] ;  /* 0x00058c00010f7983 */ /* 0x000ea60000300800 */
[----:B0-----:R-:W-:Y:S01]  /*806a0*/  STL.64 [R1+0x1f90], R10 ;  /* 0x001f900a01007387 */ /* 0x001fe20000100a00 */
[----:B------:R0:W-:Y:S03]  /*806b0*/  STL.64 [R1+0x1f88], R8 ;  /* 0x001f880801007387 */ /* 0x0001e60000100a00 */
[----:B0-----:R-:W3:Y:S01]  /*806c0*/  LDL.LU R8, [R1+0x590] ;  /* 0x0005900001087983 */ /* 0x001ee20000300800 */
[----:B------:R-:W3:Y:S02]  /*806d0*/  LDL.LU R9, [R1+0x594] ;  /* 0x0005940001097983 */ /* 0x000ee40000300800 */
[----:B------:R-:W3:Y:S02]  /*806e0*/  LDL.LU R10, [R1+0x598] ;  /* 0x00059800010a7983 */ /* 0x000ee40000300800 */
[----:B------:R-:W3:Y:S02]  /*806f0*/  LDL.LU R11, [R1+0x59c] ;  /* 0x00059c00010b7983 */ /* 0x000ee40000300800 */
[----:B---3--:R-:W-:Y:S01]  /*80700*/  HMMA.16816.F32.BF16 R4, R24, R6, R8 ;  /* 0x000000061804723c */ /* 0x008fe20000041808 */
[----:B------:R-:W3:Y:S11]  /*80710*/  LDL.LU R8, [R1+0x430] ;  /* 0x0004300001087983 */ /* 0x000ef60000300800 */
[----:B------:R-:W-:Y:S11]  /*80720*/  @!UPT UIADD3 URZ, URZ, URZ, URZ ;  /* 0x0000003f3f3ff290 */ /* 0x000ff6000fffe03f */
[----:B------:R-:W-:Y:S01]  /*80730*/  STL.64 [R1+0xbb0], R4 ;  /* 0x000bb00401007387 */ /* 0x000fe20000100a00 */
[----:B------:R-:W-:Y:S02]  /*80740*/  STL.64 [R1+0xbb8], R6 ;  /* 0x000bb80601007387 */ /* 0x000fe40000100a00 */
[----:B------:R-:W3:Y:S02]  /*80750*/  LDL.LU R9, [R1+0x434] ;  /* 0x0004340001097983 */ /* 0x000ee40000300800 */
[----:B------:R-:W4:Y:S01]  /*80760*/  LDL.LU R10, [R1+0x438] ;  /* 0x00043800010a7983 */ /* 0x000f220000300800 */
[----:B------:R-:W4:Y:S04]  /*80770*/  LDL.LU R11, [R1+0x43c] ;  /* 0x00043c00010b7983 */ /* 0x000f280000300800 */
[----:B------:R-:W0:Y:S04]  /*80780*/  LDSM.16.M88.4 R4, [R29+0x54800] ;  /* 0x054800001d04783b */ /* 0x000e280000000200 */
[----:B----4-:R-:W-:Y:S01]  /*80790*/  STL.64 [R1+0x1fa8], R10 ;  /* 0x001fa80a01007387 */ /* 0x010fe20000100a00 */
[----:B---3--:R1:W-:Y:S03]  /*807a0*/  STL.64 [R1+0x1fa0], R8 ;  /* 0x001fa00801007387 */ /* 0x0083e60000100a00 */
[----:B-1----:R-:W3:Y:S01]  /*807b0*/  LDL.LU R8, [R1+0x440] ;  /* 0x0004400001087983 */ /* 0x002ee20000300800 */
[----:B------:R-:W3:Y:S02]  /*807c0*/  LDL.LU R9, [R1+0x444] ;  /* 0x0004440001097983 */ /* 0x000ee40000300800 */
[----:B------:R-:W4:Y:S02]  /*807d0*/  LDL.LU R10, [R1+0x448] ;  /* 0x00044800010a7983 */ /* 0x000f240000300800 */
[----:B------:R-:W4:Y:S02]  /*807e0*/  LDL.LU R11, [R1+0x44c] ;  /* 0x00044c00010b7983 */ /* 0x000f240000300800 */
[----:B----4-:R-:W-:Y:S01]  /*807f0*/  STL.64 [R1+0x1fb8], R10 ;  /* 0x001fb80a01007387 */ /* 0x010fe20000100a00 */
[----:B---3--:R1:W-:Y:S03]  /*80800*/  STL.64 [R1+0x1fb0], R8 ;  /* 0x001fb00801007387 */ /* 0x0083e60000100a00 */
[----:B-1----:R-:W3:Y:S01]  /*80810*/  LDL.LU R8, [R1+0x450] ;  /* 0x0004500001087983 */ /* 0x002ee20000300800 */
[----:B------:R-:W3:Y:S02]  /*80820*/  LDL.LU R9, [R1+0x454] ;  /* 0x0004540001097983 */ /* 0x000ee40000300800 */
[----:B------:R-:W4:Y:S02]  /*80830*/  LDL.LU R10, [R1+0x458] ;  /* 0x00045800010a7983 */ /* 0x000f240000300800 */
[----:B------:R-:W4:Y:S02]  /*80840*/  LDL.LU R11, [R1+0x45c] ;  /* 0x00045c00010b7983 */ /* 0x000f240000300800 */
[----:B----4-:R1:W-:Y:S01]  /*80850*/  STL.64 [R1+0x1fc8], R10 ;  /* 0x001fc80a01007387 */ /* 0x0103e20000100a00 */
[----:B---3--:R-:W-:Y:S03]  /*80860*/  STL.64 [R1+0x1fc0], R8 ;  /* 0x001fc00801007387 */ /* 0x008fe60000100a00 */
[----:B-1----:R-:W3:Y:S04]  /*80870*/  LDL.64 R10, [R1+0xc8] ;  /* 0x0000c800010a7983 */ /* 0x002ee80000100a00 */
[----:B---3--:R-:W-:Y:S01]  /*80880*/  STL.64 [R1+0x2060], R10 ;  /* 0x0020600a01007387 */ /* 0x008fe20000100a00 */
[----:B0-----:R0:W-:Y:S02]  /*80890*/  STL.64 [R1+0x1f20], R6 ;  /* 0x001f200601007387 */ /* 0x0011e40000100a00 */
[----:B------:R-:W-:Y:S01]  /*808a0*/  STL.64 [R1+0x1f18], R4 ;  /* 0x001f180401007387 */ /* 0x000fe20000100a00 */
[----:B0-----:R-:W3:Y:S04]  /*808b0*/  LDL.64 R6, [R1+0x98] ;  /* 0x0000980001067983 */ /* 0x001ee80000100a00 */
[----:B---3--:R0:W-:Y:S04]  /*808c0*/  STL.64 [R1+0x2028], R6 ;  /* 0x0020280601007387 */ /* 0x0081e80000100a00 */
[----:B0-----:R-:W3:Y:S01]  /*808d0*/  LDL.64 R6, [R1+0xa8] ;  /* 0x0000a80001067983 */ /* 0x001ee20000100a00 */
[----:B------:R-:W-:Y:S01]  /*808e0*/  MOV R20, R19 ;  /* 0x0000001300147202 */ /* 0x000fe20000000f00 */
[----:B------:R-:W-:-:S02]  /*808f0*/  IMAD.MOV.U32 R21, RZ, RZ, R18 ;  /* 0x000000ffff157224 */ /* 0x000fc400078e0012 */
[----:B------:R-:W-:Y:S04]  /*80900*/  LDSM.16.M88.4 R16, [R29+0x53000] ;  /* 0x053000001d10783b */ /* 0x000fe80000000200 */
[----:B---3--:R2:W-:Y:S02]  /*80910*/  STL.64 [R1+0x2040], R6 ;  /* 0x0020400601007387 */ /* 0x0085e40000100a00 */
[----:B--2---:R-:W-:Y:S02]  /*80920*/  HMMA.16816.F32.BF16 R4, R24, R22, R12 ;  /* 0x000000161804723c */ /* 0x004fe4000004180c */
[----:B------:R-:W-:Y:S04]  /*80930*/  STL.64 [R1+0x2018], R22 ;  /* 0x0020181601007387 */ /* 0x000fe80000100a00 */
[----:B------:R-:W0:Y:S11]  /*80940*/  LDSM.16.M88.4 R24, [R29+0x55000] ;  /* 0x055000001d18783b */ /* 0x000e360000000200 */
[----:B------:R-:W-:Y:S06]  /*80950*/  @!UPT UIADD3 URZ, URZ, URZ, URZ ;  /* 0x0000003f3f3ff290 */ /* 0x000fec000fffe03f */
[----:B------:R-:W-:Y:S01]  /*80960*/  STL.64 [R1+0xba0], R4 ;  /* 0x000ba00401007387 */ /* 0x000fe20000100a00 */
[----:B------:R1:W-:Y:S02]  /*80970*/  STL.64 [R1+0xba8], R6 ;  /* 0x000ba80601007387 */ /* 0x0003e40000100a00 */
[----:B-1----:R-:W-:Y:S01]  /*80980*/  IMAD.MOV.U32 R7, RZ, RZ, R20 ;  /* 0x000000ffff077224 */ /* 0x002fe200078e0014 */
[----:B------:R-:W-:Y:S01]  /*80990*/  MOV R6, R21 ;  /* 0x0000001500067202 */ /* 0x000fe20000000f00 */
[----:B------:R-:W2:Y:S01]  /*809a0*/  LDL.LU R20, [R1+0x570] ;  /* 0x0005700001147983 */ /* 0x000ea20000300800 */
[----:B------:R-:W2:Y:S02]  /*809b0*/  LDL.LU R21, [R1+0x574] ;  /* 0x0005740001157983 */ /* 0x000ea40000300800 */
[----:B------:R-:W2:Y:S02]  /*809c0*/  LDL.LU R22, [R1+0x578] ;  /* 0x0005780001167983 */ /* 0x000ea40000300800 */
[----:B------:R-:W2:Y:S01]  /*809d0*/  LDL.LU R23, [R1+0x57c] ;  /* 0x00057c0001177983 */ /* 0x000ea20000300800 */
[----:B------:R-:W2:Y:S01]  /*809e0*/  LDL.64 R14, [R1+0xe8] ;  /* 0x0000e800010e7983 */ /* 0x000ea20000100a00 */
[----:B------:R1:W-:Y:S02]  /*809f0*/  STL.64 [R1+0x2058], R6 ;  /* 0x0020580601007387 */ /* 0x0003e40000100a00 */
[----:B------:R-:W3:Y:S02]  /*80a00*/  LDL.LU R4, [R1+0x550] ;  /* 0x0005500001047983 */ /* 0x000ee40000300800 */
[----:B------:R-:W3:Y:S01]  /*80a10*/  LDL.LU R5, [R1+0x554] ;  /* 0x0005540001057983 */ /* 0x000ee20000300800 */
[----:B-1----:R-:W4:Y:S01]  /*80a20*/  LDL.LU R6, [R1+0x558] ;  /* 0x0005580001067983 */ /* 0x002f220000300800 */
[----:B------:R-:W4:Y:S03]  /*80a30*/  LDL.LU R7, [R1+0x55c] ;  /* 0x00055c0001077983 */ /* 0x000f260000300800 */
[----:B----4-:R-:W-:Y:S01]  /*80a40*/  STL.64 [R1+0x2070], R6 ;  /* 0x0020700601007387 */ /* 0x010fe20000100a00 */
[----:B---3--:R1:W-:Y:S03]  /*80a50*/  STL.64 [R1+0x2068], R4 ;  /* 0x0020680401007387 */ /* 0x0083e60000100a00 */
[----:B-1----:R-:W3:Y:S01]  /*80a60*/  LDL.LU R4, [R1+0x560] ;  /* 0x0005600001047983 */ /* 0x002ee20000300800 */
[----:B------:R-:W3:Y:S02]  /*80a70*/  LDL.LU R5, [R1+0x564] ;  /* 0x0005640001057983 */ /* 0x000ee40000300800 */
[----:B------:R-:W3:Y:S02]  /*80a80*/  LDL.LU R6, [R1+0x568] ;  /* 0x0005680001067983 */ /* 0x000ee40000300800 */
[----:B------:R-:W3:Y:S01]  /*80a90*/  LDL.LU R7, [R1+0x56c] ;  /* 0x00056c0001077983 */ /* 0x000ee20000300800 */
[----:B0-----:R0:W-:Y:S01]  /*80aa0*/  STL.64 [R1+0x1e90], R26 ;  /* 0x001e901a01007387 */ /* 0x0011e20000100a00 */
[----:B------:R1:W-:Y:S03]  /*80ab0*/  STL.64 [R1+0x1e88], R24 ;  /* 0x001e881801007387 */ /* 0x0003e60000100a00 */
[----:B0-----:R-:W4:Y:S04]  /*80ac0*/  LDL.64 R26, [R1+0x88] ;  /* 0x00008800011a7983 */ /* 0x001f280000100a00 */
[----:B----4-:R0:W-:Y:S01]  /*80ad0*/  STL.64 [R1+0x2020], R26 ;  /* 0x0020201a01007387 */ /* 0x0101e20000100a00 */
[----:B-1----:R-:W4:Y:S02]  /*80ae0*/  LDL.LU R24, [R1+0x520] ;  /* 0x0005200001187983 */ /* 0x002f240000300800 */
[----:B------:R-:W4:Y:S01]  /*80af0*/  LDL.LU R25, [R1+0x524] ;  /* 0x0005240001197983 */ /* 0x000f220000300800 */
[----:B0-----:R-:W3:Y:S01]  /*80b00*/  LDL.LU R26, [R1+0x528] ;  /* 0x00052800011a7983 */ /* 0x001ee20000300800 */
[----:B------:R-:W3:Y:S01]  /*80b10*/  LDL.LU R27, [R1+0x52c] ;  /* 0x00052c00011b7983 */ /* 0x000ee20000300800 */
[----:B--2---:R-:W-:Y:S01]  /*80b20*/  HMMA.16816.F32.BF16 R20, R16, R14, R20 ;  /* 0x0000000e1014723c */ /* 0x004fe20000041814 */
[----:B------:R-:W-:-:S02]  /*80b30*/  MOV R10, R2 ;  /* 0x00000002000a7202 */ /* 0x000fc40000000f00 */
[----:B------:R-:W-:Y:S01]  /*80b40*/  MOV R11, R0 ;  /* 0x00000000000b7202 */ /* 0x000fe20000000f00 */
[----:B---3--:R-:W-:Y:S01]  /*80b50*/  STL.64 [R1+0x2038], R26 ;  /* 0x0020381a01007387 */ /* 0x008fe20000100a00 */
[----:B----4-:R0:W-:Y:S03]  /*80b60*/  STL.64 [R1+0x2030], R24 ;  /* 0x0020301801007387 */ /* 0x0101e60000100a00 */
[----:B0-----:R-:W2:Y:S01]  /*80b70*/  LDL.LU R24, [R1+0x530] ;  /* 0x0005300001187983 */ /* 0x001ea20000300800 */
[----:B------:R-:W2:Y:S02]  /*80b80*/  LDL.LU R25, [R1+0x534] ;  /* 0x0005340001197983 */ /* 0x000ea40000300800 */
[----:B------:R-:W3:Y:S02]  /*80b90*/  LDL.LU R26, [R1+0x538] ;  /* 0x00053800011a7983 */ /* 0x000ee40000300800 */
[----:B------:R-:W3:Y:S01]  /*80ba0*/  LDL.LU R27, [R1+0x53c] ;  /* 0x00053c00011b7983 */ /* 0x000ee20000300800 */
[C---:B------:R-:W-:Y:S01]  /*80bb0*/  HMMA.16816.F32.BF16 R8, R16.reuse, R10, R4 ;  /* 0x0000000a1008723c */ /* 0x040fe20000041804 */
[----:B------:R-:W-:Y:S01]  /*80bc0*/  IMAD.MOV.U32 R2, RZ, RZ, R14 ;  /* 0x000000ffff027224 */ /* 0x000fe200078e000e */
[----:B------:R-:W-:Y:S01]  /*80bd0*/  MOV R0, R15 ;  /* 0x0000000f00007202 */ /* 0x000fe20000000f00 */
[----:B---3--:R-:W-:Y:S01]  /*80be0*/  STL.64 [R1+0x2050], R26 ;  /* 0x0020501a01007387 */ /* 0x008fe20000100a00 */
[----:B--2---:R0:W-:Y:S03]  /*80bf0*/  STL.64 [R1+0x2048], R24 ;  /* 0x0020481801007387 */ /* 0x0041e60000100a00 */
[----:B0-----:R-:W2:Y:S01]  /*80c00*/  LDL.LU R24, [R1+0x540] ;  /* 0x0005400001187983 */ /* 0x001ea20000300800 */
[----:B------:R-:W2:Y:S02]  /*80c10*/  LDL.LU R25, [R1+0x544] ;  /* 0x0005440001197983 */ /* 0x000ea40000300800 */
[----:B------:R-:W2:Y:S02]  /*80c20*/  LDL.LU R26, [R1+0x548] ;  /* 0x00054800011a7983 */ /* 0x000ea40000300800 */
[----:B------:R-:W2:Y:S01]  /*80c30*/  LDL.LU R27, [R1+0x54c] ;  /* 0x00054c00011b7983 */ /* 0x000ea20000300800 */
[----:B------:R0:W-:Y:S01]  /*80c40*/  STL.64 [R1+0xcc0], R20 ;  /* 0x000cc01401007387 */ /* 0x0001e20000100a00 */
[----:B------:R1:W-:Y:S03]  /*80c50*/  STL.64 [R1+0xcc8], R22 ;  /* 0x000cc81601007387 */ /* 0x0003e60000100a00 */
[----:B0-----:R-:W3:Y:S01]  /*80c60*/  LDL.LU R20, [R1+0x510] ;  /* 0x0005100001147983 */ /* 0x001ee20000300800 */
[----:B------:R-:W3:Y:S02]  /*80c70*/  LDL.LU R21, [R1+0x514] ;  /* 0x0005140001157983 */ /* 0x000ee40000300800 */
[----:B-1----:R-:W3:Y:S02]  /*80c80*/  LDL.LU R22, [R1+0x518] ;  /* 0x0005180001167983 */ /* 0x002ee40000300800 */
[----:B------:R-:W3:Y:S01]  /*80c90*/  LDL.LU R23, [R1+0x51c] ;  /* 0x00051c0001177983 */ /* 0x000ee20000300800 */
[----:B------:R-:W4:Y:S01]  /*80ca0*/  LDL.LU R12, [R1+0x490] ;  /* 0x00049000010c7983 */ /* 0x000f220000300800 */
[----:B------:R-:W4:Y:S02]  /*80cb0*/  LDL.LU R13, [R1+0x494] ;  /* 0x00049400010d7983 */ /* 0x000f240000300800 */
[----:B------:R-:W4:Y:S02]  /*80cc0*/  LDL.LU R14, [R1+0x498] ;  /* 0x00049800010e7983 */ /* 0x000f240000300800 */
[----:B------:R-:W4:Y:S01]  /*80cd0*/  LDL.LU R15, [R1+0x49c] ;  /* 0x00049c00010f7983 */ /* 0x000f220000300800 */
[----:B------:R-:W2:Y:S01]  /*80ce0*/  LDL.LU.64 R6, [R1+0x2070] ;  /* 0x0020700001067983 */ /* 0x000ea20000300a00 */
[----:B------:R-:W2:Y:S02]  /*80cf0*/  LDL.LU.64 R4, [R1+0x2068] ;  /* 0x0020680001047983 */ /* 0x000ea40000300a00 */
[----:B------:R-:W-:Y:S02]  /*80d00*/  STL.64 [R1+0xcb0], R8 ;  /* 0x000cb00801007387 */ /* 0x000fe40000100a00 */
[----:B------:R0:W-:Y:S02]  /*80d10*/  STL.64 [R1+0xcb8], R10 ;  /* 0x000cb80a01007387 */ /* 0x0001e40000100a00 */
[----:B0-----:R-:W2:Y:S02]  /*80d20*/  LDL.LU.64 R10, [R1+0x2060] ;  /* 0x00206000010a7983 */ /* 0x001ea40000300a00 */
[C---:B--2---:R-:W-:Y:S11]  /*80d30*/  HMMA.16816.F32.BF16 R4, R16.reuse, R10, R4 ;  /* 0x0000000a1004723c */ /* 0x044ff60000041804 */
[----:B------:R-:W-:Y:S11]  /*80d40*/  @!UPT UIADD3 URZ, URZ, URZ, URZ ;  /* 0x0000003f3f3ff290 */ /* 0x000ff6000fffe03f */
[----:B------:R-:W-:Y:S01]  /*80d50*/  @!UPT UIADD3 URZ, URZ, URZ, URZ ;  /* 0x0000003f3f3ff290 */ /* 0x000fe2000fffe03f */
[----:B------:R-:W-:Y:S01]  /*80d60*/  STL.64 [R1+0xc70], R4 ;  /* 0x000c700401007387 */ /* 0x000fe20000100a00 */
[----:B------:R0:W-:Y:S03]  /*80d70*/  STL.64 [R1+0xc78], R6 ;  /* 0x000c780601007387 */ /* 0x0001e60000100a00 */
[----:B0-----:R-:W2:Y:S01]  /*80d80*/  LDL.LU.64 R6, [R1+0x2058] ;  /* 0x0020580001067983 */ /* 0x001ea20000300a00 */
[----:B------:R0:W-:Y:S03]  /*80d90*/  STL.64 [R1+0x1fd8], R10 ;  /* 0x001fd80a01007387 */ /* 0x0001e60000100a00 */
[----:B0-----:R-:W3:Y:S01]  /*80da0*/  LDL.64 R10, [R1+0xd8] ;  /* 0x0000d800010a7983 */ /* 0x001ee20000100a00 */
[C---:B--2---:R-:W-:Y:S03]  /*80db0*/  HMMA.16816.F32.BF16 R4, R16.reuse, R6, R24 ;  /* 0x000000061004723c */ /* 0x044fe60000041818 */
[----:B---3--:R-:W-:Y:S01]  /*80dc0*/  STL.64 [R1+0x1ff0], R10 ;  /* 0x001ff00a01007387 */ /* 0x008fe20000100a00 */
[----:B------:R-:W2:Y:S02]  /*80dd0*/  LDL.LU.64 R26, [R1+0x2050] ;  /* 0x00205000011a7983 */ /* 0x000ea40000300a00 */
[----:B------:R-:W2:Y:S11]  /*80de0*/  LDL.LU.64 R24, [R1+0x2048] ;  /* 0x0020480001187983 */ /* 0x000eb60000300a00 */
[----:B------:R-:W-:Y:S06]  /*80df0*/  @!UPT UIADD3 URZ, URZ, URZ, URZ ;  /* 0x0000003f3f3ff290 */ /* 0x000fec000fffe03f */
        /* <DEDUP_REMOVED lines=31> */
[C---:B------:R-:W-:Y:S01]  /*80ff0*/  HMMA.16816.F32.BF16 R20, R16.reuse, R26, R20 ;  /* 0x0000001a1014723c */ /* 0x040fe20000041814 */
[----:B---3--:R-:W-:Y:S01]  /*81000*/  STL.64 [R1+0x2000], R6 ;  /* 0x0020000601007387 */ /* 0x008fe20000100a00 */
[----:B--2---:R0:W-:Y:S03]  /*81010*/  STL.64 [R1+0x1ff8], R4 ;  /* 0x001ff80401007387 */ /* 0x0041e60000100a00 */
[----:B0-----:R-:W2:Y:S01]  /*81020*/  LDL.LU R4, [R1+0x480] ;  /* 0x0004800001047983 */ /* 0x001ea20000300800 */
[----:B------:R-:W2:Y:S02]  /*81030*/  LDL.LU R5, [R1+0x484] ;  /* 0x0004840001057983 */ /* 0x000ea40000300800 */
[----:B------:R-:W2:Y:S02]  /*81040*/  LDL.LU R6, [R1+0x488] ;  /* 0x0004880001067983 */ /* 0x000ea40000300800 */
[----:B------:R-:W2:Y:S11]  /*81050*/  LDL.LU R7, [R1+0x48c] ;  /* 0x00048c0001077983 */ /* 0x000eb60000300800 */
[----:B------:R-:W-:Y:S02]  /*81060*/  @!UPT UIADD3 URZ, URZ, URZ, URZ ;  /* 0x0000003f3f3ff290 */ /* 0x000fe4000fffe03f */
[----:B------:R-:W-:Y:S01]  /*81070*/  STL.64 [R1+0xc30], R20 ;  /* 0x000c301401007387 */ /* 0x000fe20000100a00 */
[----:B------:R0:W-:Y:S03]  /*81080*/  STL.64 [R1+0xc38], R22 ;  /* 0x000c381601007387 */ /* 0x0001e60000100a00 */
[----:B0-----:R-:W4:Y:S02]  /*81090*/  LDL.LU.64 R22, [R1+0x2018] ;  /* 0x0020180001167983 */ /* 0x001f240000300a00 */
[----:B----4-:R-:W-:Y:S02]  /*810a0*/  HMMA.16816.F32.BF16 R16, R16, R22, R12 ;  /* 0x000000161010723c */ /* 0x010fe4000004180c */
[----:B------:R-:W2:Y:S01]  /*810b0*/  LDL.LU.64 R14, [R1+0x2010] ;  /* 0x00201000010e7983 */ /* 0x000ea20000300a00 */
[----:B------:R-:W2:Y:S02]  /*810c0*/  LDL.LU.64 R12, [R1+0x2008] ;  /* 0x00200800010c7983 */ /* 0x000ea40000300a00 */
[----:B------:R-:W-:Y:S11]  /*810d0*/  STL.64 [R1+0x1f98], R22 ;  /* 0x001f981601007387 */ /* 0x000ff60000100a00 */
[----:B------:R-:W-:Y:S07]  /*810e0*/  @!UPT UIADD3 URZ, URZ, URZ, URZ ;  /* 0x0000003f3f3ff290 */ /* 0x000fee000fffe03f */
[----:B------:R-:W-:Y:S01]  /*810f0*/  STL.64 [R1+0xc20], R16 ;  /* 0x000c201001007387 */ /* 0x000fe20000100a00 */
[----:B------:R0:W-:Y:S03]  /*81100*/  STL.64 [R1+0xc28], R18 ;  /* 0x000c281201007387 */ /* 0x0001e60000100a00 */
[----:B0-----:R-:W3:Y:S01]  /*81110*/  LDL.64 R18, [R1+0xb8] ;  /* 0x0000b80001127983 */ /* 0x001ee20000100a00 */
[C---:B--2---:R-:W-:Y:S03]  /*81120*/  HMMA.16816.F32.BF16 R8, R12.reuse, R10, R4 ;  /* 0x0000000a0c08723c */ /* 0x044fe60000041804 */
[----:B------:R-:W2:Y:S01]  /*81130*/  LDL.LU.64 R6, [R1+0x2000] ;  /* 0x0020000001067983 */ /* 0x000ea20000300a00 */
[----:B------:R-:W2:Y:S11]  /*81140*/  LDL.LU.64 R4, [R1+0x1ff8] ;  /* 0x001ff80001047983 */ /* 0x000eb60000300a00 */
[----:B------:R-:W-:Y:S08]  /*81150*/  @!UPT UIADD3 URZ, URZ, URZ, URZ ;  /* 0x0000003f3f3ff290 */ /* 0x000ff0000fffe03f */
[----:B------:R-:W-:Y:S01]  /*81160*/  STL.64 [R1+0xd30], R8 ;  /* 0x000d300801007387 */ /* 0x000fe20000100a00 */
[----:B------:R0:W-:Y:S03]  /*81170*/  STL.64 [R1+0xd38], R10 ;  /* 0x000d380a01007387 */ /* 0x0001e60000100a00 */
[----:B0-----:R-:W2:Y:S01]  /*81180*/  LDL.LU.64 R10, [R1+0x1ff0] ;  /* 0x001ff000010a7983 */ /* 0x001ea20000300a00 */
[----:B------:R-:W-:Y:S01]  /*81190*/  IMAD.MOV.U32 R22, RZ, RZ, R2 ;  /* 0x000000ffff167224 */ /* 0x000fe200078e0002 */
        /* <DEDUP_REMOVED lines=18> */
[----:B------:R-:W3:Y:S02]  /*812c0*/  LDL.LU.64 R10, [R1+0x1fc8] ;  /* 0x001fc800010a7983 */ /* 0x000ee40000300a00 */
[----:B------:R-:W3:Y:S02]  /*812d0*/  LDL.LU.64 R8, [R1+0x1fc0] ;  /* 0x001fc00001087983 */ /* 0x000ee40000300a00 */
[----:B---3--:R-:W-:Y:S11]  /*812e0*/  HMMA.16816.F32.BF16 R8, R12, R18, R8 ;  /* 0x000000120c08723c */ /* 0x008ff60000041808 */
[----:B------:R-:W-:Y:S11]  /*812f0*/  @!UPT UIADD3 URZ, URZ, URZ, URZ ;  /* 0x0000003f3f3ff290 */ /* 0x000ff6000fffe03f */
[----:B------:R-:W-:Y:S01]  /*81300*/  @!UPT UIADD3 URZ, URZ, URZ, URZ ;  /* 0x0000003f3f3ff290 */ /* 0x000fe2000fffe03f */
[----:B------:R-:W-:Y:S01]  /*81310*/  STL.64 [R1+0xd00], R8 ;  /* 0x000d000801007387 */ /* 0x000fe20000100a00 */
[----:B------:R0:W-:Y:S03]  /*81320*/  STL.64 [R1+0xd08], R10 ;  /* 0x000d080a01007387 */ /* 0x0001e60000100a00 */
[----:B0-----:R-:W3:Y:S01]  /*81330*/  LDL.LU.64 R10, [R1+0x1fb8] ;  /* 0x001fb800010a7983 */ /* 0x001ee20000300a00 */
[----:B------:R-:W3:Y:S02]  /*81340*/  LDL.LU.64 R8, [R1+0x1fb0] ;  /* 0x001fb00001087983 */ /* 0x000ee40000300a00 */
[----:B------:R0:W-:Y:S02]  /*81350*/  STL.64 [R1+0x1f40], R18 ;  /* 0x001f401201007387 */ /* 0x0001e40000100a00 */
[----:B0-----:R-:W-:Y:S01]  /*81360*/  IMAD.MOV.U32 R18, RZ, RZ, R5 ;  /* 0x000000ffff127224 */ /* 0x001fe200078e0005 */
[----:B------:R-:W-:-:S05]  /*81370*/  MOV R19, R4 ;  /* 0x0000000400137202 */ /* 0x000fca0000000f00 */
[----:B------:R0:W-:Y:S02]  /*81380*/  STL.64 [R1+0x1f58], R18 ;  /* 0x001f581201007387 */ /* 0x0001e40000100a00 */
[----:B0-----:R-:W-:Y:S01]  /*81390*/  MOV R18, R2 ;  /* 0x0000000200127202 */ /* 0x001fe20000000f00 */
[----:B------:R-:W-:-:S05]  /*813a0*/  IMAD.MOV.U32 R19, RZ, RZ, R0 ;  /* 0x000000ffff137224 */ /* 0x000fca00078e0000 */
[----:B------:R0:W-:Y:S04]  /*813b0*/  STL.64 [R1+0x1f70], R18 ;  /* 0x001f701201007387 */ /* 0x0001e80000100a00 */
[----:B0-----:R-:W4:Y:S01]  /*813c0*/  LDL.64 R18, [R1+0xe8] ;  /* 0x0000e80001127983 */ /* 0x001f220000100a00 */
[C---:B---3--:R-:W-:Y:S03]  /*813d0*/  HMMA.16816.F32.BF16 R20, R12.reuse, R22, R8 ;  /* 0x000000160c14723c */ /* 0x048fe60000041808 */
[----:B------:R-:W2:Y:S01]  /*813e0*/  LDL.LU.64 R10, [R1+0x1fa8] ;  /* 0x001fa800010a7983 */ /* 0x000ea20000300a00 */
[----:B------:R-:W2:Y:S11]  /*813f0*/  LDL.LU.64 R8, [R1+0x1fa0] ;  /* 0x001fa00001087983 */ /* 0x000eb60000300a00 */
[----:B------:R-:W-:Y:S08]  /*81400*/  @!UPT UIADD3 URZ, URZ, URZ, URZ ;  /* 0x0000003f3f3ff290 */ /* 0x000ff0000fffe03f */
[----:B------:R0:W-:Y:S01]  /*81410*/  STL.64 [R1+0xcf0], R20 ;  /* 0x000cf01401007387 */ /* 0x0001e20000100a00 */
[----:B------:R1:W-:Y:S03]  /*81420*/  STL.64 [R1+0xcf8], R22 ;  /* 0x000cf81601007387 */ /* 0x0003e60000100a00 */
[----:B0-----:R-:W3:Y:S01]  /*81430*/  LDL.LU R20, [R1+0x420] ;  /* 0x0004200001147983 */ /* 0x001ee20000300800 */
[C---:B--2---:R-:W-:Y:S11]  /*81440*/  HMMA.16816.F32.BF16 R8, R12.reuse, R6, R8 ;  /* 0x000000060c08723c */ /* 0x044ff60000041808 */
[----:B------:R-:W-:Y:S11]  /*81450*/  @!UPT UIADD3 URZ, URZ, URZ, URZ ;  /* 0x0000003f3f3ff290 */ /* 0x000ff6000fffe03f */
[----:B------:R-:W-:Y:S01]  /*81460*/  @!UPT UIADD3 URZ, URZ, URZ, URZ ;  /* 0x0000003f3f3ff290 */ /* 0x000fe2000fffe03f */
[----:B------:R0:W-:Y:S01]  /*81470*/  STL.64 [R1+0xce0], R8 ;  /* 0x000ce00801007387 */ /* 0x0001e20000100a00 */
[----:B------:R2:W-:Y:S02]  /*81480*/  STL.64 [R1+0xce8], R10 ;  /* 0x000ce80a01007387 */ /* 0x0005e40000100a00 */
[----:B------:R-:W3:Y:S02]  /*81490*/  LDL.LU R21, [R1+0x424] ;  /* 0x0004240001157983 */ /* 0x000ee40000300800 */
[----:B-1----:R-:W3:Y:S01]  /*814a0*/  LDL.LU R22, [R1+0x428] ;  /* 0x0004280001167983 */ /* 0x002ee20000300800 */
[----:B------:R-:W3:Y:S04]  /*814b0*/  LDL.LU R23, [R1+0x42c] ;  /* 0x00042c0001177983 */ /* 0x000ee80000300800 */
[----:B0-----:R-:W3:Y:S01]  /*814c0*/  LDL.LU R8, [R1+0x360] ;  /* 0x0003600001087983 */ /* 0x001ee20000300800 */
[----:B------:R-:W3:Y:S02]  /*814d0*/  LDL.LU R9, [R1+0x364] ;  /* 0x0003640001097983 */ /* 0x000ee40000300800 */
[----:B--2---:R-:W2:Y:S02]  /*814e0*/  LDL.LU R10, [R1+0x368] ;  /* 0x00036800010a7983 */ /* 0x004ea40000300800 */
[----:B------:R-:W2:Y:S01]  /*814f0*/  LDL.LU R11, [R1+0x36c] ;  /* 0x00036c00010b7983 */ /* 0x000ea20000300800 */
[----:B------:R0:W-:Y:S01]  /*81500*/  STL.64 [R1+0x1f28], R6 ;  /* 0x001f280601007387 */ /* 0x0001e20000100a00 */
        /* <DEDUP_REMOVED lines=29> */
[----:B------:R-:W-:Y:S01]  /*816e0*/  STL.64 [R1+0xcd0], R20 ;  /* 0x000cd01401007387 */ /* 0x000fe20000100a00 */
[----:B------:R0:W-:Y:S03]  /*816f0*/  STL.64 [R1+0xcd8], R22 ;  /* 0x000cd81601007387 */ /* 0x0001e60000100a00 */
[----:B0-----:R-:W3:Y:S02]  /*81700*/  LDL.LU.64 R22, [R1+0x1f98] ;  /* 0x001f980001167983 */ /* 0x001ee40000300a00 */
[----:B---3--:R-:W-:Y:S02]  /*81710*/  HMMA.16816.F32.BF16 R12, R12, R22, R8 ;  /* 0x000000160c0c723c */ /* 0x008fe40000041808 */
[----:B------:R-:W2:Y:S01]  /*81720*/  LDL.LU.64 R10, [R1+0x1f90] ;  /* 0x001f9000010a7983 */ /* 0x000ea20000300a00 */
[----:B------:R-:W2:Y:S01]  /*81730*/  LDL.LU.64 R8, [R1+0x1f88] ;  /* 0x001f880001087983 */ /* 0x000ea20000300a00 */
[----:B----4-:R-:W-:-:S02]  /*81740*/  MOV R29, R18 ;  /* 0x00000012001d7202 */ /* 0x010fc40000000f00 */
[----:B------:R-:W-:Y:S11]  /*81750*/  MOV R28, R19 ;  /* 0x00000013001c7202 */ /* 0x000ff60000000f00 */
[----:B------:R-:W-:Y:S06]  /*81760*/  @!UPT UIADD3 URZ, URZ, URZ, URZ ;  /* 0x0000003f3f3ff290 */ /* 0x000fec000fffe03f */
[----:B------:R-:W-:Y:S01]  /*81770*/  STL.64 [R1+0x360], R12 ;  /* 0x0003600c01007387 */ /* 0x000fe20000100a00 */
        /* <DEDUP_REMOVED lines=32> */
[----:B------:R-:W2:Y:S01]  /*81980*/  LDL.LU R16, [R1+0x2f0] ;  /* 0x0002f00001107983 */ /* 0x000ea20000300800 */
[----:B------:R-:W2:Y:S04]  /*81990*/  LDL.LU R17, [R1+0x2f4] ;  /* 0x0002f40001117983 */ /* 0x000ea80000300800 */
[----:B0-----:R-:W2:Y:S01]  /*819a0*/  LDL.LU R18, [R1+0x2f8] ;  /* 0x0002f80001127983 */ /* 0x001ea20000300800 */
[----:B------:R-:W2:Y:S01]  /*819b0*/  LDL.LU R19, [R1+0x2fc] ;  /* 0x0002fc0001137983 */ /* 0x000ea20000300800 */
[C---:B---3--:R-:W-:Y:S11]  /*819c0*/  HMMA.16816.F32.BF16 R4, R8.reuse, R14, R4 ;  /* 0x0000000e0804723c */ /* 0x048ff60000041804 */
[----:B------:R-:W-:Y:S11]  /*819d0*/  @!UPT UIADD3 URZ, URZ, URZ, URZ ;  /* 0x0000003f3f3ff290 */ /* 0x000ff6000fffe03f */
[----:B------:R-:W-:Y:S01]  /*819e0*/  @!UPT UIADD3 URZ, URZ, URZ, URZ ;  /* 0x0000003f3f3ff290 */ /* 0x000fe2000fffe03f */
[----:B------:R-:W-:Y:S01]  /*819f0*/  STL.64 [R1+0x310], R4 ;  /* 0x0003100401007387 */ /* 0x000fe20000100a00 */
[----:B------:R0:W-:Y:S03]  /*81a00*/  STL.64 [R1+0x318], R6 ;  /* 0x0003180601007387 */ /* 0x0001e60000100a00 */
[----:B0-----:R-:W3:Y:S01]  /*81a10*/  LDL.LU.64 R6, [R1+0x1f28] ;  /* 0x001f280001067983 */ /* 0x001ee20000300a00 */
[----:B------:R0:W-:Y:S02]  /*81a20*/  STL.64 [R1+0x1ed0], R14 ;  /* 0x001ed00e01007387 */ /* 0x0001e40000100a00 */
[----:B------:R-:W3:Y:S02]  /*81a30*/  LDL.LU R12, [R1+0x300] ;  /* 0x00030000010c7983 */ /* 0x000ee40000300800 */
[----:B------:R-:W3:Y:S01]  /*81a40*/  LDL.LU R13, [R1+0x304] ;  /* 0x00030400010d7983 */ /* 0x000ee20000300800 */
[----:B0-----:R-:W3:Y:S01]  /*81a50*/  LDL.LU R14, [R1+0x308] ;  /* 0x00030800010e7983 */ /* 0x001ee20000300800 */
[----:B------:R-:W3:Y:S01]  /*81a60*/  LDL.LU R15, [R1+0x30c] ;  /* 0x00030c00010f7983 */ /* 0x000ee20000300800 */
[----:B------:R-:W-:Y:S01]  /*81a70*/  MOV R21, R26 ;  /* 0x0000001a00157202 */ /* 0x000fe20000000f00 */
[----:B------:R-:W-:Y:S01]  /*81a80*/  IMAD.MOV.U32 R20, RZ, RZ, R27 ;  /* 0x000000ffff147224 */ /* 0x000fe200078e001b */
[C---:B---3--:R-:W-:Y:S01]  /*81a90*/  HMMA.16816.F32.BF16 R12, R8.reuse, R6, R12 ;  /* 0x00000006080c723c */ /* 0x048fe2000004180c */
[----:B------:R-:W-:Y:S11]  /*81aa0*/  IMAD.MOV.U32 R2, RZ, RZ, R6 ;  /* 0x000000ffff027224 */ /* 0x000ff600078e0006 */
[----:B------:R-:W-:Y:S11]  /*81ab0*/  @!UPT UIADD3 URZ, URZ, URZ, URZ ;  /* 0x0000003f3f3ff290 */ /* 0x000ff6000fffe03f */
[----:B------:R-:W-:Y:S01]  /*81ac0*/  STL.64 [R1+0x320], R12 ;  /* 0x0003200c01007387 */ /* 0x000fe20000100a00 */
[----:B------:R2:W-:Y:S02]  /*81ad0*/  STL.64 [R1+0x328], R14 ;  /* 0x0003280e01007387 */ /* 0x0005e40000100a00 */
[----:B--2---:R-:W-:Y:S01]  /*81ae0*/  HMMA.16816.F32.BF16 R12, R8, R26, R16 ;  /* 0x0000001a080c723c */ /* 0x004fe20000041810 */
[----:B------:R-:W-:Y:S02]  /*81af0*/  MOV R0, R7 ;  /* 0x0000000700007202 */ /* 0x000fe40000000f00 */
[----:B------:R-:W2:Y:S01]  /*81b00*/  LDL.LU.64 R6, [R1+0x1f20] ;  /* 0x001f200001067983 */ /* 0x000ea20000300a00 */
[----:B------:R-:W2:Y:S11]  /*81b10*/  LDL.LU.64 R4, [R1+0x1f18] ;  /* 0x001f180001047983 */ /* 0x000eb60000300a00 */
[----:B------:R-:W-:Y:S08]  /*81b20*/  @!UPT UIADD3 URZ, URZ, URZ, URZ ;  /* 0x0000003f3f3ff290 */ /* 0x000ff0000fffe03f */
[----:B------:R-:W-:Y:S01]  /*81b30*/  STL.64 [R1+0x300], R12 ;  /* 0x0003000c01007387 */ /* 0x000fe20000100a00 */
[----:B------:R-:W-:Y:S02]  /*81b40*/  STL.64 [R1+0x308], R14 ;  /* 0x0003080e01007387 */ /* 0x000fe40000100a00 */
[----:B------:R-:W3:Y:S02]  /*81b50*/  LDL.LU R24, [R1+0x140] ;  /* 0x0001400001187983 */ /* 0x000ee40000300800 */
[----:B------:R-:W3:Y:S01]  /*81b60*/  LDL.LU R25, [R1+0x144] ;  /* 0x0001440001197983 */ /* 0x000ee20000300800 */
[----:B------:R-:W4:Y:S01]  /*81b70*/  LDL.LU R26, [R1+0x148] ;  /* 0x00014800011a7983 */ /* 0x000f220000300800 */
[----:B------:R-:W4:Y:S02]  /*81b80*/  LDL.LU R27, [R1+0x14c] ;  /* 0x00014c00011b7983 */ /* 0x000f240000300800 */
[----:B------:R-:W2:Y:S02]  /*81b90*/  LDL.LU R16, [R1+0x220] ;  /* 0x0002200001107983 */ /* 0x000ea40000300800 */
[----:B------:R-:W2:Y:S01]  /*81ba0*/  LDL.LU R17, [R1+0x224] ;  /* 0x0002240001117983 */ /* 0x000ea20000300800 */
[----:B------:R-:W2:Y:S01]  /*81bb0*/  LDL.LU R18, [R1+0x228] ;  /* 0x0002280001127983 */ /* 0x000ea20000300800 */
[----:B------:R-:W2:Y:S03]  /*81bc0*/  LDL.LU R19, [R1+0x22c] ;  /* 0x00022c0001137983 */ /* 0x000ea60000300800 */
[----:B--2---:R0:W-:Y:S01]  /*81bd0*/  STL.64 [R1+0x1ee8], R18 ;  /* 0x001ee81201007387 */ /* 0x0041e20000100a00 */
[----:B------:R-:W-:Y:S03]  /*81be0*/  STL.64 [R1+0x1ee0], R16 ;  /* 0x001ee01001007387 */ /* 0x000fe60000100a00 */
[----:B0-----:R-:W2:Y:S04]  /*81bf0*/  LDL.64 R18, [R1+0xd8] ;  /* 0x0000d80001127983 */ /* 0x001ea80000100a00 */
        /* <DEDUP_REMOVED lines=17> */
[----:B----4-:R0:W-:Y:S01]  /*81d10*/  STL.64 [R1+0x1ea0], R26 ;  /* 0x001ea01a01007387 */ /* 0x0101e20000100a00 */
[----:B---3--:R1:W-:Y:S02]  /*81d20*/  STL.64 [R1+0x1e98], R24 ;  /* 0x001e981801007387 */ /* 0x0083e40000100a00 */
[----:B0-----:R-:W-:Y:S01]  /*81d30*/  IMAD.MOV.U32 R26, RZ, RZ, R21 ;  /* 0x000000ffff1a7224 */ /* 0x001fe200078e0015 */
[----:B------:R-:W-:-:S05]  /*81d40*/  MOV R27, R20 ;  /* 0x00000014001b7202 */ /* 0x000fca0000000f00 */
[----:B------:R0:W-:Y:S01]  /*81d50*/  STL.64 [R1+0x1eb0], R26 ;  /* 0x001eb01a01007387 */ /* 0x0001e20000100a00 */
[----:B-1----:R-:W3:Y:S02]  /*81d60*/  LDL.LU R24, [R1+0x250] ;  /* 0x0002500001187983 */ /* 0x002ee40000300800 */
[----:B------:R-:W3:Y:S01]  /*81d70*/  LDL.LU R25, [R1+0x254] ;  /* 0x0002540001197983 */ /* 0x000ee20000300800 */
[----:B0-----:R-:W3:Y:S01]  /*81d80*/  LDL.LU R26, [R1+0x258] ;  /* 0x00025800011a7983 */ /* 0x001ee20000300800 */
[----:B------:R-:W3:Y:S02]  /*81d90*/  LDL.LU R27, [R1+0x25c] ;  /* 0x00025c00011b7983 */ /* 0x000ee40000300800 */
[----:B---3--:R-:W-:Y:S07]  /*81da0*/  HMMA.16816.F32.BF16 R8, R8, R22, R24 ;  /* 0x000000160808723c */ /* 0x008fee0000041818 */
[----:B------:R-:W-:Y:S01]  /*81db0*/  MOV R26, R2 ;  /* 0x00000002001a7202 */ /* 0x000fe20000000f00 */
[----:B------:R-:W-:Y:S11]  /*81dc0*/  IMAD.MOV.U32 R27, RZ, RZ, R0 ;  /* 0x000000ffff1b7224 */ /* 0x000ff600078e0000 */
[----:B------:R-:W-:Y:S04]  /*81dd0*/  @!UPT UIADD3 URZ, URZ, URZ, URZ ;  /* 0x0000003f3f3ff290 */ /* 0x000fe8000fffe03f */
[----:B------:R-:W-:Y:S01]  /*81de0*/  STL.64 [R1+0x250], R8 ;  /* 0x0002500801007387 */ /* 0x000fe20000100a00 */
[----:B------:R-:W-:Y:S02]  /*81df0*/  STL.64 [R1+0x258], R10 ;  /* 0x0002580a01007387 */ /* 0x000fe40000100a00 */
[----:B------:R0:W-:Y:S02]  /*81e00*/  STL.64 [R1+0x1ec8], R26 ;  /* 0x001ec81a01007387 */ /* 0x0001e40000100a00 */
[----:B------:R-:W3:Y:S01]  /*81e10*/  LDL.LU R24, [R1+0x200] ;  /* 0x0002000001187983 */ /* 0x000ee20000300800 */
[----:B------:R-:W3:Y:S04]  /*81e20*/  LDL.LU R25, [R1+0x204] ;  /* 0x0002040001197983 */ /* 0x000ee80000300800 */
[----:B0-----:R-:W3:Y:S01]  /*81e30*/  LDL.LU R26, [R1+0x208] ;  /* 0x00020800011a7983 */ /* 0x001ee20000300800 */
[----:B------:R-:W3:Y:S02]  /*81e40*/  LDL.LU R27, [R1+0x20c] ;  /* 0x00020c00011b7983 */ /* 0x000ee40000300800 */
[----:B------:R0:W-:Y:S02]  /*81e50*/  STL.64 [R1+0x1ea8], R22 ;  /* 0x001ea81601007387 */ /* 0x0001e40000100a00 */
[----:B------:R-:W4:Y:S01]  /*81e60*/  LDL.LU R20, [R1+0x1e0] ;  /* 0x0001e00001147983 */ /* 0x000f220000300800 */
[----:B------:R-:W4:Y:S04]  /*81e70*/  LDL.LU R21, [R1+0x1e4] ;  /* 0x0001e40001157983 */ /* 0x000f280000300800 */
[----:B0-----:R-:W3:Y:S01]  /*81e80*/  LDL.LU R22, [R1+0x1e8] ;  /* 0x0001e80001167983 */ /* 0x001ee20000300800 */
[----:B------:R-:W3:Y:S01]  /*81e90*/  LDL.LU R23, [R1+0x1ec] ;  /* 0x0001ec0001177983 */ /* 0x000ee20000300800 */
[----:B------:R-:W-:-:S02]  /*81ea0*/  MOV R18, R29 ;  /* 0x0000001d00127202 */ /* 0x000fc40000000f00 */
[----:B------:R-:W-:-:S07]  /*81eb0*/  MOV R19, R28 ;  /* 0x0000001c00137202 */ /* 0x000fce0000000f00 */
        /* <DEDUP_REMOVED lines=8> */
[----:B------:R-:W4:Y:S02]  /*81f40*/  LDL.LU.64 R14, [R1+0x1f10] ;  /* 0x001f1000010e7983 */ /* 0x000f240000300a00 */
[----:B------:R-:W4:Y:S09]  /*81f50*/  LDL.LU.64 R12, [R1+0x1f08] ;  /* 0x001f0800010c7983 */ /* 0x000f320000300a00 */
[----:B------:R-:W-:Y:S01]  /*81f60*/  STL.64 [R1+0xd50], R16 ;  /* 0x000d501001007387 */ /* 0x000fe20000100a00 */
[----:B------:R0:W-:Y:S04]  /*81f70*/  STL.64 [R1+0xd58], R18 ;  /* 0x000d581201007387 */ /* 0x0001e80000100a00 */
[----:B0-----:R-:W4:Y:S02]  /*81f80*/  LDL.LU.64 R18, [R1+0x1f00] ;  /* 0x001f000001127983 */ /* 0x001f240000300a00 */
[----:B----4-:R-:W-:Y:S01]  /*81f90*/  HMMA.16816.F32.BF16 R12, R4, R18, R12 ;  /* 0x00000012040c723c */ /* 0x010fe2000004180c */
[----:B------:R-:W-:-:S02]  /*81fa0*/  MOV R2, R18 ;  /* 0x0000001200027202 */ /* 0x000fc40000000f00 */
[----:B------:R-:W-:Y:S11]  /*81fb0*/  MOV R0, R19 ;  /* 0x0000001300007202 */ /* 0x000ff60000000f00 */
[----:B------:R-:W-:Y:S09]  /*81fc0*/  @!UPT UIADD3 URZ, URZ, URZ, URZ ;  /* 0x0000003f3f3ff290 */ /* 0x000ff2000fffe03f */
[----:B------:R-:W-:Y:S01]  /*81fd0*/  STL.64 [R1+0x240], R12 ;  /* 0x0002400c01007387 */ /* 0x000fe20000100a00 */
[----:B------:R0:W-:Y:S03]  /*81fe0*/  STL.64 [R1+0x248], R14 ;  /* 0x0002480e01007387 */ /* 0x0001e60000100a00 */
[----:B0-----:R-:W4:Y:S01]  /*81ff0*/  LDL.LU.64 R14, [R1+0x1ef8] ;  /* 0x001ef800010e7983 */ /* 0x001f220000300a00 */
[----:B------:R-:W4:Y:S02]  /*82000*/  LDL.LU.64 R12, [R1+0x1ef0] ;  /* 0x001ef000010c7983 */ /* 0x000f240000300a00 */
[----:B------:R-:W3:Y:S02]  /*82010*/  LDL.LU.64 R18, [R1+0x1ee8] ;  /* 0x001ee80001127983 */ /* 0x000ee40000300a00 */
[----:B------:R-:W3:Y:S02]  /*82020*/  LDL.LU.64 R16, [R1+0x1ee0] ;  /* 0x001ee00001107983 */ /* 0x000ee40000300a00 */
[----:B---3--:R-:W-:Y:S11]  /*82030*/  HMMA.16816.F32.BF16 R16, R4, R10, R16 ;  /* 0x0000000a0410723c */ /* 0x008ff60000041810 */
[----:B------:R-:W-:Y:S11]  /*82040*/  @!UPT UIADD3 URZ, URZ, URZ, URZ ;  /* 0x0000003f3f3ff290 */ /* 0x000ff6000fffe03f */
[----:B------:R-:W-:Y:S01]  /*82050*/  @!UPT UIADD3 URZ, URZ, URZ, URZ ;  /* 0x0000003f3f3ff290 */ /* 0x000fe2000fffe03f */
[----:B------:R-:W-:Y:S01]  /*82060*/  STL.64 [R1+0x230], R16 ;  /* 0x0002301001007387 */ /* 0x000fe20000100a00 */
[----:B------:R0:W-:Y:S03]  /*82070*/  STL.64 [R1+0x238], R18 ;  /* 0x0002381201007387 */ /* 0x0001e60000100a00 */
[----:B0-----:R-:W4:Y:S01]  /*82080*/  LDL.LU.64 R18, [R1+0x1ed8] ;  /* 0x001ed80001127983 */ /* 0x001f220000300a00 */
[----:B------:R0:W-:Y:S02]  /*82090*/  STL.64 [R1+0x1e68], R10 ;  /* 0x001e680a01007387 */ /* 0x0001e40000100a00 */
[----:B0-----:R-:W-:Y:S01]  /*820a0*/  IMAD.MOV.U32 R10, RZ, RZ, R2 ;  /* 0x000000ffff0a7224 */ /* 0x001fe200078e0002 */
[----:B------:R-:W-:-:S05]  /*820b0*/  MOV R11, R0 ;  /* 0x00000000000b7202 */ /* 0x000fca0000000f00 */
[----:B------:R0:W-:Y:S04]  /*820c0*/  STL.64 [R1+0x1e80], R10 ;  /* 0x001e800a01007387 */ /* 0x0001e80000100a00 */
[----:B0-----:R-:W3:Y:S01]  /*820d0*/  LDL.64 R10, [R1+0xe8] ;  /* 0x0000e800010a7983 */ /* 0x001ee20000100a00 */
[C---:B----4-:R-:W-:Y:S11]  /*820e0*/  HMMA.16816.F32.BF16 R12, R4.reuse, R18, R12 ;  /* 0x00000012040c723c */ /* 0x050ff6000004180c */
[----:B------:R-:W-:Y:S11]  /*820f0*/  @!UPT UIADD3 URZ, URZ, URZ, URZ ;  /* 0x0000003f3f3ff290 */ /* 0x000ff6000fffe03f */
[----:B------:R-:W-:Y:S01]  /*82100*/  @!UPT UIADD3 URZ, URZ, URZ, URZ ;  /* 0x0000003f3f3ff290 */ /* 0x000fe2000fffe03f */
[----:B------:R-:W-:Y:S01]  /*82110*/  STL.64 [R1+0x220], R12 ;  /* 0x0002200c01007387 */ /* 0x000fe20000100a00 */
[----:B------:R0:W-:Y:S03]  /*82120*/  STL.64 [R1+0x228], R14 ;  /* 0x0002280e01007387 */ /* 0x0001e60000100a00 */
[----:B0-----:R-:W4:Y:S01]  /*82130*/  LDL.LU.64 R14, [R1+0x1ed0] ;  /* 0x001ed000010e7983 */ /* 0x001f220000300a00 */
[----:B------:R0:W-:Y:S02]  /*82140*/  STL.64 [R1+0x1e60], R18 ;  /* 0x001e601201007387 */ /* 0x0001e40000100a00 */
[----:B------:R-:W2:Y:S02]  /*82150*/  LDL.LU R16, [R1+0x110] ;  /* 0x0001100001107983 */ /* 0x000ea40000300800 */
[----:B------:R-:W2:Y:S01]  /*82160*/  LDL.LU R17, [R1+0x114] ;  /* 0x0001140001117983 */ /* 0x000ea20000300800 */
[----:B0-----:R-:W2:Y:S01]  /*82170*/  LDL.LU R18, [R1+0x118] ;  /* 0x0001180001127983 */ /* 0x001ea20000300800 */
[----:B------:R-:W2:Y:S01]  /*82180*/  LDL.LU R19, [R1+0x11c] ;  /* 0x00011c0001137983 */ /* 0x000ea20000300800 */
[C---:B----4-:R-:W-:Y:S02]  /*82190*/  HMMA.16816.F32.BF16 R24, R4.reuse, R14, R24 ;  /* 0x0000000e0418723c */ /* 0x050fe40000041818 */
[----:B--2---:R-:W-:Y:S01]  /*821a0*/  STL.64 [R1+0x1e78], R18 ;  /* 0x001e781201007387 */ /* 0x004fe20000100a00 */
[----:B------:R0:W-:Y:S03]  /*821b0*/  STL.64 [R1+0x1e70], R16 ;  /* 0x001e701001007387 */ /* 0x0001e60000100a00 */
[----:B0-----:R-:W2:Y:S01]  /*821c0*/  LDL.LU R16, [R1+0x120] ;  /* 0x0001200001107983 */ /* 0x001ea20000300800 */
[----:B------:R-:W2:Y:S02]  /*821d0*/  LDL.LU R17, [R1+0x124] ;  /* 0x0001240001117983 */ /* 0x000ea40000300800 */
[----:B------:R-:W2:Y:S02]  /*821e0*/  LDL.LU R18, [R1+0x128] ;  /* 0x0001280001127983 */ /* 0x000ea40000300800 */
[----:B------:R-:W2:Y:S11]  /*821f0*/  LDL.LU R19, [R1+0x12c] ;  /* 0x00012c0001137983 */ /* 0x000eb60000300800 */
        /* <DEDUP_REMOVED lines=17> */
[----:B------:R-:W4:Y:S11]  /*82310*/  LDL.LU.64 R22, [R1+0x1ea8] ;  /* 0x001ea80001167983 */ /* 0x000f360000300a00 */
[----:B------:R-:W-:Y:S10]  /*82320*/  @!UPT UIADD3 URZ, URZ, URZ, URZ ;  /* 0x0000003f3f3ff290 */ /* 0x000ff4000fffe03f */
[----:B------:R-:W-:Y:S01]  /*82330*/  STL.64 [R1+0x1f0], R24 ;  /* 0x0001f01801007387 */ /* 0x000fe20000100a00 */
[----:B------:R0:W-:Y:S03]  /*82340*/  STL.64 [R1+0x1f8], R26 ;  /* 0x0001f81a01007387 */ /* 0x0001e60000100a00 */
[----:B0-----:R-:W4:Y:S01]  /*82350*/  LDL.LU.64 R26, [R1+0x1ea0] ;  /* 0x001ea000011a7983 */ /* 0x001f220000300a00 */
[----:B------:R-:W4:Y:S02]  /*82360*/  LDL.LU.64 R24, [R1+0x1e98] ;  /* 0x001e980001187983 */ /* 0x000f240000300a00 */
[----:B----4-:R-:W-:Y:S01]  /*82370*/  HMMA.16816.F32.BF16 R4, R4, R22, R24 ;  /* 0x000000160404723c */ /* 0x010fe20000041818 */
[----:B------:R-:W3:Y:S01]  /*82380*/  LDL.LU.64 R26, [R1+0x1e90] ;  /* 0x001e9000011a7983 */ /* 0x000ee20000300a00 */
[----:B------:R-:W3:Y:S11]  /*82390*/  LDL.LU.64 R24, [R1+0x1e88] ;  /* 0x001e880001187983 */ /* 0x000ef60000300a00 */
[----:B------:R-:W-:Y:S10]  /*823a0*/  @!UPT UIADD3 URZ, URZ, URZ, URZ ;  /* 0x0000003f3f3ff290 */ /* 0x000ff4000fffe03f */
[----:B------:R0:W-:Y:S01]  /*823b0*/  STL.64 [R1+0x1e0], R4 ;  /* 0x0001e00401007387 */ /* 0x0001e20000100a00 */
[----:B------:R1:W-:Y:S03]  /*823c0*/  STL.64 [R1+0x1e8], R6 ;  /* 0x0001e80601007387 */ /* 0x0003e60000100a00 */
[----:B0-----:R-:W3:Y:S01]  /*823d0*/  LDL.LU R4, [R1+0x130] ;  /* 0x0001300001047983 */ /* 0x001ee20000300800 */
[----:B------:R-:W3:Y:S02]  /*823e0*/  LDL.LU R5, [R1+0x134] ;  /* 0x0001340001057983 */ /* 0x000ee40000300800 */
[----:B-1----:R-:W3:Y:S02]  /*823f0*/  LDL.LU R6, [R1+0x138] ;  /* 0x0001380001067983 */ /* 0x002ee40000300800 */
[----:B------:R-:W3:Y:S02]  /*82400*/  LDL.LU R7, [R1+0x13c] ;  /* 0x00013c0001077983 */ /* 0x000ee40000300800 */
[C---:B---3--:R-:W-:Y:S11]  /*82410*/  HMMA.16816.F32.BF16 R4, R24.reuse, R10, R4 ;  /* 0x0000000a1804723c */ /* 0x048ff60000041804 */
[----:B------:R-:W-:Y:S11]  /*82420*/  @!UPT UIADD3 URZ, URZ, URZ, URZ ;  /* 0x0000003f3f3ff290 */ /* 0x000ff6000fffe03f */
[----:B------:R-:W-:Y:S01]  /*82430*/  @!UPT UIADD3 URZ, URZ, URZ, URZ ;  /* 0x0000003f3f3ff290 */ /* 0x000fe2000fffe03f */
[----:B------:R0:W-:Y:S01]  /*82440*/  STL.64 [R1+0xdc0], R4 ;  /* 0x000dc00401007387 */ /* 0x0001e20000100a00 */
[----:B------:R-:W-:Y:S01]  /*82450*/  STL.64 [R1+0xdc8], R6 ;  /* 0x000dc80601007387 */ /* 0x000fe20000100a00 */
[----:B0-----:R-:W-:Y:S01]  /*82460*/  MOV R5, R10 ;  /* 0x0000000a00057202 */ /* 0x001fe20000000f00 */
[----:B------:R-:W-:Y:S02]  /*82470*/  IMAD.MOV.U32 R4, RZ, RZ, R11 ;  /* 0x000000ffff047224 */ /* 0x000fe400078e000b */
[----:B------:R-:W2:Y:S02]  /*82480*/  LDL.LU.64 R10, [R1+0x1e80] ;  /* 0x001e8000010a7983 */ /* 0x000ea40000300a00 */
[C---:B--2---:R-:W-:Y:S02]  /*82490*/  HMMA.16816.F32.BF16 R8, R24.reuse, R10, R16 ;  /* 0x0000000a1808723c */ /* 0x044fe40000041810 */
[----:B------:R-:W2:Y:S01]  /*824a0*/  LDL.LU.64 R18, [R1+0x1e78] ;  /* 0x001e780001127983 */ /* 0x000ea20000300a00 */
[----:B------:R-:W2:Y:S11]  /*824b0*/  LDL.LU.64 R16, [R1+0x1e70] ;  /* 0x001e700001107983 */ /* 0x000eb60000300a00 */
[----:B------:R-:W-:Y:S09]  /*824c0*/  @!UPT UIADD3 URZ, URZ, URZ, URZ ;  /* 0x0000003f3f3ff290 */ /* 0x000ff2000fffe03f */
[----:B------:R-:W-:Y:S01]  /*824d0*/  STL.64 [R1+0xdb0], R8 ;  /* 0x000db00801007387 */ /* 0x000fe20000100a00 */
[----:B------:R0:W-:Y:S03]  /*824e0*/  STL.64 [R1+0xdb8], R10 ;  /* 0x000db80a01007387 */ /* 0x0001e60000100a00 */
[----:B0-----:R-:W2:Y:S04]  /*824f0*/  LDL.LU.64 R10, [R1+0x1e68] ;  /* 0x001e6800010a7983 */ /* 0x001ea80000300a00 */
[----:B------:R-:W0:Y:S04]  /*82500*/  S2R R21, SR_TID.X ;  /* 0x0000000000157919 */ /* 0x000e280000002100 */
[----:B------:R-:W1:Y:S01]  /*82510*/  S2R R29, SR_TID.X ;  /* 0x00000000001d7919 */ /* 0x000e620000002100 */
[----:B--2---:R-:W-:Y:S11]  /*82520*/  HMMA.16816.F32.BF16 R16, R24, R10, R16 ;  /* 0x0000000a1810723c */ /* 0x004ff60000041810 */
[----:B------:R-:W-:Y:S11]  /*82530*/  @!UPT UIADD3 URZ, URZ, URZ, URZ ;  /* 0x0000003f3f3ff290 */ /* 0x000ff6000fffe03f */
[----:B------:R-:W-:Y:S01]  /*82540*/  @!UPT UIADD3 URZ, URZ, URZ, URZ ;  /* 0x0000003f3f3ff290 */ /* 0x000fe2000fffe03f */
[----:B------:R-:W-:Y:S01]  /*82550*/  STL.64 [R1+0xda0], R16 ;  /* 0x000da01001007387 */ /* 0x000fe20000100a00 */
[----:B------:R2:W-:Y:S03]  /*82560*/  STL.64 [R1+0xda8], R18 ;  /* 0x000da81201007387 */ /* 0x0005e60000100a00 */
[----:B--2---:R-:W2:Y:S01]  /*82570*/  LDL.LU.64 R18, [R1+0x1e60] ;  /* 0x001e600001127983 */ /* 0x004ea20000300a00 */
[----:B0-----:R-:W-:Y:S02]  /*82580*/  LOP3.LUT R21, R21, 0x7, RZ, 0xc0, !PT ;  /* 0x0000000715157812 */ /* 0x001fe400078ec0ff */
[----:B-1----:R-:W-:-:S03]  /*82590*/  SHF.L.U32 R20, R29, 0x7, RZ ;  /* 0x000000071d147819 */ /* 0x002fc600000006ff */
[----:B------:R-:W-:Y:S01]  /*825a0*/  IMAD.SHL.U32 R21, R21, 0x10, RZ ;  /* 0x0000001015157824 */ /* 0x000fe200078e00ff */
[----:B------:R-:W-:-:S04]  /*825b0*/  MOV R6, R11 ;  /* 0x0000000b00067202 */ /* 0x000fc80000000f00 */
[----:B------:R-:W-:-:S04]  /*825c0*/  LOP3.LUT R11, R21, 0x780, R20, 0xf8, !PT ;  /* 0x00000780150b7812 */ /* 0x000fc800078ef814 */
[----:B------:R-:W-:-:S04]  /*825d0*/  LOP3.LUT R11, R11, 0x10, R29, 0x78, !PT ;  /* 0x000000100b0b7812 */ /* 0x000fc800078e781d */
[----:B------:R-:W-:Y:S02]  /*825e0*/  LOP3.LUT R11, R11, 0x60, RZ, 0x3c, !PT ;  /* 0x000000600b0b7812 */ /* 0x000fe400078e3cff */
[----:B------:R-:W-:-:S05]  /*825f0*/  MOV R7, R10 ;  /* 0x0000000a00077202 */ /* 0x000fca0000000f00 */
[----:B------:R0:W-:Y:S01]  /*82600*/  STL.64 [R1+0x1e40], R6 ;  /* 0x001e400601007387 */ /* 0x0001e20000100a00 */
[----:B------:R-:W-:Y:S03]  /*82610*/  STL.64 [R1+0x1e38], R4 ;  /* 0x001e380401007387 */ /* 0x000fe60000100a00 */
[----:B0-----:R-:W3:Y:S01]  /*82620*/  LDL.64 R6, [R1+0x98] ;  /* 0x0000980001067983 */ /* 0x001ee20000100a00 */
[----:B--2---:R-:W-:Y:S01]  /*82630*/  HMMA.16816.F32.BF16 R12, R24, R18, R12 ;  /* 0x00000012180c723c */ /* 0x004fe2000004180c */
[----:B------:R-:W-:Y:S01]  /*82640*/  MOV R21, R18 ;  /* 0x0000001200157202 */ /* 0x000fe20000000f00 */
[----:B------:R-:W-:Y:S02]  /*82650*/  IMAD.MOV.U32 R20, RZ, RZ, R19 ;  /* 0x000000ffff147224 */ /* 0x000fe400078e0013 */
[----:B------:R-:W0:Y:S11]  /*82660*/  LDSM.16.M88.4 R16, [R11+0x55800] ;  /* 0x055800000b10783b */ /* 0x000e360000000200 */
[----:B------:R-:W-:Y:S08]  /*82670*/  @!UPT UIADD3 URZ, URZ, URZ, URZ ;  /* 0x0000003f3f3ff290 */ /* 0x000ff0000fffe03f */
[----:B------:R-:W-:Y:S01]  /*82680*/  STL.64 [R1+0xd90], R12 ;  /* 0x000d900c01007387 */ /* 0x000fe20000100a00 */
[----:B------:R1:W-:Y:S03]  /*82690*/  STL.64 [R1+0xd98], R14 ;  /* 0x000d980e01007387 */ /* 0x0003e60000100a00 */
[----:B-1----:R-:W2:Y:S01]  /*826a0*/  LDL.LU.64 R14, [R1+0x1e58] ;  /* 0x001e5800010e7983 */ /* 0x002ea20000300a00 */
[----:B------:R-:W-:Y:S02]  /*826b0*/  STL.64 [R1+0x1e50], R22 ;  /* 0x001e501601007387 */ /* 0x000fe40000100a00 */
[----:B------:R1:W-:Y:S02]  /*826c0*/  STL.64 [R1+0x1e48], R20 ;  /* 0x001e481401007387 */ /* 0x0003e40000100a00 */
[----:B-1----:R-:W4:Y:S01]  /*826d0*/  LDL.LU R20, [R1+0x2e0] ;  /* 0x0002e00001147983 */ /* 0x002f220000300800 */
[----:B------:R-:W4:Y:S02]  /*826e0*/  LDL.LU R21, [R1+0x2e4] ;  /* 0x0002e40001157983 */ /* 0x000f240000300800 */
[----:B------:R-:W4:Y:S02]  /*826f0*/  LDL.LU R22, [R1+0x2e8] ;  /* 0x0002e80001167983 */ /* 0x000f240000300800 */
[----:B------:R-:W4:Y:S01]  /*82700*/  LDL.LU R23, [R1+0x2ec] ;  /* 0x0002ec0001177983 */ /* 0x000f220000300800 */
[----:B0-----:R-:W-:Y:S01]  /*82710*/  STL.64 [R1+0x1e28], R18 ;  /* 0x001e281201007387 */ /* 0x001fe20000100a00 */
[----:B------:R0:W-:Y:S03]  /*82720*/  STL.64 [R1+0x1e20], R16 ;  /* 0x001e201001007387 */ /* 0x0001e60000100a00 */
[----:B0-----:R-:W4:Y:S01]  /*82730*/  LDL.LU R16, [R1+0x1d0] ;  /* 0x0001d00001107983 */ /* 0x001f220000300800 */
[----:B------:R-:W4:Y:S02]  /*82740*/  LDL.LU R17, [R1+0x1d4] ;  /* 0x0001d40001117983 */ /* 0x000f240000300800 */
[----:B------:R-:W4:Y:S02]  /*82750*/  LDL.LU R18, [R1+0x1d8] ;  /* 0x0001d80001127983 */ /* 0x000f240000300800 */
[----:B------:R-:W4:Y:S02]  /*82760*/  LDL.LU R19, [R1+0x1dc] ;  /* 0x0001dc0001137983 */ /* 0x000f240000300800 */
[----:B---3--:R-:W-:Y:S01]  /*82770*/  IMAD.MOV.U32 R2, RZ, RZ, R6 ;  /* 0x000000ffff027224 */ /* 0x008fe200078e0006 */
[----:B------:R-:W-:-:S02]  /*82780*/  MOV R29, R7 ;  /* 0x00000007001d7202 */ /* 0x000fc40000000f00 */
[----:B--2---:R-:W-:Y:S02]  /*82790*/  MOV R28, R14 ;  /* 0x0000000e001c7202 */ /* 0x004fe40000000f00 */
[----:B------:R-:W-:Y:S01]  /*827a0*/  MOV R0, R15 ;  /* 0x0000000f00007202 */ /* 0x000fe20000000f00 */
[C---:B----4-:R-:W-:Y:S01]  /*827b0*/  HMMA.16816.F32.BF16 R16, R24.reuse, R14, R16 ;  /* 0x0000000e1810723c */ /* 0x050fe20000041810 */
[----:B------:R-:W0:Y:S02]  /*827c0*/  LDSM.16.M88.4 R12, [R11+0x56000] ;  /* 0x056000000b0c783b */ /* 0x000e240000000200 */
[----:B------:R-:W1:Y:S05]  /*827d0*/  LDSM.16.M88.4 R8, [R11+0x56800] ;  /* 0x056800000b08783b */ /* 0x000e6a0000000200 */
[C---:B------:R-:W-:Y:S11]  /*827e0*/  HMMA.16816.F32.BF16 R20, R24.reuse, R6, R20 ;  /* 0x000000061814723c */ /* 0x040ff60000041814 */
[----:B------:R-:W-:Y:S04]  /*827f0*/  @!UPT UIADD3 URZ, URZ, URZ, URZ ;  /* 0x0000003f3f3ff290 */ /* 0x000fe8000fffe03f */
[----:B------:R2:W-:Y:S01]  /*82800*/  STL.64 [R1+0xd80], R16 ;  /* 0x000d801001007387 */ /* 0x0005e20000100a00 */
[----:B------:R3:W-:Y:S03]  /*82810*/  STL.64 [R1+0xd88], R18 ;  /* 0x000d881201007387 */ /* 0x0007e60000100a00 */
[----:B--2---:R-:W2:Y:S01]  /*82820*/  LDL.LU R16, [R1+0x410] ;  /* 0x0004100001107983 */ /* 0x004ea20000300800 */
[----:B------:R-:W2:Y:S02]  /*82830*/  LDL.LU R17, [R1+0x414] ;  /* 0x0004140001117983 */ /* 0x000ea40000300800 */
[----:B---3--:R-:W2:Y:S02]  /*82840*/  LDL.LU R18, [R1+0x418] ;  /* 0x0004180001127983 */ /* 0x008ea40000300800 */
[----:B------:R-:W2:Y:S01]  /*82850*/  LDL.LU R19, [R1+0x41c] ;  /* 0x00041c0001137983 */ /* 0x000ea20000300800 */
[----:B0-----:R0:W-:Y:S01]  /*82860*/  STL.64 [R1+0x1d90], R14 ;  /* 0x001d900e01007387 */ /* 0x0011e20000100a00 */
[----:B------:R-:W-:Y:S03]  /*82870*/  STL.64 [R1+0x1d88], R12 ;  /* 0x001d880c01007387 */ /* 0x000fe60000100a00 */
[----:B0-----:R-:W2:Y:S01]  /*82880*/  LDL.64 R14, [R1+0x88] ;  /* 0x00008800010e7983 */ /* 0x001ea20000100a00 */
[----:B------:R-:W-:Y:S02]  /*82890*/  STL.64 [R1+0xd70], R20 ;  /* 0x000d701401007387 */ /* 0x000fe40000100a00 */
[----:B------:R0:W-:Y:S02]  /*828a0*/  STL.64 [R1+0xd78], R22 ;  /* 0x000d781601007387 */ /* 0x0001e40000100a00 */
[----:B0-----:R-:W3:Y:S01]  /*828b0*/  LDL.LU.64 R22, [R1+0x1e50] ;  /* 0x001e500001167983 */ /* 0x001ee20000300a00 */
[----:B------:R-:W4:Y:S02]  /*828c0*/  LDL.LU.64 R20, [R1+0x1e48] ;  /* 0x001e480001147983 */ /* 0x000f240000300a00 */
[----:B------:R-:W2:Y:S02]  /*828d0*/  LDL.LU.64 R6, [R1+0x1e40] ;  /* 0x001e400001067983 */ /* 0x000ea40000300a00 */
[----:B------:R-:W2:Y:S01]  /*828e0*/  LDL.LU.64 R4, [R1+0x1e38] ;  /* 0x001e380001047983 */ /* 0x000ea20000300a00 */
[----:B-1----:R-:W-:Y:S01]  /*828f0*/  STL.64 [R1+0x1d18], R10 ;  /* 0x001d180a01007387 */ /* 0x002fe20000100a00 */
        /* <DEDUP_REMOVED lines=11> */
[----:B--2---:R0:W-:Y:S01]  /*829b0*/  STL.64 [R1+0x1db0], R10 ;  /* 0x001db00a01007387 */ /* 0x0041e20000100a00 */
[----:B------:R1:W-:Y:S01]  /*829c0*/  STL.64 [R1+0x1da8], R8 ;  /* 0x001da80801007387 */ /* 0x0003e20000100a00 */
[----:B0-----:R-:W-:Y:S01]  /*829d0*/  MOV R10, R28 ;  /* 0x0000001c000a7202 */ /* 0x001fe20000000f00 */
[----:B------:R-:W-:Y:S01]  /*829e0*/  IMAD.MOV.U32 R11, RZ, RZ, R0 ;  /* 0x000000ffff0b7224 */ /* 0x000fe200078e0000 */
[----:B------:R-:W2:Y:S01]  /*829f0*/  LDL.LU R28, [R1+0x1e34] ;  /* 0x001e3400011c7983 */ /* 0x000ea20000300800 */
[----:B------:R-:W2:Y:S03]  /*82a00*/  LDL.LU R0, [R1+0x1e30] ;  /* 0x001e300001007983 */ /* 0x000ea60000300800 */
[----:B------:R0:W-:Y:S01]  /*82a10*/  STL.64 [R1+0x1dc8], R10 ;  /* 0x001dc80a01007387 */ /* 0x0001e20000100a00 */
[----:B-1----:R-:W2:Y:S02]  /*82a20*/  LDL.LU R8, [R1+0x4d0] ;  /* 0x0004d00001087983 */ /* 0x002ea40000300800 */
[----:B------:R-:W2:Y:S01]  /*82a30*/  LDL.LU R9, [R1+0x4d4] ;  /* 0x0004d40001097983 */ /* 0x000ea20000300800 */
[----:B0-----:R-:W2:Y:S01]  /*82a40*/  LDL.LU R10, [R1+0x4d8] ;  /* 0x0004d800010a7983 */ /* 0x001ea20000300800 */
[----:B------:R-:W2:Y:S01]  /*82a50*/  LDL.LU R11, [R1+0x4dc] ;  /* 0x0004dc00010b7983 */ /* 0x000ea20000300800 */
[----:B------:R-:W-:Y:S02]  /*82a60*/  HMMA.16816.F32.BF16 R16, R24, R14, R16 ;  /* 0x0000000e1810723c */ /* 0x000fe40000041810 */
[----:B--2---:R0:W-:Y:S01]  /*82a70*/  STL.64 [R1+0x1dd8], R10 ;  /* 0x001dd80a01007387 */ /* 0x0041e20000100a00 */
[----:B------:R-:W-:Y:S01]  /*82a80*/  STL.64 [R1+0x1dd0], R8 ;  /* 0x001dd00801007387 */ /* 0x000fe20000100a00 */
[----:B0-----:R-:W-:-:S02]  /*82a90*/  MOV R10, R7 ;  /* 0x00000007000a7202 */ /* 0x001fc40000000f00 */
[----:B------:R-:W-:-:S05]  /*82aa0*/  MOV R11, R6 ;  /* 0x00000006000b7202 */ /* 0x000fca0000000f00 */
[----:B------:R0:W-:Y:S04]  /*82ab0*/  STL.64 [R1+0x1df0], R10 ;  /* 0x001df00a01007387 */ /* 0x0001e80000100a00 */
[----:B0-----:R-:W2:Y:S04]  /*82ac0*/  LDL.64 R10, [R1+0xd8] ;  /* 0x0000d800010a7983 */ /* 0x001ea80000100a00 */
[----:B--2---:R-:W-:Y:S04]  /*82ad0*/  STL.64 [R1+0x1e08], R10 ;  /* 0x001e080a01007387 */ /* 0x004fe80000100a00 */
[----:B------:R0:W-:Y:S02]  /*82ae0*/  STL.64 [R1+0xd60], R16 ;  /* 0x000d601001007387 */ /* 0x0001e40000100a00 */
[----:B------:R1:W-:Y:S01]  /*82af0*/  STL.64 [R1+0xd68], R18 ;  /* 0x000d681201007387 */ /* 0x0003e20000100a00 */
[----:B0-----:R-:W3:Y:S01]  /*82b00*/  LDL.LU R16, [R1+0x400] ;  /* 0x0004000001107983 */ /* 0x001ee20000300800 */
[----:B------:R-:W3:Y:S02]  /*82b10*/  LDL.LU R17, [R1+0x404] ;  /* 0x0004040001117983 */ /* 0x000ee40000300800 */
[----:B-1----:R-:W3:Y:S02]  /*82b20*/  LDL.LU R18, [R1+0x408] ;  /* 0x0004080001127983 */ /* 0x002ee40000300800 */
[----:B------:R-:W3:Y:S01]  /*82b30*/  LDL.LU R19, [R1+0x40c] ;  /* 0x00040c0001137983 */ /* 0x000ee20000300800 */
        /* <DEDUP_REMOVED lines=11> */
[----:B------:R-:W0:Y:S01]  /*82bf0*/  S2R R7, SR_TID.X ;  /* 0x0000000000077919 */ /* 0x000e220000002100 */
[----:B------:R-:W-:Y:S01]  /*82c00*/  IMAD.MOV.U32 R10, RZ, RZ, R5 ;  /* 0x000000ffff0a7224 */ /* 0x000fe200078e0005 */
[----:B------:R-:W-:-:S02]  /*82c10*/  MOV R11, R4 ;  /* 0x00000004000b7202 */ /* 0x000fc40000000f00 */
[C---:B0-----:R-:W-:Y:S01]  /*82c20*/  LOP3.LUT R6, R7.reuse, 0x7, RZ, 0xc0, !PT ;  /* 0x0000000707067812 */ /* 0x041fe200078ec0ff */
[----:B------:R-:W-:-:S03]  /*82c30*/  IMAD.SHL.U32 R5, R7, 0x80, RZ ;  /* 0x0000008007057824 */ /* 0x000fc600078e00ff */
[----:B------:R-:W-:-:S04]  /*82c40*/  SHF.L.U32 R6, R6, 0x4, RZ ;  /* 0x0000000406067819 */ /* 0x000fc800000006ff */
[----:B------:R-:W-:-:S04]  /*82c50*/  LOP3.LUT R9, R6, 0x780, R5, 0xf8, !PT ;  /* 0x0000078006097812 */ /* 0x000fc800078ef805 */
[----:B------:R-:W-:Y:S01]  /*82c60*/  LOP3.LUT R9, R9, 0x10, R7, 0x78, !PT ;  /* 0x0000001009097812 */ /* 0x000fe200078e7807 */
[----:B--2---:R-:W-:Y:S01]  /*82c70*/  STL.64 [R1+0x1e00], R14 ;  /* 0x001e000e01007387 */ /* 0x004fe20000100a00 */
[----:B------:R0:W-:Y:S03]  /*82c80*/  STL.64 [R1+0x1df8], R12 ;  /* 0x001df80c01007387 */ /* 0x0001e60000100a00 */
[----:B0-----:R-:W2:Y:S01]  /*82c90*/  LDL.LU R12, [R1+0x4f0] ;  /* 0x0004f000010c7983 */ /* 0x001ea20000300800 */
[----:B------:R-:W2:Y:S02]  /*82ca0*/  LDL.LU R13, [R1+0x4f4] ;  /* 0x0004f400010d7983 */ /* 0x000ea40000300800 */
[----:B------:R-:W2:Y:S02]  /*82cb0*/  LDL.LU R14, [R1+0x4f8] ;  /* 0x0004f800010e7983 */ /* 0x000ea40000300800 */
[----:B------:R-:W2:Y:S01]  /*82cc0*/  LDL.LU R15, [R1+0x4fc] ;  /* 0x0004fc00010f7983 */ /* 0x000ea20000300800 */
[----:B------:R-:W-:-:S05]  /*82cd0*/  LOP3.LUT R9, R9, 0x60, RZ, 0x3c, !PT ;  /* 0x0000006009097812 */ /* 0x000fca00078e3cff */
[----:B------:R-:W0:Y:S01]  /*82ce0*/  LDSM.16.M88.4 R4, [R9+0x57000] ;  /* 0x057000000904783b */ /* 0x000e220000000200 */
[----:B---3--:R-:W-:Y:S03]  /*82cf0*/  HMMA.16816.F32.BF16 R24, R24, R22, R16 ;  /* 0x000000161818723c */ /* 0x008fe60000041810 */
[----:B--2---:R-:W-:Y:S01]  /*82d00*/  STL.64 [R1+0x1e18], R14 ;  /* 0x001e180e01007387 */ /* 0x004fe20000100a00 */
[----:B------:R1:W-:Y:S03]  /*82d10*/  STL.64 [R1+0x1e10], R12 ;  /* 0x001e100c01007387 */ /* 0x0003e60000100a00 */
        /* <DEDUP_REMOVED lines=10> */
[----:B------:R-:W2:Y:S01]  /*82dc0*/  LDL.LU.64 R18, [R1+0x1e28] ;  /* 0x001e280001127983 */ /* 0x000ea20000300a00 */
[----:B------:R-:W2:Y:S02]  /*82dd0*/  LDL.LU.64 R16, [R1+0x1e20] ;  /* 0x001e200001107983 */ /* 0x000ea40000300a00 */
[----:B------:R-:W-:Y:S02]  /*82de0*/  STL.64 [R1+0x1d0], R24 ;  /* 0x0001d01801007387 */ /* 0x000fe40000100a00 */
[----:B------:R-:W-:Y:S02]  /*82df0*/  STL.64 [R1+0x1d8], R26 ;  /* 0x0001d81a01007387 */ /* 0x000fe40000100a00 */
[----:B------:R-:W0:Y:S04]  /*82e00*/  LDSM.16.M88.4 R24, [R9+0x57800] ;  /* 0x057800000918783b */ /* 0x000e280000000200 */
        /* <DEDUP_REMOVED lines=9> */
[----:B----4-:R-:W-:Y:S02]  /*82ea0*/  MOV R26, R21 ;  /* 0x00000015001a7202 */ /* 0x010fe40000000f00 */
[----:B------:R-:W-:Y:S01]  /*82eb0*/  MOV R27, R20 ;  /* 0x00000014001b7202 */ /* 0x000fe20000000f00 */
        /* <DEDUP_REMOVED lines=22> */
[----:B0-----:R-:W2:Y:S01]  /*83020*/  LDL.LU.64 R10, [R1+0x1dc8] ;  /* 0x001dc800010a7983 */ /* 0x001ea20000300a00 */
[----:B------:R0:W-:Y:S02]  /*83030*/  STL.64 [R1+0x1d70], R26 ;  /* 0x001d701a01007387 */ /* 0x0001e40000100a00 */
[----:B0-----:R-:W-:Y:S01]  /*83040*/  MOV R26, R2 ;  /* 0x00000002001a7202 */ /* 0x001fe20000000f00 */
[----:B------:R-:W-:Y:S01]  /*83050*/  IMAD.MOV.U32 R27, RZ, RZ, R29 ;  /* 0x000000ffff1b7224 */ /* 0x000fe200078e001d */
[----:B------:R-:W4:Y:S01]  /*83060*/  LDL.LU R2, [R1+0x1dc4] ;  /* 0x001dc40001027983 */ /* 0x000f220000300800 */
[----:B------:R-:W3:Y:S01]  /*83070*/  LDL.LU R29, [R1+0x1dc0] ;  /* 0x001dc000011d7983 */ /* 0x000ee20000300800 */
[C---:B--2---:R-:W-:Y:S02]  /*83080*/  HMMA.16816.F32.BF16 R8, R16.reuse, R10, R12 ;  /* 0x0000000a1008723c */ /* 0x044fe4000004180c */
[----:B------:R-:W3:Y:S11]  /*83090*/  LDL.LU.64 R14, [R1+0x1db8] ;  /* 0x001db800010e7983 */ /* 0x000ef60000300a00 */
[----:B------:R-:W-:Y:S10]  /*830a0*/  @!UPT UIADD3 URZ, URZ, URZ, URZ ;  /* 0x0000003f3f3ff290 */ /* 0x000ff4000fffe03f */
[----:B------:R-:W-:Y:S01]  /*830b0*/  STL.64 [R1+0xe00], R8 ;  /* 0x000e000801007387 */ /* 0x000fe20000100a00 */
[----:B------:R0:W-:Y:S03]  /*830c0*/  STL.64 [R1+0xe08], R10 ;  /* 0x000e080a01007387 */ /* 0x0001e60000100a00 */
[----:B0-----:R-:W2:Y:S01]  /*830d0*/  LDL.LU.64 R10, [R1+0x1db0] ;  /* 0x001db000010a7983 */ /* 0x001ea20000300a00 */
[----:B------:R-:W2:Y:S02]  /*830e0*/  LDL.LU.64 R8, [R1+0x1da8] ;  /* 0x001da80001087983 */ /* 0x000ea40000300a00 */
[C---:B--2---:R-:W-:Y:S01]  /*830f0*/  HMMA.16816.F32.BF16 R24, R16.reuse, R26, R8 ;  /* 0x0000001a1018723c */ /* 0x044fe20000041808 */
[----:B------:R-:W2:Y:S01]  /*83100*/  LDL.LU.64 R10, [R1+0x1da0] ;  /* 0x001da000010a7983 */ /* 0x000ea20000300a00 */
[----:B------:R-:W2:Y:S11]  /*83110*/  LDL.LU.64 R8, [R1+0x1d98] ;  /* 0x001d980001087983 */ /* 0x000eb60000300a00 */
[----:B------:R-:W-:Y:S10]  /*83120*/  @!UPT UIADD3 URZ, URZ, URZ, URZ ;  /* 0x0000003f3f3ff290 */ /* 0x000ff4000fffe03f */
[----:B------:R-:W-:Y:S01]  /*83130*/  STL.64 [R1+0xdf0], R24 ;  /* 0x000df01801007387 */ /* 0x000fe20000100a00 */
[----:B------:R3:W-:Y:S02]  /*83140*/  STL.64 [R1+0xdf8], R26 ;  /* 0x000df81a01007387 */ /* 0x0007e40000100a00 */
[----:B---3--:R-:W-:Y:S07]  /*83150*/  HMMA.16816.F32.BF16 R24, R16, R14, R4 ;  /* 0x0000000e1018723c */ /* 0x008fee0000041804 */
[----:B------:R-:W-:-:S02]  /*83160*/  MOV R5, R14 ;  /* 0x0000000e00057202 */ /* 0x000fc40000000f00 */
[----:B------:R-:W-:Y:S11]  /*83170*/  MOV R4, R15 ;  /* 0x0000000f00047202 */ /* 0x000ff60000000f00 */
[----:B------:R-:W-:Y:S03]  /*83180*/  @!UPT UIADD3 URZ, URZ, URZ, URZ ;  /* 0x0000003f3f3ff290 */ /* 0x000fe6000fffe03f */
[----:B------:R-:W-:Y:S01]  /*83190*/  STL.64 [R1+0xde0], R24 ;  /* 0x000de01801007387 */ /* 0x000fe20000100a00 */
[----:B------:R-:W-:Y:S02]  /*831a0*/  STL.64 [R1+0xde8], R26 ;  /* 0x000de81a01007387 */ /* 0x000fe40000100a00 */
[----:B------:R-:W3:Y:S02]  /*831b0*/  LDL.LU.64 R14, [R1+0x1d90] ;  /* 0x001d9000010e7983 */ /* 0x000ee40000300a00 */
[----:B------:R-:W3:Y:S01]  /*831c0*/  LDL.LU.64 R12, [R1+0x1d88] ;  /* 0x001d8800010c7983 */ /* 0x000ee20000300a00 */
[----:B------:R0:W-:Y:S01]  /*831d0*/  STL.64 [R1+0x1d58], R22 ;  /* 0x001d581601007387 */ /* 0x0001e20000100a00 */
[----:B--2---:R-:W-:Y:S03]  /*831e0*/  HMMA.16816.F32.BF16 R8, R16, R22, R8 ;  /* 0x000000161008723c */ /* 0x004fe60000041808 */
[----:B------:R-:W2:Y:S11]  /*831f0*/  LDL.LU R16, [R1+0x290] ;  /* 0x0002900001107983 */ /* 0x000eb60000300800 */
[----:B------:R-:W-:Y:S09]  /*83200*/  @!UPT UIADD3 URZ, URZ, URZ, URZ ;  /* 0x0000003f3f3ff290 */ /* 0x000ff2000fffe03f */
[----:B------:R-:W-:Y:S01]  /*83210*/  STL.64 [R1+0xdd0], R8 ;  /* 0x000dd00801007387 */ /* 0x000fe20000100a00 */
[----:B------:R-:W-:Y:S02]  /*83220*/  STL.64 [R1+0xdd8], R10 ;  /* 0x000dd80a01007387 */ /* 0x000fe40000100a00 */
[----:B------:R-:W2:Y:S02]  /*83230*/  LDL.LU R17, [R1+0x294] ;  /* 0x0002940001117983 */ /* 0x000ea40000300800 */
[----:B------:R-:W2:Y:S01]  /*83240*/  LDL.LU R18, [R1+0x298] ;  /* 0x0002980001127983 */ /* 0x000ea20000300800 */
[----:B------:R-:W2:Y:S01]  /*83250*/  LDL.LU R19, [R1+0x29c] ;  /* 0x00029c0001137983 */ /* 0x000ea20000300800 */
[----:B0-----:R-:W3:Y:S03]  /*83260*/  LDL.64 R22, [R1+0xe8] ;  /* 0x0000e80001167983 */ /* 0x001ee60000100a00 */
        /* <DEDUP_REMOVED lines=24> */
[----:B------:R-:W2:Y:S01]  /*833f0*/  LDL.64 R26, [R1+0xc8] ;  /* 0x0000c800011a7983 */ /* 0x000ea20000100a00 */
[----:B------:R0:W-:Y:S03]  /*83400*/  STL.64 [R1+0x1d38], R10 ;  /* 0x001d380a01007387 */ /* 0x0001e60000100a00 */
[----:B0-----:R-:W2:Y:S04]  /*83410*/  LDL.LU.64 R10, [R1+0x98] ;  /* 0x00009800010a7983 */ /* 0x001ea80000300a00 */
[----:B--2---:R0:W-:Y:S01]  /*83420*/  STL.64 [R1+0x1d50], R10 ;  /* 0x001d500a01007387 */ /* 0x0041e20000100a00 */
[----:B------:R-:W3:Y:S02]  /*83430*/  LDL.LU R8, [R1+0x3e0] ;  /* 0x0003e00001087983 */ /* 0x000ee40000300800 */
[----:B------:R-:W3:Y:S01]  /*83440*/  LDL.LU R9, [R1+0x3e4] ;  /* 0x0003e40001097983 */ /* 0x000ee20000300800 */
[----:B0-----:R-:W3:Y:S01]  /*83450*/  LDL.LU R10, [R1+0x3e8] ;  /* 0x0003e800010a7983 */ /* 0x001ee20000300800 */
[----:B------:R-:W3:Y:S02]  /*83460*/  LDL.LU R11, [R1+0x3ec] ;  /* 0x0003ec00010b7983 */ /* 0x000ee40000300800 */
[----:B------:R0:W-:Y:S02]  /*83470*/  STL.64 [R1+0x1ce8], R18 ;  /* 0x001ce81201007387 */ /* 0x0001e40000100a00 */
[----:B------:R-:W-:Y:S02]  /*83480*/  STL.64 [R1+0x1ce0], R16 ;  /* 0x001ce01001007387 */ /* 0x000fe40000100a00 */
[----:B0-----:R-:W-:Y:S01]  /*83490*/  IMAD.MOV.U32 R19, RZ, RZ, R20 ;  /* 0x000000ffff137224 */ /* 0x001fe200078e0014 */
[----:B------:R-:W-:Y:S01]  /*834a0*/  MOV R18, R21 ;  /* 0x0000001500127202 */ /* 0x000fe20000000f00 */
[C---:B---3--:R-:W-:Y:S11]  /*834b0*/  HMMA.16816.F32.BF16 R8, R12.reuse, R22, R8 ;  /* 0x000000160c08723c */ /* 0x048ff60000041808 */
[----:B------:R-:W-:Y:S11]  /*834c0*/  @!UPT UIADD3 URZ, URZ, URZ, URZ ;  /* 0x0000003f3f3ff290 */ /* 0x000ff6000fffe03f */
[----:B------:R-:W-:Y:S01]  /*834d0*/  @!UPT UIADD3 URZ, URZ, URZ, URZ ;  /* 0x0000003f3f3ff290 */ /* 0x000fe2000fffe03f */
[----:B------:R0:W-:Y:S01]  /*834e0*/  STL.64 [R1+0xec0], R8 ;  /* 0x000ec00801007387 */ /* 0x0001e20000100a00 */
[----:B------:R-:W-:Y:S02]  /*834f0*/  STL.64 [R1+0xec8], R10 ;  /* 0x000ec80a01007387 */ /* 0x000fe40000100a00 */
[----:B------:R-:W2:Y:S02]  /*83500*/  LDL.LU R20, [R1+0x3a0] ;  /* 0x0003a00001147983 */ /* 0x000ea40000300800 */
[----:B------:R-:W2:Y:S01]  /*83510*/  LDL.LU R21, [R1+0x3a4] ;  /* 0x0003a40001157983 */ /* 0x000ea20000300800 */
[----:B0-----:R-:W-:Y:S02]  /*83520*/  MOV R9, R22 ;  /* 0x0000001600097202 */ /* 0x001fe40000000f00 */
[----:B------:R-:W-:Y:S01]  /*83530*/  MOV R8, R23 ;  /* 0x0000001700087202 */ /* 0x000fe20000000f00 */
[----:B------:R-:W3:Y:S01]  /*83540*/  LDL.LU R22, [R1+0x3a8] ;  /* 0x0003a80001167983 */ /* 0x000ee20000300800 */
[----:B------:R-:W3:Y:S01]  /*83550*/  LDL.LU R23, [R1+0x3ac] ;  /* 0x0003ac0001177983 */ /* 0x000ee20000300800 */
[----:B------:R-:W-:Y:S02]  /*83560*/  HMMA.16816.F32.BF16 R4, R12, R18, R4 ;  /* 0x000000120c04723c */ /* 0x000fe40000041804 */
[----:B---3--:R-:W-:Y:S01]  /*83570*/  STL.64 [R1+0x1d68], R22 ;  /* 0x001d681601007387 */ /* 0x008fe20000100a00 */
[----:B--2---:R0:W-:Y:S03]  /*83580*/  STL.64 [R1+0x1d60], R20 ;  /* 0x001d601401007387 */ /* 0x0041e60000100a00 */
[----:B0-----:R-:W2:Y:S01]  /*83590*/  LDL.LU R20, [R1+0x3b0] ;  /* 0x0003b00001147983 */ /* 0x001ea20000300800 */
[----:B------:R-:W2:Y:S02]  /*835a0*/  LDL.LU R21, [R1+0x3b4] ;  /* 0x0003b40001157983 */ /* 0x000ea40000300800 */
[----:B------:R-:W2:Y:S02]  /*835b0*/  LDL.LU R22, [R1+0x3b8] ;  /* 0x0003b80001167983 */ /* 0x000ea40000300800 */
[----:B------:R-:W2:Y:S01]  /*835c0*/  LDL.LU R23, [R1+0x3bc] ;  /* 0x0003bc0001177983 */ /* 0x000ea20000300800 */
[----:B------:R-:W3:Y:S11]  /*835d0*/  LDL.LU.64 R10, [R1+0xa8] ;  /* 0x0000a800010a7983 */ /* 0x000ef60000300a00 */
[----:B------:R-:W-:Y:S02]  /*835e0*/  STL.64 [R1+0xeb0], R4 ;  /* 0x000eb00401007387 */ /* 0x000fe40000100a00 */
[----:B------:R0:W-:Y:S02]  /*835f0*/  STL.64 [R1+0xeb8], R6 ;  /* 0x000eb80601007387 */ /* 0x0001e40000100a00 */
[----:B0-----:R-:W2:Y:S01]  /*83600*/  LDL.LU.64 R6, [R1+0x1d80] ;  /* 0x001d800001067983 */ /* 0x001ea20000300a00 */
[----:B------:R-:W2:Y:S02]  /*83610*/  LDL.LU.64 R4, [R1+0x1d78] ;  /* 0x001d780001047983 */ /* 0x000ea40000300a00 */
[----:B------:R0:W-:Y:S02]  /*83620*/  STL.64 [R1+0x1cf8], R18 ;  /* 0x001cf81201007387 */ /* 0x0001e40000100a00 */
[----:B0-----:R-:W-:Y:S01]  /*83630*/  IMAD.MOV.U32 R18, RZ, RZ, R9 ;  /* 0x000000ffff127224 */ /* 0x001fe200078e0009 */
[----:B------:R-:W-:-:S05]  /*83640*/  MOV R19, R8 ;  /* 0x0000000800137202 */ /* 0x000fca0000000f00 */
[----:B------:R0:W-:Y:S01]  /*83650*/  STL.64 [R1+0x1d30], R18 ;  /* 0x001d301201007387 */ /* 0x0001e20000100a00 */
[----:B------:R-:W3:Y:S02]  /*83660*/  LDL.LU R16, [R1+0x370] ;  /* 0x0003700001107983 */ /* 0x000ee40000300800 */
[----:B------:R-:W3:Y:S01]  /*83670*/  LDL.LU R17, [R1+0x374] ;  /* 0x0003740001117983 */ /* 0x000ee20000300800 */
[----:B0-----:R-:W3:Y:S01]  /*83680*/  LDL.LU R18, [R1+0x378] ;  /* 0x0003780001127983 */ /* 0x001ee20000300800 */
[----:B------:R-:W3:Y:S01]  /*83690*/  LDL.LU R19, [R1+0x37c] ;  /* 0x00037c0001137983 */ /* 0x000ee20000300800 */
[C---:B--2---:R-:W-:Y:S02]  /*836a0*/  HMMA.16816.F32.BF16 R4, R12.reuse, R26, R4 ;  /* 0x0000001a0c04723c */ /* 0x044fe40000041804 */
[----:B---3--:R-:W-:Y:S01]  /*836b0*/  STL.64 [R1+0x1d48], R18 ;  /* 0x001d481201007387 */ /* 0x008fe20000100a00 */
[----:B------:R0:W-:Y:S03]  /*836c0*/  STL.64 [R1+0x1d40], R16 ;  /* 0x001d401001007387 */ /* 0x0001e60000100a00 */
[----:B0-----:R-:W2:Y:S01]  /*836d0*/  LDL.LU R16, [R1+0x380] ;  /* 0x0003800001107983 */ /* 0x001ea20000300800 */
[----:B------:R-:W2:Y:S02]  /*836e0*/  LDL.LU R17, [R1+0x384] ;  /* 0x0003840001117983 */ /* 0x000ea40000300800 */
[----:B------:R-:W2:Y:S02]  /*836f0*/  LDL.LU R18, [R1+0x388] ;  /* 0x0003880001127983 */ /* 0x000ea40000300800 */
[----:B------:R-:W2:Y:S11]  /*83700*/  LDL.LU R19, [R1+0x38c] ;  /* 0x00038c0001137983 */ /* 0x000eb60000300800 */
[----:B------:R-:W-:Y:S01]  /*83710*/  @!UPT UIADD3 URZ, URZ, URZ, URZ ;  /* 0x0000003f3f3ff290 */ /* 0x000fe2000fffe03f */
[----:B------:R-:W-:Y:S01]  /*83720*/  STL.64 [R1+0xea0], R4 ;  /* 0x000ea00401007387 */ /* 0x000fe20000100a00 */
[----:B------:R0:W-:Y:S02]  /*83730*/  STL.64 [R1+0xea8], R6 ;  /* 0x000ea80601007387 */ /* 0x0001e40000100a00 */
[----:B0-----:R-:W-:Y:S01]  /*83740*/  MOV R7, R26 ;  /* 0x0000001a00077202 */ /* 0x001fe20000000f00 */
[----:B------:R-:W-:Y:S02]  /*83750*/  IMAD.MOV.U32 R6, RZ, RZ, R27 ;  /* 0x000000ffff067224 */ /* 0x000fe400078e001b */
        /* <DEDUP_REMOVED lines=13> */
[C---:B---3--:R-:W-:Y:S02]  /*83830*/  HMMA.16816.F32.BF16 R20, R12.reuse, R10, R20 ;  /* 0x0000000a0c14723c */ /* 0x048fe40000041814 */
        /* <DEDUP_REMOVED lines=8> */
[----:B------:R1:W-:Y:S01]  /*838c0*/  STL.64 [R1+0xe88], R22 ;  /* 0x000e881601007387 */ /* 0x0003e20000100a00 */
[----:B0-----:R-:W-:Y:S02]  /*838d0*/  MOV R21, R10 ;  /* 0x0000000a00157202 */ /* 0x001fe40000000f00 */
[----:B-1----:R-:W3:Y:S01]  /*838e0*/  LDL.LU.64 R22, [R1+0x1d58] ;  /* 0x001d580001167983 */ /* 0x002ee20000300a00 */
[----:B------:R-:W-:Y:S02]  /*838f0*/  MOV R20, R11 ;  /* 0x0000000b00147202 */ /* 0x000fe40000000f00 */
[----:B------:R-:W2:Y:S02]  /*83900*/  LDL.LU.64 R10, [R1+0x1d50] ;  /* 0x001d5000010a7983 */ /* 0x000ea40000300a00 */
        /* <DEDUP_REMOVED lines=10> */
[----:B------:R-:W2:Y:S11]  /*839b0*/  LDL.LU.64 R18, [R1+0x1d30] ;  /* 0x001d300001127983 */ /* 0x000eb60000300a00 */
[----:B------:R-:W-:Y:S11]  /*839c0*/  @!UPT UIADD3 URZ, URZ, URZ, URZ ;  /* 0x0000003f3f3ff290 */ /* 0x000ff6000fffe03f */
[----:B------:R-:W-:Y:S01]  /*839d0*/  STL.64 [R1+0xe60], R8 ;  /* 0x000e600801007387 */ /* 0x000fe20000100a00 */
[----:B------:R0:W-:Y:S03]  /*839e0*/  STL.64 [R1+0xe68], R10 ;  /* 0x000e680a01007387 */ /* 0x0001e60000100a00 */
[----:B0-----:R-:W3:Y:S01]  /*839f0*/  LDL.LU.64 R10, [R1+0x1d28] ;  /* 0x001d2800010a7983 */ /* 0x001ee20000300a00 */
[----:B------:R-:W3:Y:S02]  /*83a00*/  LDL.LU.64 R8, [R1+0x1d20] ;  /* 0x001d200001087983 */ /* 0x000ee40000300a00 */
[----:B---3--:R-:W-:Y:S01]  /*83a10*/  HMMA.16816.F32.BF16 R12, R12, R22, R8 ;  /* 0x000000160c0c723c */ /* 0x008fe20000041808 */
        /* <DEDUP_REMOVED lines=13> */
[----:B------:R-:W2:Y:S11]  /*83af0*/  LDL.LU.64 R26, [R1+0x1cf0] ;  /* 0x001cf000011a7983 */ /* 0x000eb60000300a00 */
[----:B------:R-:W-:Y:S10]  /*83b00*/  @!UPT UIADD3 URZ, URZ, URZ, URZ ;  /* 0x0000003f3f3ff290 */ /* 0x000ff4000fffe03f */
[----:B------:R-:W-:Y:S01]  /*83b10*/  STL.64 [R1+0xf10], R16 ;  /* 0x000f101001007387 */ /* 0x000fe20000100a00 */
[----:B------:R0:W-:Y:S03]  /*83b20*/  STL.64 [R1+0xf18], R18 ;  /* 0x000f181201007387 */ /* 0x0001e60000100a00 */
[----:B0-----:R-:W3:Y:S01]  /*83b30*/  LDL.LU.64 R18, [R1+0x1ce8] ;  /* 0x001ce80001127983 */ /* 0x001ee20000300a00 */
[----:B------:R-:W3:Y:S01]  /*83b40*/  LDL.LU.64 R16, [R1+0x1ce0] ;  /* 0x001ce00001107983 */ /* 0x000ee20000300a00 */
[----:B------:R-:W-:Y:S01]  /*83b50*/  MOV R14, R7 ;  /* 0x00000007000e7202 */ /* 0x000fe20000000f00 */
[----:B------:R-:W-:-:S07]  /*83b60*/  IMAD.MOV.U32 R15, RZ, RZ, R6 ;  /* 0x000000ffff0f7224 */ /* 0x000fce00078e0006 */
[C---:B---3--:R-:W-:Y:S01]  /*83b70*/  HMMA.16816.F32.BF16 R12, R8.reuse, R14, R16 ;  /* 0x0000000e080c723c */ /* 0x048fe20000041810 */
[----:B------:R-:W2:Y:S01]  /*83b80*/  LDL.LU.64 R18, [R1+0x1cd8] ;  /* 0x001cd80001127983 */ /* 0x000ea20000300a00 */
[----:B------:R-:W2:Y:S11]  /*83b90*/  LDL.LU.64 R16, [R1+0x1cd0] ;  /* 0x001cd00001107983 */ /* 0x000eb60000300a00 */
[----:B------:R-:W-:Y:S10]  /*83ba0*/  @!UPT UIADD3 URZ, URZ, URZ, URZ ;  /* 0x0000003f3f3ff290 */ /* 0x000ff4000fffe03f */
[----:B------:R-:W-:Y:S01]  /*83bb0*/  STL.64 [R1+0xf00], R12 ;  /* 0x000f000c01007387 */ /* 0x000fe20000100a00 */
[----:B------:R2:W-:Y:S02]  /*83bc0*/  STL.64 [R1+0xf08], R14 ;  /* 0x000f080e01007387 */ /* 0x0005e40000100a00 */
[----:B--2---:R-:W-:Y:S07]  /*83bd0*/  HMMA.16816.F32.BF16 R12, R8, R26, R16 ;  /* 0x0000001a080c723c */ /* 0x004fee0000041810 */
[----:B----4-:R-:W-:Y:S01]  /*83be0*/  MOV R16, R2 ;  /* 0x0000000200107202 */ /* 0x010fe20000000f00 */
[----:B------:R-:W-:Y:S01]  /*83bf0*/  IMAD.MOV.U32 R18, RZ, RZ, R28 ;  /* 0x000000ffff127224 */ /* 0x000fe200078e001c */
[----:B------:R-:W2:Y:S01]  /*83c00*/  LDL.LU R2, [R1+0x1ccc] ;  /* 0x001ccc0001027983 */ /* 0x000ea20000300800 */
[----:B------:R-:W-:-:S02]  /*83c10*/  MOV R19, R3 ;  /* 0x0000000300137202 */ /* 0x000fc40000000f00 */
[----:B------:R-:W-:-:S11]  /*83c20*/  MOV R17, R0 ;  /* 0x0000000000117202 */ /* 0x000fd60000000f00 */
[----:B------:R-:W-:Y:S01]  /*83c30*/  STL.64 [R1+0xef0], R12 ;  /* 0x000ef00c01007387 */ /* 0x000fe20000100a00 */
[----:B------:R-:W-:Y:S02]  /*83c40*/  STL.64 [R1+0xef8], R14 ;  /* 0x000ef80e01007387 */ /* 0x000fe40000100a00 */
[----:B------:R-:W3:Y:S02]  /*83c50*/  LDL.LU R0, [R1+0x1cc8] ;  /* 0x001cc80001007983 */ /* 0x000ee40000300800 */
[----:B------:R-:W4:Y:S01]  /*83c60*/  LDL.LU R28, [R1+0x1cc4] ;  /* 0x001cc400011c7983 */ /* 0x000f220000300800 */
[----:B------:R-:W2:Y:S01]  /*83c70*/  LDL.LU R3, [R1+0x1cc0] ;  /* 0x001cc00001037983 */ /* 0x000ea20000300800 */
[----:B------:R-:W-:Y:S02]  /*83c80*/  STL.64 [R1+0x1b60], R18 ;  /* 0x001b601201007387 */ /* 0x000fe40000100a00 */
[----:B------:R0:W-:Y:S02]  /*83c90*/  STL.64 [R1+0x1b58], R16 ;  /* 0x001b581001007387 */ /* 0x0001e40000100a00 */
[----:B0-----:R-:W2:Y:S01]  /*83ca0*/  LDL.LU R16, [R1+0x10] ;  /* 0x0000100001107983 */ /* 0x001ea20000300800 */
[----:B------:R-:W2:Y:S02]  /*83cb0*/  LDL.LU R17, [R1+0x14] ;  /* 0x0000140001117983 */ /* 0x000ea40000300800 */
[----:B------:R-:W2:Y:S01]  /*83cc0*/  LDL.LU R18, [R1+0x18] ;  /* 0x0000180001127983 */ /* 0x000ea20000300800 */
[----:B------:R-:W-:-:S02]  /*83cd0*/  MOV R19, R29 ;  /* 0x0000001d00137202 */ /* 0x000fc40000000f00 */
[----:B------:R-:W3:Y:S04]  /*83ce0*/  LDL.LU R29, [R1+0x1cbc] ;  /* 0x001cbc00011d7983 */ /* 0x000ee80000300800 */
[----:B--2---:R0:W-:Y:S01]  /*83cf0*/  STL.64 [R1+0x1b70], R18 ;  /* 0x001b701201007387 */ /* 0x0041e20000100a00 */
[----:B------:R-:W-:Y:S02]  /*83d00*/  STL.64 [R1+0x1b68], R16 ;  /* 0x001b681001007387 */ /* 0x000fe40000100a00 */
[----:B0-----:R-:W-:Y:S01]  /*83d10*/  IMAD.MOV.U32 R18, RZ, RZ, R5 ;  /* 0x000000ffff127224 */ /* 0x001fe200078e0005 */
[----:B------:R-:W-:-:S05]  /*83d20*/  MOV R19, R4 ;  /* 0x0000000400137202 */ /* 0x000fca0000000f00 */
[----:B------:R-:W-:Y:S01]  /*83d30*/  STL.64 [R1+0x1ca0], R18 ;  /* 0x001ca01201007387 */ /* 0x000fe20000100a00 */
[----:B------:R-:W2:Y:S02]  /*83d40*/  LDL.LU R12, [R1+0x394] ;  /* 0x00039400010c7983 */ /* 0x000ea40000300800 */
[----:B------:R-:W2:Y:S02]  /*83d50*/  LDL.LU R13, [R1+0x39c] ;  /* 0x00039c00010d7983 */ /* 0x000ea40000300800 */
[----:B------:R-:W2:Y:S01]  /*83d60*/  LDL.LU R14, [R1+0x110c] ;  /* 0x00110c00010e7983 */ /* 0x000ea20000300800 */
[----:B------:R-:W2:Y:S04]  /*83d70*/  LDL.LU R15, [R1+0xc8c] ;  /* 0x000c8c00010f7983 */ /* 0x000ea80000300800 */
[----:B--2---:R-:W-:Y:S01]  /*83d80*/  STL.64 [R1+0x1b80], R14 ;  /* 0x001b800e01007387 */ /* 0x004fe20000100a00 */
[----:B------:R0:W-:Y:S02]  /*83d90*/  STL.64 [R1+0x1b78], R12 ;  /* 0x001b780c01007387 */ /* 0x0001e40000100a00 */
[----:B0-----:R-:W-:Y:S01]  /*83da0*/  MOV R12, R3 ;  /* 0x00000003000c7202 */ /* 0x001fe20000000f00 */
[----:B----4-:R-:W-:Y:S01]  /*83db0*/  IMAD.MOV.U32 R13, RZ, RZ, R28 ;  /* 0x000000ffff0d7224 */ /* 0x010fe200078e001c */
[----:B------:R-:W2:Y:S01]  /*83dc0*/  LDL.LU R3, [R1+0x1cb8] ;  /* 0x001cb80001037983 */ /* 0x000ea20000300800 */
[----:B------:R-:W4:Y:S01]  /*83dd0*/  LDL.LU R28, [R1+0x1cb4] ;  /* 0x001cb400011c7983 */ /* 0x000f220000300800 */
[----:B---3--:R-:W-:-:S02]  /*83de0*/  MOV R14, R0 ;  /* 0x00000000000e7202 */ /* 0x008fc40000000f00 */
[----:B------:R-:W-:Y:S01]  /*83df0*/  MOV R15, R2 ;  /* 0x00000002000f7202 */ /* 0x000fe20000000f00 */
[----:B------:R-:W3:Y:S01]  /*83e00*/  LDL.LU R0, [R1+0x1cb0] ;  /* 0x001cb00001007983 */ /* 0x000ee20000300800 */
[----:B------:R-:W2:Y:S02]  /*83e10*/  LDL.LU R2, [R1+0x1cac] ;  /* 0x001cac0001027983 */ /* 0x000ea40000300800 */
[----:B------:R-:W2:Y:S02]  /*83e20*/  LDL.LU R24, [R1+0x170] ;  /* 0x0001700001187983 */ /* 0x000ea40000300800 */
[----:B------:R-:W2:Y:S01]  /*83e30*/  LDL.LU R25, [R1+0x174] ;  /* 0x0001740001197983 */ /* 0x000ea20000300800 */
[----:B------:R-:W2:Y:S01]  /*83e40*/  LDL.LU R26, [R1+0x178] ;  /* 0x00017800011a7983 */ /* 0x000ea20000300800 */
[----:B----4-:R-:W-:-:S03]  /*83e50*/  IMAD.MOV.U32 R27, RZ, RZ, R28 ;  /* 0x000000ffff1b7224 */ /* 0x010fc600078e001c */
[----:B------:R-:W4:Y:S01]  /*83e60*/  LDL.LU R28, [R1+0x1ca8] ;  /* 0x001ca800011c7983 */ /* 0x000f220000300800 */
[----:B------:R-:W2:Y:S02]  /*83e70*/  LDL.LU R16, [R1+0x280] ;  /* 0x0002800001107983 */ /* 0x000ea40000300800 */
[----:B------:R-:W2:Y:S02]  /*83e80*/  LDL.LU R17, [R1+0x284] ;  /* 0x0002840001117983 */ /* 0x000ea40000300800 */
[----:B------:R-:W2:Y:S01]  /*83e90*/  LDL.LU R18, [R1+0x288] ;  /* 0x0002880001127983 */ /* 0x000ea20000300800 */
[----:B------:R-:W2:Y:S01]  /*83ea0*/  LDL.LU R19, [R1+0x28c] ;  /* 0x00028c0001137983 */ /* 0x000ea20000300800 */
[----:B------:R-:W2:Y:S02]  /*83eb0*/  LDL.LU R4, [R1+0x1c0] ;  /* 0x0001c00001047983 */ /* 0x000ea40000300800 */
[----:B------:R-:W2:Y:S02]  /*83ec0*/  LDL.LU R5, [R1+0x1c4] ;  /* 0x0001c40001057983 */ /* 0x000ea40000300800 */
[----:B------:R-:W2:Y:S01]  /*83ed0*/  LDL.LU R6, [R1+0x1c8] ;  /* 0x0001c80001067983 */ /* 0x000ea20000300800 */
[----:B------:R-:W2:Y:S04]  /*83ee0*/  LDL.LU R7, [R1+0x1cc] ;  /* 0x0001cc0001077983 */ /* 0x000ea80000300800 */
[----:B--2---:R0:W-:Y:S01]  /*83ef0*/  STL.64 [R1+0x1c88], R6 ;  /* 0x001c880601007387 */ /* 0x0041e20000100a00 */
[----:B------:R1:W-:Y:S03]  /*83f00*/  STL.64 [R1+0x1c80], R4 ;  /* 0x001c800401007387 */ /* 0x0003e60000100a00 */
[----:B0-----:R-:W2:Y:S04]  /*83f10*/  LDL.LU.64 R6, [R1+0x88] ;  /* 0x0000880001067983 */ /* 0x001ea80000300a00 */
[----:B--2---:R0:W-:Y:S01]  /*83f20*/  STL.64 [R1+0x1c98], R6 ;  /* 0x001c980601007387 */ /* 0x0041e20000100a00 */
[----:B-1----:R-:W2:Y:S02]  /*83f30*/  LDL.LU R4, [R1+0x270] ;  /* 0x0002700001047983 */ /* 0x002ea40000300800 */
[----:B------:R-:W2:Y:S01]  /*83f40*/  LDL.LU R5, [R1+0x274] ;  /* 0x0002740001057983 */ /* 0x000ea20000300800 */
[----:B0-----:R-:W2:Y:S01]  /*83f50*/  LDL.LU R6, [R1+0x278] ;  /* 0x0002780001067983 */ /* 0x001ea20000300800 */
[----:B------:R-:W2:Y:S02]  /*83f60*/  LDL.LU R7, [R1+0x27c] ;  /* 0x00027c0001077983 */ /* 0x000ea40000300800 */
[----:B------:R0:W-:Y:S02]  /*83f70*/  STL.64 [R1+0x1c30], R26 ;  /* 0x001c301a01007387 */ /* 0x0001e40000100a00 */
[----:B------:R-:W-:Y:S01]  /*83f80*/  STL.64 [R1+0x1c28], R24 ;  /* 0x001c281801007387 */ /* 0x000fe20000100a00 */
[----:B0-----:R-:W2:Y:S04]  /*83f90*/  LDL.LU.64 R26, [R1+0xb8] ;  /* 0x0000b800011a7983 */ /* 0x001ea80000300a00 */
[----:B--2---:R0:W-:Y:S04]  /*83fa0*/  STL.64 [R1+0x1c38], R26 ;  /* 0x001c381a01007387 */ /* 0x0041e80000100a00 */
[----:B0-----:R-:W2:Y:S04]  /*83fb0*/  LDL.LU.64 R26, [R1+0xc8] ;  /* 0x0000c800011a7983 */ /* 0x001ea80000300a00 */
[----:B--2---:R0:W-:Y:S04]  /*83fc0*/  STL.64 [R1+0x1c48], R26 ;  /* 0x001c481a01007387 */ /* 0x0041e80000100a00 */
[----:B0-----:R-:W2:Y:S04]  /*83fd0*/  LDL.LU.64 R26, [R1+0xd8] ;  /* 0x0000d800011a7983 */ /* 0x001ea80000300a00 */
[----:B--2---:R0:W-:Y:S01]  /*83fe0*/  STL.64 [R1+0x1c58], R26 ;  /* 0x001c581a01007387 */ /* 0x0041e20000100a00 */
[----:B------:R1:W-:Y:S02]  /*83ff0*/  STL.64 [R1+0x1b90], R14 ;  /* 0x001b900e01007387 */ /* 0x0003e40000100a00 */
[----:B------:R-:W-:Y:S01]  /*84000*/  STL.64 [R1+0x1b88], R12 ;  /* 0x001b880c01007387 */ /* 0x000fe20000100a00 */
[----:B0-----:R-:W2:Y:S01]  /*84010*/  LDL.LU.64 R26, [R1+0xe8] ;  /* 0x0000e800011a7983 */ /* 0x001ea20000300a00 */
[----:B-1----:R-:W-:-:S02]  /*84020*/  MOV R14, R21 ;  /* 0x00000015000e7202 */ /* 0x002fc40000000f00 */
[----:B------:R-:W-:-:S07]  /*84030*/  MOV R15, R20 ;  /* 0x00000014000f7202 */ /* 0x000fce0000000f00 */
[C---:B------:R-:W-:Y:S01]  /*84040*/  HMMA.16816.F32.BF16 R16, R8.reuse, R14, R16 ;  /* 0x0000000e0810723c */ /* 0x040fe20000041810 */
[----:B--2---:R0:W-:Y:S01]  /*84050*/  STL.64 [R1+0x1c90], R26 ;  /* 0x001c901a01007387 */ /* 0x0041e20000100a00 */
[----:B------:R-:W2:Y:S02]  /*84060*/  LDL.LU R24, [R1+0x260] ;  /* 0x0002600001187983 */ /* 0x000ea40000300800 */
[----:B------:R-:W2:Y:S01]  /*84070*/  LDL.LU R25, [R1+0x264] ;  /* 0x0002640001197983 */ /* 0x000ea20000300800 */
[----:B0-----:R-:W2:Y:S01]  /*84080*/  LDL.LU R26, [R1+0x268] ;  /* 0x00026800011a7983 */ /* 0x001ea20000300800 */
[----:B------:R-:W2:Y:S02]  /*84090*/  LDL.LU R20, [R1+0x1108] ;  /* 0x0011080001147983 */ /* 0x000ea40000300800 */
[----:B----4-:R-:W-:Y:S02]  /*840a0*/  IMAD.MOV.U32 R27, RZ, RZ, R28 ;  /* 0x000000ffff1b7224 */ /* 0x010fe400078e001c */
[----:B------:R-:W4:Y:S01]  /*840b0*/  LDL.LU R21, [R1+0xc88] ;  /* 0x000c880001157983 */ /* 0x000f220000300800 */
[----:B------:R-:W2:Y:S11]  /*840c0*/  LDL.LU R28, [R1+0x1104] ;  /* 0x00110400011c7983 */ /* 0x000eb60000300800 */
[----:B------:R-:W-:Y:S01]  /*840d0*/  @!UPT UIADD3 URZ, URZ, URZ, URZ ;  /* 0x0000003f3f3ff290 */ /* 0x000fe2000fffe03f */
[----:B------:R-:W-:Y:S02]  /*840e0*/  STL.64 [R1+0xee0], R16 ;  /* 0x000ee01001007387 */ /* 0x000fe40000100a00 */
[----:B------:R0:W-:Y:S02]  /*840f0*/  STL.64 [R1+0xee8], R18 ;  /* 0x000ee81201007387 */ /* 0x0001e40000100a00 */
[----:B0-----:R-:W2:Y:S01]  /*84100*/  LDL.LU.64 R18, [R1+0x1ca0] ;  /* 0x001ca00001127983 */ /* 0x001ea20000300a00 */
[----:B------:R0:W-:Y:S02]  /*84110*/  STL.64 [R1+0x1c50], R14 ;  /* 0x001c500e01007387 */ /* 0x0001e40000100a00 */
        /* <DEDUP_REMOVED lines=20> */
[C---:B---3--:R-:W-:Y:S11]  /*84260*/  HMMA.16816.F32.BF16 R24, R8.reuse, R6, R24 ;  /* 0x000000060818723c */ /* 0x048ff60000041818 */
[----:B------:R-:W-:Y:S11]  /*84270*/  @!UPT UIADD3 URZ, URZ, URZ, URZ ;  /* 0x0000003f3f3ff290 */ /* 0x000ff6000fffe03f */
[----:B------:R-:W-:Y:S01]  /*84280*/  @!UPT UIADD3 URZ, URZ, URZ, URZ ;  /* 0x0000003f3f3ff290 */ /* 0x000fe2000fffe03f */
[----:B------:R0:W-:Y:S01]  /*84290*/  STL.64 [R1+0xf30], R24 ;  /* 0x000f301801007387 */ /* 0x0001e20000100a00 */
[----:B------:R1:W-:Y:S01]  /*842a0*/  STL.64 [R1+0xf38], R26 ;  /* 0x000f381a01007387 */ /* 0x0003e20000100a00 */
[----:B0-----:R-:W-:Y:S02]  /*842b0*/  MOV R25, R6 ;  /* 0x0000000600197202 */ /* 0x001fe40000000f00 */
[----:B-1----:R-:W3:Y:S01]  /*842c0*/  LDL.LU.64 R26, [R1+0x1c90] ;  /* 0x001c9000011a7983 */ /* 0x002ee20000300a00 */
[----:B------:R-:W-:Y:S02]  /*842d0*/  MOV R24, R7 ;  /* 0x0000000700187202 */ /* 0x000fe40000000f00 */
[----:B------:R-:W2:Y:S02]  /*842e0*/  LDL.LU.64 R6, [R1+0x1c88] ;  /* 0x001c880001067983 */ /* 0x000ea40000300a00 */
[----:B------:R-:W2:Y:S02]  /*842f0*/  LDL.LU.64 R4, [R1+0x1c80] ;  /* 0x001c800001047983 */ /* 0x000ea40000300a00 */
[----:B--2---:R-:W-:Y:S01]  /*84300*/  HMMA.16816.F32.BF16 R8, R8, R22, R4 ;  /* 0x000000160808723c */ /* 0x004fe20000041804 */
[----:B------:R-:W2:Y:S01]  /*84310*/  LDL.LU.64 R6, [R1+0x1c78] ;  /* 0x001c780001067983 */ /* 0x000ea20000300a00 */
[----:B------:R-:W2:Y:S02]  /*84320*/  LDL.LU.64 R4, [R1+0x1c70] ;  /* 0x001c700001047983 */ /* 0x000ea40000300a00 */
[----:B------:R-:W-:Y:S02]  /*84330*/  STL.64 [R1+0x1c08], R22 ;  /* 0x001c081601007387 */ /* 0x000fe40000100a00 */
[----:B----4-:R0:W-:Y:S11]  /*84340*/  STL.64 [R1+0x1c00], R20 ;  /* 0x001c001401007387 */ /* 0x0101f60000100a00 */
[----:B------:R-:W-:Y:S06]  /*84350*/  @!UPT UIADD3 URZ, URZ, URZ, URZ ;  /* 0x0000003f3f3ff290 */ /* 0x000fec000fffe03f */
[----:B------:R-:W-:Y:S01]  /*84360*/  STL.64 [R1+0xed0], R8 ;  /* 0x000ed00801007387 */ /* 0x000fe20000100a00 */
[----:B------:R1:W-:Y:S02]  /*84370*/  STL.64 [R1+0xed8], R10 ;  /* 0x000ed80a01007387 */ /* 0x0003e40000100a00 */
[----:B0-----:R-:W4:Y:S02]  /*84380*/  LDL.LU R20, [R1+0x180] ;  /* 0x0001800001147983 */ /* 0x001f240000300800 */
[----:B------:R-:W4:Y:S01]  /*84390*/  LDL.LU R21, [R1+0x184] ;  /* 0x0001840001157983 */ /* 0x000f220000300800 */
[----:B------:R-:W4:Y:S01]  /*843a0*/  LDL.LU R22, [R1+0x188] ;  /* 0x0001880001167983 */ /* 0x000f220000300800 */
[----:B------:R-:W4:Y:S02]  /*843b0*/  LDL.LU R23, [R1+0x18c] ;  /* 0x00018c0001177983 */ /* 0x000f240000300800 */
[----:B-1----:R-:W-:Y:S01]  /*843c0*/  IMAD.MOV.U32 R10, RZ, RZ, R25 ;  /* 0x000000ffff0a7224 */ /* 0x002fe200078e0019 */
[----:B------:R-:W-:-:S05]  /*843d0*/  MOV R11, R24 ;  /* 0x00000018000b7202 */ /* 0x000fca0000000f00 */
[----:B------:R0:W-:Y:S01]  /*843e0*/  STL.64 [R1+0x1c20], R10 ;  /* 0x001c200a01007387 */ /* 0x0001e20000100a00 */
[----:B------:R-:W4:Y:S02]  /*843f0*/  LDL.LU R8, [R1+0x160] ;  /* 0x0001600001087983 */ /* 0x000f240000300800 */
[----:B------:R-:W4:Y:S01]  /*84400*/  LDL.LU R9, [R1+0x164] ;  /* 0x0001640001097983 */ /* 0x000f220000300800 */
[----:B0-----:R-:W-:Y:S01]  /*84410*/  MOV R10, R2 ;  /* 0x00000002000a7202 */ /* 0x001fe20000000f00 */
[----:B------:R-:W-:Y:S01]  /*84420*/  IMAD.MOV.U32 R11, RZ, RZ, R0 ;  /* 0x000000ffff0b7224 */ /* 0x000fe200078e0000 */
[----:B---3--:R-:W-:Y:S02]  /*84430*/  MOV R2, R26 ;  /* 0x0000001a00027202 */ /* 0x008fe40000000f00 */
        /* <DEDUP_REMOVED lines=13> */
[----:B------:R1:W-:Y:S02]  /*84510*/  STL.64 [R1+0xf68], R14 ;  /* 0x000f680e01007387 */ /* 0x0003e40000100a00 */
[----:B0-----:R-:W-:Y:S01]  /*84520*/  IMAD.MOV.U32 R13, RZ, RZ, R26 ;  /* 0x000000ffff0d7224 */ /* 0x001fe200078e001a */
[----:B-1----:R-:W2:Y:S01]  /*84530*/  LDL.LU.64 R14, [R1+0x1c50] ;  /* 0x001c5000010e7983 */ /* 0x002ea20000300a00 */
[----:B------:R-:W-:Y:S02]  /*84540*/  MOV R12, R27 ;  /* 0x0000001b000c7202 */ /* 0x000fe40000000f00 */
[----:B------:R-:W3:Y:S02]  /*84550*/  LDL.LU.64 R26, [R1+0x1c48] ;  /* 0x001c4800011a7983 */ /* 0x000ee40000300a00 */
[C---:B---3--:R-:W-:Y:S11]  /*84560*/  HMMA.16816.F32.BF16 R16, R4.reuse, R26, R16 ;  /* 0x0000001a0410723c */ /* 0x048ff60000041810 */
[----:B------:R-:W-:Y:S11]  /*84570*/  @!UPT UIADD3 URZ, URZ, URZ, URZ ;  /* 0x0000003f3f3ff290 */ /* 0x000ff6000fffe03f */
[----:B------:R-:W-:Y:S01]  /*84580*/  @!UPT UIADD3 URZ, URZ, URZ, URZ ;  /* 0x0000003f3f3ff290 */ /* 0x000fe2000fffe03f */
[----:B------:R0:W-:Y:S01]  /*84590*/  STL.64 [R1+0xf70], R16 ;  /* 0x000f701001007387 */ /* 0x0001e20000100a00 */
[----:B------:R1:W-:Y:S01]  /*845a0*/  STL.64 [R1+0xf78], R18 ;  /* 0x000f781201007387 */ /* 0x0003e20000100a00 */
[----:B0-----:R-:W-:Y:S02]  /*845b0*/  MOV R17, R26 ;  /* 0x0000001a00117202 */ /* 0x001fe40000000f00 */
[----:B-1----:R-:W3:Y:S01]  /*845c0*/  LDL.LU.64 R18, [R1+0x1c40] ;  /* 0x001c400001127983 */ /* 0x002ee20000300a00 */
[----:B------:R-:W-:Y:S02]  /*845d0*/  IMAD.MOV.U32 R16, RZ, RZ, R27 ;  /* 0x000000ffff107224 */ /* 0x000fe400078e001b */
[----:B------:R-:W4:Y:S02]  /*845e0*/  LDL.LU.64 R26, [R1+0x1c38] ;  /* 0x001c3800011a7983 */ /* 0x000f240000300a00 */
[C---:B----4-:R-:W-:Y:S11]  /*845f0*/  HMMA.16816.F32.BF16 R20, R4.reuse, R26, R20 ;  /* 0x0000001a0414723c */ /* 0x050ff60000041814 */
[----:B------:R-:W-:Y:S11]  /*84600*/  @!UPT UIADD3 URZ, URZ, URZ, URZ ;  /* 0x0000003f3f3ff290 */ /* 0x000ff6000fffe03f */
[----:B------:R-:W-:Y:S01]  /*84610*/  @!UPT UIADD3 URZ, URZ, URZ, URZ ;  /* 0x0000003f3f3ff290 */ /* 0x000fe2000fffe03f */
[----:B------:R0:W-:Y:S01]  /*84620*/  STL.64 [R1+0xf80], R20 ;  /* 0x000f801401007387 */ /* 0x0001e20000100a00 */
[----:B------:R-:W-:Y:S01]  /*84630*/  STL.64 [R1+0xf88], R22 ;  /* 0x000f881601007387 */ /* 0x000fe20000100a00 */
[----:B0-----:R-:W-:Y:S02]  /*84640*/  MOV R21, R26 ;  /* 0x0000001a00157202 */ /* 0x001fe40000000f00 */
[----:B------:R-:W-:Y:S02]  /*84650*/  MOV R20, R27 ;  /* 0x0000001b00147202 */ /* 0x000fe40000000f00 */
[----:B------:R-:W4:Y:S01]  /*84660*/  LDL.LU.64 R26, [R1+0x1c30] ;  /* 0x001c3000011a7983 */ /* 0x000f220000300a00 */
[----:B------:R-:W4:Y:S02]  /*84670*/  LDL.LU.64 R24, [R1+0x1c28] ;  /* 0x001c280001187983 */ /* 0x000f240000300a00 */
[----:B--2---:R0:W-:Y:S01]  /*84680*/  STL.64 [R1+0x1ba0], R14 ;  /* 0x001ba00e01007387 */ /* 0x0041e20000100a00 */
[C---:B---3--:R-:W-:Y:S08]  /*84690*/  HMMA.16816.F32.BF16 R8, R4.reuse, R18, R8 ;  /* 0x000000120408723c */ /* 0x048ff00000041808 */
[----:B----4-:R-:W-:Y:S07]  /*846a0*/  HMMA.16816.F32.BF16 R24, R4, R14, R24 ;  /* 0x0000000e0418723c */ /* 0x010fee0000041818 */
[----:B0-----:R-:W-:Y:S01]  /*846b0*/  IMAD.MOV.U32 R14, RZ, RZ, R21 ;  /* 0x000000ffff0e7224 */ /* 0x001fe200078e0015 */
[----:B------:R-:W-:Y:S11]  /*846c0*/  MOV R15, R20 ;  /* 0x00000014000f7202 */ /* 0x000ff60000000f00 */
[----:B------:R-:W-:Y:S04]  /*846d0*/  @!UPT UIADD3 URZ, URZ, URZ, URZ ;  /* 0x0000003f3f3ff290 */ /* 0x000fe8000fffe03f */
[----:B------:R-:W-:Y:S01]  /*846e0*/  STL.64 [R1+0xf90], R24 ;  /* 0x000f901801007387 */ /* 0x000fe20000100a00 */
[----:B------:R-:W-:Y:S02]  /*846f0*/  STL.64 [R1+0xf98], R26 ;  /* 0x000f981a01007387 */ /* 0x000fe40000100a00 */
[----:B------:R0:W-:Y:S02]  /*84700*/  STL.64 [R1+0x1bb8], R14 ;  /* 0x001bb80e01007387 */ /* 0x0001e40000100a00 */
[----:B0-----:R-:W-:Y:S01]  /*84710*/  MOV R14, R17 ;  /* 0x00000011000e7202 */ /* 0x001fe20000000f00 */
[----:B------:R-:W-:-:S05]  /*84720*/  IMAD.MOV.U32 R15, RZ, RZ, R16 ;  /* 0x000000ffff0f7224 */ /* 0x000fca00078e0010 */
[----:B------:R0:W-:Y:S01]  /*84730*/  STL.64 [R1+0x1bd0], R14 ;  /* 0x001bd00e01007387 */ /* 0x0001e20000100a00 */
[----:B------:R-:W2:Y:S02]  /*84740*/  LDL.LU R20, [R1+0x150] ;  /* 0x0001500001147983 */ /* 0x000ea40000300800 */
[----:B------:R-:W2:Y:S02]  /*84750*/  LDL.LU R21, [R1+0x154] ;  /* 0x0001540001157983 */ /* 0x000ea40000300800 */
[----:B------:R-:W2:Y:S01]  /*84760*/  LDL.LU R22, [R1+0x158] ;  /* 0x0001580001167983 */ /* 0x000ea20000300800 */
[----:B------:R-:W2:Y:S01]  /*84770*/  LDL.LU R23, [R1+0x15c] ;  /* 0x00015c0001177983 */ /* 0x000ea20000300800 */
[----:B------:R-:W3:Y:S02]  /*84780*/  LDL.LU R24, [R1+0xf0] ;  /* 0x0000f00001187983 */ /* 0x000ee40000300800 */
[----:B------:R-:W3:Y:S02]  /*84790*/  LDL.LU R25, [R1+0xf4] ;  /* 0x0000f40001197983 */ /* 0x000ee40000300800 */
[----:B------:R-:W3:Y:S01]  /*847a0*/  LDL.LU R26, [R1+0xf8] ;  /* 0x0000f800011a7983 */ /* 0x000ee20000300800 */
[----:B------:R-:W3:Y:S01]  /*847b0*/  LDL.LU R27, [R1+0xfc] ;  /* 0x0000fc00011b7983 */ /* 0x000ee20000300800 */
[----:B0-----:R-:W-:-:S02]  /*847c0*/  MOV R14, R13 ;  /* 0x0000000d000e7202 */ /* 0x001fc40000000f00 */
[----:B------:R-:W-:-:S05]  /*847d0*/  MOV R15, R12 ;  /* 0x0000000c000f7202 */ /* 0x000fca0000000f00 */
[----:B------:R0:W-:Y:S01]  /*847e0*/  STL.64 [R1+0x1be8], R14 ;  /* 0x001be80e01007387 */ /* 0x0001e20000100a00 */
[----:B------:R-:W4:Y:S02]  /*847f0*/  LDL.LU R12, [R1+0x70] ;  /* 0x00007000010c7983 */ /* 0x000f240000300800 */
[----:B------:R-:W4:Y:S01]  /*84800*/  LDL.LU R13, [R1+0x74] ;  /* 0x00007400010d7983 */ /* 0x000f220000300800 */
[----:B0-----:R-:W4:Y:S01]  /*84810*/  LDL.LU R14, [R1+0x78] ;  /* 0x00007800010e7983 */ /* 0x001f220000300800 */
[----:B------:R-:W4:Y:S02]  /*84820*/  LDL.LU R15, [R1+0x7c] ;  /* 0x00007c00010f7983 */ /* 0x000f240000300800 */
[----:B------:R-:W-:Y:S02]  /*84830*/  STL.64 [R1+0xfa0], R8 ;  /* 0x000fa00801007387 */ /* 0x000fe40000100a00 */
[----:B------:R0:W-:Y:S02]  /*84840*/  STL.64 [R1+0xfa8], R10 ;  /* 0x000fa80a01007387 */ /* 0x0001e40000100a00 */
[----:B0-----:R-:W2:Y:S01]  /*84850*/  LDL.LU.64 R10, [R1+0x1c20] ;  /* 0x001c2000010a7983 */ /* 0x001ea20000300a00 */
        /* <DEDUP_REMOVED lines=9> */
[----:B------:R-:W-:Y:S01]  /*848f0*/  IMAD.MOV.U32 R18, RZ, RZ, R3 ;  /* 0x000000ffff127224 */ /* 0x000fe200078e0003 */
[----:B------:R-:W-:Y:S01]  /*84900*/  MOV R19, R29 ;  /* 0x0000001d00137202 */ /* 0x000fe20000000f00 */
[----:B------:R-:W3:Y:S01]  /*84910*/  LDL.LU R3, [R1+0x1c18] ;  /* 0x001c180001037983 */ /* 0x000ee20000300800 */
[----:B------:R-:W3:Y:S03]  /*84920*/  LDL.LU R29, [R1+0x1c14] ;  /* 0x001c1400011d7983 */ /* 0x000ee60000300800 */
[----:B------:R-:W-:Y:S01]  /*84930*/  STL.64 [R1+0x1bc8], R18 ;  /* 0x001bc81201007387 */ /* 0x000fe20000100a00 */
[----:B------:R-:W-:Y:S03]  /*84940*/  HMMA.16816.F32.BF16 R20, R4, R10, R20 ;  /* 0x0000000a0414723c */ /* 0x000fe60000041814 */
[----:B--2---:R0:W-:Y:S04]  /*84950*/  STL.64 [R1+0x1bc0], R16 ;  /* 0x001bc01001007387 */ /* 0x0041e80000100a00 */
[----:B0-----:R-:W2:Y:S01]  /*84960*/  LDL.LU R16, [R1+0x50] ;  /* 0x0000500001107983 */ /* 0x001ea20000300800 */
[----:B------:R-:W2:Y:S02]  /*84970*/  LDL.LU R17, [R1+0x54] ;  /* 0x0000540001117983 */ /* 0x000ea40000300800 */
[----:B------:R-:W2:Y:S02]  /*84980*/  LDL.LU R18, [R1+0x58] ;  /* 0x0000580001127983 */ /* 0x000ea40000300800 */
[----:B------:R-:W2:Y:S02]  /*84990*/  LDL.LU R19, [R1+0x5c] ;  /* 0x00005c0001137983 */ /* 0x000ea40000300800 */
[----:B--2---:R3:W-:Y:S01]  /*849a0*/  STL.64 [R1+0x1be0], R18 ;  /* 0x001be01201007387 */ /* 0x0047e20000100a00 */
[----:B------:R0:W-:Y:S01]  /*849b0*/  STL.64 [R1+0x1bd8], R16 ;  /* 0x001bd81001007387 */ /* 0x0001e20000100a00 */
[----:B---3--:R-:W-:-:S02]  /*849c0*/  MOV R18, R29 ;  /* 0x0000001d00127202 */ /* 0x008fc40000000f00 */
[----:B0-----:R-:W2:Y:S01]  /*849d0*/  LDL.LU R16, [R1+0x60] ;  /* 0x0000600001107983 */ /* 0x001ea20000300800 */
[----:B------:R-:W2:Y:S02]  /*849e0*/  LDL.LU R17, [R1+0x64] ;  /* 0x0000640001117983 */ /* 0x000ea40000300800 */
[----:B------:R-:W3:Y:S02]  /*849f0*/  LDL.LU R29, [R1+0x1c10] ;  /* 0x001c1000011d7983 */ /* 0x000ee40000300800 */
[----:B------:R-:W-:Y:S01]  /*84a00*/  STL.64 [R1+0x1010], R20 ;  /* 0x0010101401007387 */ /* 0x000fe20000100a00 */
[----:B------:R0:W-:Y:S04]  /*84a10*/  STL.64 [R1+0x1018], R22 ;  /* 0x0010181601007387 */ /* 0x0001e80000100a00 */
[----:B0-----:R-:W2:Y:S01]  /*84a20*/  LDL.LU.64 R22, [R1+0x1c08] ;  /* 0x001c080001167983 */ /* 0x001ea20000300a00 */
[----:B------:R-:W3:Y:S01]  /*84a30*/  LDL.LU.64 R20, [R1+0x1c00] ;  /* 0x001c000001147983 */ /* 0x000ee20000300a00 */
[----:B--2---:R-:W-:Y:S02]  /*84a40*/  HMMA.16816.F32.BF16 R4, R4, R22, R24 ;  /* 0x000000160404723c */ /* 0x004fe40000041818 */
[----:B------:R-:W4:Y:S01]  /*84a50*/  LDL.LU.64 R26, [R1+0x1bf8] ;  /* 0x001bf800011a7983 */ /* 0x000f220000300a00 */
[----:B------:R-:W4:Y:S11]  /*84a60*/  LDL.LU.64 R24, [R1+0x1bf0] ;  /* 0x001bf00001187983 */ /* 0x000f360000300a00 */
[----:B------:R-:W-:Y:S09]  /*84a70*/  @!UPT UIADD3 URZ, URZ, URZ, URZ ;  /* 0x0000003f3f3ff290 */ /* 0x000ff2000fffe03f */
[----:B------:R-:W-:Y:S01]  /*84a80*/  STL.64 [R1+0x1000], R4 ;  /* 0x0010000401007387 */ /* 0x000fe20000100a00 */
[----:B------:R0:W-:Y:S02]  /*84a90*/  STL.64 [R1+0x1008], R6 ;  /* 0x0010080601007387 */ /* 0x0001e40000100a00 */
[----:B0-----:R-:W-:Y:S02]  /*84aa0*/  MOV R6, R2 ;  /* 0x0000000200067202 */ /* 0x001fe40000000f00 */
[----:B------:R-:W-:-:S07]  /*84ab0*/  MOV R7, R0 ;  /* 0x0000000000077202 */ /* 0x000fce0000000f00 */
[C---:B----4-:R-:W-:Y:S01]  /*84ac0*/  HMMA.16816.F32.BF16 R4, R24.reuse, R6, R12 ;  /* 0x000000061804723c */ /* 0x050fe2000004180c */
[----:B------:R-:W2:Y:S01]  /*84ad0*/  LDL.LU.64 R14, [R1+0x1be8] ;  /* 0x001be800010e7983 */ /* 0x000ea20000300a00 */
[----:B------:R-:W-:Y:S11]  /*84ae0*/  IMAD.MOV.U32 R19, RZ, RZ, R3 ;  /* 0x000000ffff137224 */ /* 0x000ff600078e0003 */
[----:B------:R-:W-:Y:S10]  /*84af0*/  @!UPT UIADD3 URZ, URZ, URZ, URZ ;  /* 0x0000003f3f3ff290 */ /* 0x000ff4000fffe03f */
[----:B------:R0:W-:Y:S01]  /*84b00*/  STL.64 [R1+0xff0], R4 ;  /* 0x000ff00401007387 */ /* 0x0001e20000100a00 */
[----:B------:R-:W-:Y:S03]  /*84b10*/  STL.64 [R1+0xff8], R6 ;  /* 0x000ff80601007387 */ /* 0x000fe60000100a00 */
[----:B0-----:R-:W4:Y:S01]  /*84b20*/  LDL.LU R5, [R1+0x1310] ;  /* 0x0013100001057983 */ /* 0x001f220000300800 */
[----:B------:R-:W3:Y:S02]  /*84b30*/  LDL.LU R4, [R1+0x1314] ;  /* 0x0013140001047983 */ /* 0x000ee40000300800 */
[----:B------:R-:W3:Y:S01]  /*84b40*/  LDL.LU R3, [R1+0x1318] ;  /* 0x0013180001037983 */ /* 0x000ee20000300800 */
        /* <DEDUP_REMOVED lines=28> */
[C---:B--2---:R-:W-:Y:S01]  /*84d10*/  HMMA.16816.F32.BF16 R16, R24.reuse, R18, R12 ;  /* 0x000000121810723c */ /* 0x044fe2000004180c */
[----:B------:R-:W4:Y:S01]  /*84d20*/  LDL.LU.64 R14, [R1+0x1b80] ;  /* 0x001b8000010e7983 */ /* 0x000f220000300a00 */
[----:B------:R-:W2:Y:S11]  /*84d30*/  LDL.LU.64 R12, [R1+0x1b78] ;  /* 0x001b7800010c7983 */ /* 0x000eb60000300a00 */
[----:B------:R-:W-:Y:S10]  /*84d40*/  @!UPT UIADD3 URZ, URZ, URZ, URZ ;  /* 0x0000003f3f3ff290 */ /* 0x000ff4000fffe03f */
[----:B------:R-:W-:Y:S01]  /*84d50*/  STL.64 [R1+0x1030], R16 ;  /* 0x0010301001007387 */ /* 0x000fe20000100a00 */
[----:B------:R0:W-:Y:S03]  /*84d60*/  STL.64 [R1+0x1038], R18 ;  /* 0x0010381201007387 */ /* 0x0001e60000100a00 */
[----:B0-----:R-:W2:Y:S01]  /*84d70*/  LDL.LU.64 R18, [R1+0x1b70] ;  /* 0x001b700001127983 */ /* 0x001ea20000300a00 */
[----:B------:R-:W2:Y:S03]  /*84d80*/  LDL.LU.64 R16, [R1+0x1b68] ;  /* 0x001b680001107983 */ /* 0x000ea60000300a00 */
[----:B------:R-:W0:Y:S01]  /*84d90*/  S2R R2, SR_CTAID.X ;  /* 0x0000000000027919 */ /* 0x000e220000002500 */
[----:B---3--:R-:W-:Y:S01]  /*84da0*/  FFMA R4, R21, R4, R20 ;  /* 0x0000000415047223 */ /* 0x008fe20000000014 */
[----:B--2---:R-:W-:Y:S02]  /*84db0*/  HMMA.16816.F32.BF16 R8, R24, R10, R16 ;  /* 0x0000000a1808723c */ /* 0x004fe40000041810 */
[----:B------:R-:W2:Y:S01]  /*84dc0*/  LDL.LU.64 R18, [R1+0x1b60] ;  /* 0x001b600001127983 */ /* 0x000ea20000300a00 */
[----:B------:R-:W2:Y:S02]  /*84dd0*/  LDL.LU.64 R16, [R1+0x1b58] ;  /* 0x001b580001107983 */ /* 0x000ea40000300a00 */
[----:B0-----:R-:W-:-:S05]  /*84de0*/  IMAD.SHL.U32 R2, R2, 0x100, RZ ;  /* 0x0000010002027824 */ /* 0x001fca00078e00ff */
[----:B------:R-:W-:Y:S01]  /*84df0*/  IADD3 R0, R2, 0x100, RZ ;  /* 0x0000010002007810 */ /* 0x000fe20007ffe0ff */
[----:B------:R-:W-:Y:S02]  /*84e00*/  MOV R2, 0x40 ;  /* 0x0000004000027802 */ /* 0x000fe40000000f00 */
[----:B----4-:R-:W-:-:S03]  /*84e10*/  FFMA R5, R15, R5, R14 ;  /* 0x000000050f057223 */ /* 0x010fc6000000000e */
[C---:B------:R-:W-:Y:S02]  /*84e20*/  IMAD R12, R2.reuse, c[0x0][0x1a4], R12 ;  /* 0x00006900020c7a24 */ /* 0x040fe400078e020c */
[----:B------:R-:W-:-:S05]  /*84e30*/  IMAD R13, R2, c[0x0][0x1b4], R13 ;  /* 0x00006d00020d7a24 */ /* 0x000fca00078e020d */
[----:B------:R-:W-:Y:S01]  /*84e40*/  STL.64 [R1+0x1040], R8 ;  /* 0x0010400801007387 */ /* 0x000fe20000100a00 */
[----:B------:R-:W-:Y:S02]  /*84e50*/  STL.64 [R1+0x1048], R10 ;  /* 0x0010480a01007387 */ /* 0x000fe40000100a00 */
[----:B------:R-:W-:Y:S02]  /*84e60*/  STL [R1+0x394], R12 ;  /* 0x0003940c01007387 */ /* 0x000fe40000100800 */
[----:B------:R-:W-:Y:S01]  /*84e70*/  STL [R1+0x39c], R13 ;  /* 0x00039c0d01007387 */ /* 0x000fe20000100800 */
[----:B------:R-:W-:Y:S01]  /*84e80*/  STL [R1+0x1314], R4 ;  /* 0x0013140401007387 */ /* 0x000fe20000100800 */
[----:B------:R2:W-:Y:S01]  /*84e90*/  STL [R1+0x1310], R5 ;  /* 0x0013100501007387 */ /* 0x0005e20000100800 */
[----:B------:R-:W-:Y:S01]  /*84ea0*/  UIADD3 UR4, UP0, UR4, 0x40, URZ ;  /* 0x0000004004047890 */ /* 0x000fe2000ff1e03f */
[----:B------:R-:W-:Y:S01]  /*84eb0*/  FFMA R3, R29, R3, R28 ;  /* 0x000000031d037223 */ /* 0x000fe2000000001c */
[----:B------:R-:W3:Y:S02]  /*84ec0*/  LDL R2, [R1+0x10f4] ;  /* 0x0010f40001027983 */ /* 0x000ee40000100800 */
[----:B------:R-:W-:-:S02]  /*84ed0*/  UIADD3.X UR5, URZ, UR5, URZ, UP0, !UPT ;  /* 0x000000053f057290 */ /* 0x000fc400087fe43f */
[----:B------:R-:W-:Y:S01]  /*84ee0*/  ISETP.LE.U32.AND P0, PT, R0, UR4, PT ;  /* 0x0000000400007c0c */ /* 0x000fe2000bf03070 */
[----:B------:R-:W-:Y:S03]  /*84ef0*/  STL [R1+0x1318], R3 ;  /* 0x0013180301007387 */ /* 0x000fe60000100800 */
[----:B------:R-:W-:-:S04]  /*84f00*/  MOV R0, UR5 ;  /* 0x0000000500007c02 */ /* 0x000fc80008000f00 */
[----:B------:R-:W-:Y:S01]  /*84f10*/  ISETP.GE.U32.AND.EX P0, PT, R0, RZ, PT, P0 ;  /* 0x000000ff0000720c */ /* 0x000fe20003f06100 */
[----:B--2---:R-:W-:Y:S11]  /*84f20*/  HMMA.16816.F32.BF16 R4, R24, R22, R16 ;  /* 0x000000161804723c */ /* 0x004ff60000041810 */
[----:B------:R-:W-:Y:S11]  /*84f30*/  @!UPT UIADD3 URZ, URZ, URZ, URZ ;  /* 0x0000003f3f3ff290 */ /* 0x000ff6000fffe03f */
[----:B------:R-:W-:Y:S01]  /*84f40*/  @!UPT UIADD3 URZ, URZ, URZ, URZ ;  /* 0x0000003f3f3ff290 */ /* 0x000fe2000fffe03f */
[----:B------:R-:W-:Y:S01]  /*84f50*/  STL.64 [R1+0x1020], R4 ;  /* 0x0010200401007387 */ /* 0x000fe20000100a00 */
[----:B------:R-:W-:Y:S02]  /*84f60*/  STL.64 [R1+0x1028], R6 ;  /* 0x0010280601007387 */ /* 0x000fe40000100a00 */
[----:B------:R-:W2:Y:S01]  /*84f70*/  LDL R0, [R1+0x10f8] ;  /* 0x0010f80001007983 */ /* 0x000ea20000100800 */
[----:B---3--:R0:W-:Y:S04]  /*84f80*/  STL [R1+0x260], R2 ;  /* 0x0002600201007387 */ /* 0x0081e80000100800 */
[----:B0-----:R-:W3:Y:S04]  /*84f90*/  LDL R2, [R1+0x10f0] ;  /* 0x0010f00001027983 */ /* 0x001ee80000100800 */
[----:B--2---:R0:W-:Y:S04]  /*84fa0*/  STL [R1+0x264], R0 ;  /* 0x0002640001007387 */ /* 0x0041e80000100800 */
[----:B0-----:R-:W2:Y:S04]  /*84fb0*/  LDL R0, [R1+0x10e8] ;  /* 0x0010e80001007983 */ /* 0x001ea80000100800 */
        /* <DEDUP_REMOVED lines=57> */
[----:B--2---:R0:W-:Y:S01]  /*85350*/  STL [R1+0x2dc], R0 ;  /* 0x0002dc0001007387 */ /* 0x0041e20000100800 */
[----:B------:R-:W-:Y:S01]  /*85360*/  @P0 CALL.REL.NOINC `(.L_x_0) ;  /* 0x0000001000000944 */ /* 0x000fe20003c00000 */
[----:B------:R-:W-:Y:S05]  /*85370*/  BRA `(.L_x_67) ;  /* 0xfff9732000007947 */ /* 0x000fea000383ffff */
.L_x_0:
[----:B01----:R-:W2:Y:S04]  /*85380*/  LDL.LU R2, [R1+0xa10] ;  /* 0x000a100001027983 */ /* 0x003ea80000300800 */
[----:B------:R-:W3:Y:S04]  /*85390*/  LDL.LU R0, [R1+0xa14] ;  /* 0x000a140001007983 */ /* 0x000ee80000300800 */
[----:B------:R-:W0:Y:S04]  /*853a0*/  S2R R3, SR_CTAID.Y ;  /* 0x0000000000037919 */ /* 0x000e280000002600 */
[----:B------:R-:W1:Y:S04]  /*853b0*/  S2R R19, SR_TID.X ;  /* 0x0000000000137919 */ /* 0x000e680000002100 */
[----:B------:R-:W-:Y:S06]  /*853c0*/  BAR.SYNC.DEFER_BLOCKING 0x0 ;  /* 0x0000000000007b1d */ /* 0x000fec0000010000 */
[----:B--2---:R2:W-:Y:S04]  /*853d0*/  STL [R1+0x8a8], R2 ;  /* 0x0008a80201007387 */ /* 0x0045e80000100800 */
[----:B--2---:R-:W2:Y:S04]  /*853e0*/  LDL.LU R2, [R1+0xa18] ;  /* 0x000a180001027983 */ /* 0x004ea80000300800 */
[----:B---3--:R3:W-:Y:S04]  /*853f0*/  STL [R1+0x894], R0 ;  /* 0x0008940001007387 */ /* 0x0087e80000100800 */
[----:B---3--:R-:W3:Y:S04]  /*85400*/  LDL.LU R0, [R1+0xa1c] ;  /* 0x000a1c0001007983 */ /* 0x008ee80000300800 */
        /* <DEDUP_REMOVED lines=161> */
[----:B------:R-:W4:Y:S04]  /*85e20*/  LDL.LU R27, [R1+0x7a0] ;  /* 0x0007a000011b7983 */ /* 0x000f280000300800 */
[----:B---3--:R3:W-:Y:S04]  /*85e30*/  STL [R1+0x6f0], R0 ;  /* 0x0006f00001007387 */ /* 0x0087e80000100800 */
[----:B--2---:R-:W2:Y:S04]  /*85e40*/  LDL.LU R2, [R1+0x7a4] ;  /* 0x0007a40001027983 */ /* 0x004ea80000300800 */
[----:B---3--:R-:W3:Y:S04]  /*85e50*/  LDL.LU R0, [R1+0x7a8] ;  /* 0x0007a80001007983 */ /* 0x008ee80000300800 */
[----:B--2---:R2:W-:Y:S04]  /*85e60*/  STL [R1+0x70c], R2 ;  /* 0x00070c0201007387 */ /* 0x0045e80000100800 */
[----:B--2---:R-:W2:Y:S04]  /*85e70*/  LDL.LU R2, [R1+0x7ac] ;  /* 0x0007ac0001027983 */ /* 0x004ea80000300800 */
[----:B---3--:R3:W-:Y:S04]  /*85e80*/  STL [R1+0x6e8], R0 ;  /* 0x0006e80001007387 */ /* 0x0087e80000100800 */
[----:B----4-:R-:W-:Y:S04]  /*85e90*/  STL [R1+0x710], R27 ;  /* 0x0007101b01007387 */ /* 0x010fe80000100800 */
        /* <DEDUP_REMOVED lines=37> */
[----:B--2---:R-:W-:Y:S04]  /*860f0*/  STL [R1+0x6b4], R2 ;  /* 0x0006b40201007387 */ /* 0x004fe80000100800 */
[----:B------:R-:W2:Y:S04]  /*86100*/  LDL.LU R12, [R1+0xafc] ;  /* 0x000afc00010c7983 */ /* 0x000ea80000300800 */
[----:B---3--:R3:W-:Y:S04]  /*86110*/  STL [R1+0x69c], R0 ;  /* 0x00069c0001007387 */ /* 0x0087e80000100800 */
[----:B---3--:R-:W3:Y:S04]  /*86120*/  LDL.LU R0, [R1+0xae0] ;  /* 0x000ae00001007983 */ /* 0x008ee80000300800 */
[----:B------:R-:W4:Y:S04]  /*86130*/  LDL.LU R9, [R1+0xae4] ;  /* 0x000ae40001097983 */ /* 0x000f280000300800 */
[----:B---3--:R3:W-:Y:S04]  /*86140*/  STL [R1+0x6ac], R0 ;  /* 0x0006ac0001007387 */ /* 0x0087e80000100800 */
[----:B---3--:R-:W3:Y:S04]  /*86150*/  LDL.LU R0, [R1+0xae8] ;  /* 0x000ae80001007983 */ /* 0x008ee80000300800 */
[----:B--2---:R-:W-:Y:S04]  /*86160*/  STL [R1+0x694], R12 ;  /* 0x0006940c01007387 */ /* 0x004fe80000100800 */
[----:B------:R-:W2:Y:S04]  /*86170*/  LDL.LU R24, [R1+0xaec] ;  /* 0x000aec0001187983 */ /* 0x000ea80000300800 */
[----:B---3--:R3:W-:Y:S04]  /*86180*/  STL [R1+0x688], R0 ;  /* 0x0006880001007387 */ /* 0x0087e80000100800 */
[----:B----4-:R-:W-:Y:S04]  /*86190*/  STL [R1+0x6a4], R9 ;  /* 0x0006a40901007387 */ /* 0x010fe80000100800 */
[----:B------:R-:W4:Y:S04]  /*861a0*/  LDL.LU R10, [R1+0xad0] ;  /* 0x000ad000010a7983 */ /* 0x000f280000300800 */
[----:B------:R-:W5:Y:S04]  /*861b0*/  LDL.LU R2, [R1+0xad4] ;  /* 0x000ad40001027983 */ /* 0x000f680000300800 */
[----:B---3--:R-:W3:Y:S04]  /*861c0*/  LDL.LU R0, [R1+0xad8] ;  /* 0x000ad80001007983 */ /* 0x008ee80000300800 */
[----:B-----5:R-:W-:Y:S04]  /*861d0*/  STL [R1+0x698], R2 ;  /* 0x0006980201007387 */ /* 0x020fe80000100800 */
[----:B--2---:R-:W-:Y:S04]  /*861e0*/  STL [R1+0x680], R24 ;  /* 0x0006801801007387 */ /* 0x004fe80000100800 */
[----:B----4-:R-:W-:Y:S04]  /*861f0*/  STL [R1+0x6a0], R10 ;  /* 0x0006a00a01007387 */ /* 0x010fe80000100800 */
[----:B---3--:R2:W-:Y:S04]  /*86200*/  STL [R1+0x678], R0 ;  /* 0x0006780001007387 */ /* 0x0085e80000100800 */
[----:B--2---:R-:W2:Y:S04]  /*86210*/  LDL.LU R0, [R1+0xadc] ;  /* 0x000adc0001007983 */ /* 0x004ea80000300800 */
[----:B------:R-:W3:Y:S04]  /*86220*/  LDL.LU R28, [R1+0xac0] ;  /* 0x000ac000011c7983 */ /* 0x000ee80000300800 */
[----:B--2---:R2:W-:Y:S04]  /*86230*/  STL [R1+0x670], R0 ;  /* 0x0006700001007387 */ /* 0x0045e80000100800 */
[----:B--2---:R-:W2:Y:S04]  /*86240*/  LDL.LU R0, [R1+0xac4] ;  /* 0x000ac40001007983 */ /* 0x004ea80000300800 */
[----:B------:R-:W4:Y:S04]  /*86250*/  LDL.LU R16, [R1+0xac8] ;  /* 0x000ac80001107983 */ /* 0x000f280000300800 */
[----:B--2---:R2:W-:Y:S04]  /*86260*/  STL [R1+0x68c], R0 ;  /* 0x00068c0001007387 */ /* 0x0045e80000100800 */
[----:B--2---:R-:W2:Y:S04]  /*86270*/  LDL.LU R0, [R1+0xacc] ;  /* 0x000acc0001007983 */ /* 0x004ea80000300800 */
[----:B---3--:R-:W-:Y:S04]  /*86280*/  STL [R1+0x690], R28 ;  /* 0x0006901c01007387 */ /* 0x008fe80000100800 */
[----:B------:R-:W3:Y:S04]  /*86290*/  LDL.LU R2, [R1+0xab0] ;  /* 0x000ab00001027983 */ /* 0x000ee80000300800 */
[----:B--2---:R2:W-:Y:S04]  /*862a0*/  STL [R1+0x664], R0 ;  /* 0x0006640001007387 */ /* 0x0045e80000100800 */
[----:B----4-:R-:W-:Y:S04]  /*862b0*/  STL [R1+0x668], R16 ;  /* 0x0006681001007387 */ /* 0x010fe80000100800 */
        /* <DEDUP_REMOVED lines=30> */
[----:B------:R-:W4:Y:S04]  /*864a0*/  LDL.LU R13, [R1+0xb70] ;  /* 0x000b7000010d7983 */ /* 0x000f280000300800 */
[----:B--2---:R2:W-:Y:S04]  /*864b0*/  STL [R1+0x61c], R0 ;  /* 0x00061c0001007387 */ /* 0x0045e80000100800 */
[----:B---3--:R-:W3:Y:S04]  /*864c0*/  LDL.LU R2, [R1+0xb74] ;  /* 0x000b740001027983 */ /* 0x008ee80000300800 */
[----:B--2---:R-:W2:Y:S04]  /*864d0*/  LDL.LU R0, [R1+0xb78] ;  /* 0x000b780001007983 */ /* 0x004ea80000300800 */
[----:B---3--:R3:W-:Y:S04]  /*864e0*/  STL [R1+0x62c], R2 ;  /* 0x00062c0201007387 */ /* 0x0087e80000100800 */
[----:B------:R-:W5:Y:S04]  /*864f0*/  LDL.LU R25, [R1+0xb7c] ;  /* 0x000b7c0001197983 */ /* 0x000f680000300800 */
[----:B--2---:R2:W-:Y:S04]  /*86500*/  STL [R1+0x610], R0 ;  /* 0x0006100001007387 */ /* 0x0045e80000100800 */
[----:B----4-:R-:W-:Y:S04]  /*86510*/  STL [R1+0x634], R13 ;  /* 0x0006340d01007387 */ /* 0x010fe80000100800 */
[----:B---3--:R-:W3:Y:S04]  /*86520*/  LDL.LU R2, [R1+0xb60] ;  /* 0x000b600001027983 */ /* 0x008ee80000300800 */
[----:B--2---:R-:W2:Y:S04]  /*86530*/  LDL.LU R0, [R1+0xb64] ;  /* 0x000b640001007983 */ /* 0x004ea80000300800 */
[----:B---3--:R3:W-:Y:S04]  /*86540*/  STL [R1+0x620], R2 ;  /* 0x0006200201007387 */ /* 0x0087e80000100800 */
[----:B---3--:R-:W3:Y:S04]  /*86550*/  LDL.LU R2, [R1+0xb68] ;  /* 0x000b680001027983 */ /* 0x008ee80000300800 */
[----:B--2---:R2:W-:Y:S04]  /*86560*/  STL [R1+0x618], R0 ;  /* 0x0006180001007387 */ /* 0x0045e80000100800 */
[----:B-----5:R-:W-:Y:S04]  /*86570*/  STL [R1+0x608], R25 ;  /* 0x0006081901007387 */ /* 0x020fe80000100800 */
        /* <DEDUP_REMOVED lines=49> */
[----:B---3--:R-:W-:Y:S04]  /*86890*/  STL [R1+0x5a4], R2 ;  /* 0x0005a40201007387 */ /* 0x008fe80000100800 */
[----:B------:R-:W3:Y:S04]  /*868a0*/  LDL.LU R29, [R1+0xbf0] ;  /* 0x000bf000011d7983 */ /* 0x000ee80000300800 */
[----:B--2---:R2:W-:Y:S04]  /*868b0*/  STL [R1+0x59c], R0 ;  /* 0x00059c0001007387 */ /* 0x0045e80000100800 */
[----:B--2---:R-:W2:Y:S04]  /*868c0*/  LDL.LU R0, [R1+0xbf4] ;  /* 0x000bf40001007983 */ /* 0x004ea80000300800 */
[----:B------:R-:W4:Y:S04]  /*868d0*/  LDL.LU R18, [R1+0xbf8] ;  /* 0x000bf80001127983 */ /* 0x000f280000300800 */
[----:B--2---:R2:W-:Y:S04]  /*868e0*/  STL [R1+0x5a8], R0 ;  /* 0x0005a80001007387 */ /* 0x0045e80000100800 */
[----:B------:R-:W5:Y:S04]  /*868f0*/  LDL.LU R2, [R1+0xbfc] ;  /* 0x000bfc0001027983 */ /* 0x000f680000300800 */
[----:B---3--:R-:W-:Y:S04]  /*86900*/  STL [R1+0x5b0], R29 ;  /* 0x0005b01d01007387 */ /* 0x008fe80000100800 */
[----:B--2---:R-:W2:Y:S04]  /*86910*/  LDL.LU R0, [R1+0xbe0] ;  /* 0x000be00001007983 */ /* 0x004ea80000300800 */
[----:B-----5:R3:W-:Y:S04]  /*86920*/  STL [R1+0x588], R2 ;  /* 0x0005880201007387 */ /* 0x0207e80000100800 */
        /* <DEDUP_REMOVED lines=46> */
[----:B--2---:R-:W2:Y:S04]  /*86c10*/  LDL.LU R0, [R1+0xcb0] ;  /* 0x000cb00001007983 */ /* 0x004ea80000300800 */
[----:B----4-:R4:W-:Y:S04]  /*86c20*/  STL [R1+0x464], R2 ;  /* 0x0004640201007387 */ /* 0x0109e80000100800 */
[----:B---3--:R-:W-:Y:S04]  /*86c30*/  STL [R1+0x480], R26 ;  /* 0x0004801a01007387 */ /* 0x008fe80000100800 */
[----:B----4-:R-:W3:Y:S04]  /*86c40*/  LDL.LU R2, [R1+0xcb4] ;  /* 0x000cb40001027983 */ /* 0x010ee80000300800 */
        /* <DEDUP_REMOVED lines=271> */
[----:B---3--:R-:W-:Y:S04]  /*87d40*/  STL [R1+0x238], R2 ;  /* 0x0002380201007387 */ /* 0x008fe80000100800 */
[----:B------:R-:W3:Y:S04]  /*87d50*/  LDL.LU R11, [R1+0xd98] ;  /* 0x000d9800010b7983 */ /* 0x000ee80000300800 */
[----:B--2---:R2:W-:Y:S04]  /*87d60*/  STL [R1+0x230], R0 ;  /* 0x0002300001007387 */ /* 0x0045e80000100800 */
[----:B----4-:R-:W-:Y:S04]  /*87d70*/  STL [R1+0x234], R14 ;  /* 0x0002340e01007387 */ /* 0x010fe80000100800 */
        /* <DEDUP_REMOVED lines=219> */
[----:B---3--:R-:W3:Y:S04]  /*88b30*/  LDL.LU R2, [R1+0xed4] ;  /* 0x000ed40001027983 */ /* 0x008ee80000300800 */
        /* <DEDUP_REMOVED lines=128> */
[----:B---3--:R-:W3:Y:S04]  /*89340*/  S2R R2, SR_TID.X ;  /* 0x0000000000027919 */ /* 0x008ee80000002100 */
[----:B--2---:R2:W-:Y:S04]  /*89350*/  STL [R1+0xfa8], R0 ;  /* 0x000fa80001007387 */ /* 0x0045e80000100800 */
[----:B------:R-:W4:Y:S04]  /*89360*/  LDL.LU R4, [R1+0x1024] ;  /* 0x0010240001047983 */ /* 0x000f280000300800 */
[----:B------:R-:W5:Y:S04]  /*89370*/  LDL.LU R5, [R1+0x1028] ;  /* 0x0010280001057983 */ /* 0x000f680000300800 */
[----:B--2---:R-:W3:Y:S04]  /*89380*/  S2R R0, SR_CTAID.X ;  /* 0x0000000000007919 */ /* 0x004ee80000002500 */
[----:B----4-:R0:W-:Y:S04]  /*89390*/  STL [R1+0xfa4], R4 ;  /* 0x000fa40401007387 */ /* 0x0101e80000100800 */
[----:B-----5:R2:W-:Y:S04]  /*893a0*/  STL [R1+0xf80], R5 ;  /* 0x000f800501007387 */ /* 0x0205e80000100800 */
[----:B------:R-:W4:Y:S01]  /*893b0*/  LDL.LU R20, [R1+0x11a0] ;  /* 0x0011a00001147983 */ /* 0x000f220000300800 */
[----:B0-----:R-:W-:Y:S01]  /*893c0*/  IMAD R4, R3, c[0x0][0x1c0], RZ ;  /* 0x0000700003047a24 */ /* 0x001fe200078e02ff */
[----:B---3--:R-:W-:-:S02]  /*893d0*/  PRMT R3, R2, 0x6540, R0 ;  /* 0x0000654002037816 */ /* 0x008fc40000000000 */
[C---:B------:R-:W-:Y:S02]  /*893e0*/  LOP3.LUT R0, R2.reuse, 0xe0, RZ, 0xc0, !PT ;  /* 0x000000e002007812 */ /* 0x040fe400078ec0ff */
[C---:B--2---:R-:W-:Y:S02]  /*893f0*/  LOP3.LUT R5, R2.reuse, 0x3, RZ, 0xc0, !PT ;  /* 0x0000000302057812 */ /* 0x044fe400078ec0ff */
[----:B------:R-:W-:-:S03]  /*89400*/  LOP3.LUT R2, R2, 0x1c, RZ, 0xc0, !PT ;  /* 0x0000001c02027812 */ /* 0x000fc600078ec0ff */
[----:B------:R-:W-:Y:S01]  /*89410*/  IMAD R0, R0, 0x4, R5 ;  /* 0x0000000400007824 */ /* 0x000fe200078e0205 */
[----:B----4-:R-:W-:Y:S04]  /*89420*/  STL [R1+0x74], R20 ;  /* 0x0000741401007387 */ /* 0x010fe80000100800 */
[----:B------:R-:W2:Y:S01]  /*89430*/  LDL.LU R21, [R1+0x102c] ;  /* 0x00102c0001157983 */ /* 0x000ea20000300800 */
[----:B------:R-:W-:Y:S02]  /*89440*/  SHF.L.U32 R6, R2, 0x2, RZ ;  /* 0x0000000202067819 */ /* 0x000fe400000006ff */
[----:B------:R-:W-:-:S04]  /*89450*/  SHF.L.U32 R0, R0, 0x5, RZ ;  /* 0x0000000500007819 */ /* 0x000fc800000006ff */
[----:B------:R-:W-:Y:S02]  /*89460*/  LOP3.LUT R0, R0, R6, RZ, 0x3c, !PT ;  /* 0x0000000600007212 */ /* 0x000fe400078e3cff */
[----:B-1----:R-:W-:Y:S01]  /*89470*/  SHF.L.U32 R7, R19, 0xe, RZ ;  /* 0x0000000e13077819 */ /* 0x002fe200000006ff */
[----:B------:R-:W-:Y:S01]  /*89480*/  IMAD R3, R3, c[0x0][0x1c4], RZ ;  /* 0x0000710003037a24 */ /* 0x000fe200078e02ff */
[----:B--2---:R0:W-:Y:S04]  /*89490*/  STL [R1+0xf7c], R21 ;  /* 0x000f7c1501007387 */ /* 0x0041e80000100800 */
[----:B------:R1:W-:Y:S01]  /*894a0*/  STL [R1+0xa58], R0 ;  /* 0x000a580001007387 */ /* 0x0003e20000100800 */
[----:B0-----:R-:W-:-:S03]  /*894b0*/  LOP3.LUT R21, R19, 0xff, RZ, 0xc0, !PT ;  /* 0x000000ff13157812 */ /* 0x001fc600078ec0ff */
[----:B------:R-:W2:Y:S01]  /*894c0*/  LDL.LU R19, [R1+0x11a4] ;  /* 0x0011a40001137983 */ /* 0x000ea20000300800 */
[----:B------:R-:W-:Y:S01]  /*894d0*/  IMAD.SHL.U32 R2, R3, 0x2, RZ ;  /* 0x0000000203027824 */ /* 0x000fe200078e00ff */
[----:B------:R-:W-:-:S04]  /*894e0*/  SHF.L.U32 R5, R4, 0x1, RZ ;  /* 0x0000000104057819 */ /* 0x000fc800000006ff */
[----:B------:R-:W-:Y:S02]  /*894f0*/  IADD3 R2, P1, P3, R2, c[0x0][0x178], R5 ;  /* 0x00005e0002027a10 */ /* 0x000fe40007b3e005 */
[----:B------:R-:W-:Y:S02]  /*89500*/  LOP3.LUT R5, R7, 0x18000, RZ, 0xc0, !PT ;  /* 0x0001800007057812 */ /* 0x000fe400078ec0ff */
[----:B------:R-:W3:Y:S01]  /*89510*/  LDL.LU R7, [R1+0x11a8] ;  /* 0x0011a80001077983 */ /* 0x000ee20000300800 */
[C---:B-1----:R-:W-:Y:S01]  /*89520*/  FMUL R0, R20.reuse, 8388608 ;  /* 0x4b00000014007820 */ /* 0x042fe20000400000 */
[----:B------:R-:W-:Y:S02]  /*89530*/  FSETP.GEU.AND P0, PT, R20, 1.175494350822287508e-38, PT ;  /* 0x008000001400780b */ /* 0x000fe40003f0e000 */
[----:B--2---:R-:W-:Y:S04]  /*89540*/  STL [R1+0x70], R19 ;  /* 0x0000701301007387 */ /* 0x004fe80000100800 */
[----:B------:R-:W2:Y:S01]  /*89550*/  LDL.LU R6, [R1+0x11ac] ;  /* 0x0011ac0001067983 */ /* 0x000ea20000300800 */
[----:B------:R-:W-:Y:S01]  /*89560*/  IMAD R5, R21, 0x10, R5 ;  /* 0x0000001015057824 */ /* 0x000fe200078e0205 */
[----:B------:R-:W-:Y:S01]  /*89570*/  FSEL R5, R0, R20, !P0 ;  /* 0x0000001400057208 */ /* 0x000fe20004000000 */
[C---:B------:R-:W-:Y:S01]  /*89580*/  FMUL R0, R19.reuse, 8388608 ;  /* 0x4b00000013007820 */ /* 0x040fe20000400000 */
[----:B------:R-:W-:Y:S01]  /*89590*/  FSETP.GEU.AND P2, PT, R19, 1.175494350822287508e-38, PT ;  /* 0x008000001300780b */ /* 0x000fe20003f4e000 */
[----:B------:R-:W-:Y:S01]  /*895a0*/  IMAD.HI R4, R4, 0x2, RZ ;  /* 0x0000000204047827 */ /* 0x000fe200078e02ff */
[----:B------:R-:W-:Y:S01]  /*895b0*/  IADD3 R23, R5, -0x3f3504f3, RZ ;  /* 0xc0cafb0d05177810 */ /* 0x000fe20007ffe0ff */
[----:B------:R0:W-:Y:S02]  /*895c0*/  STL [R1+0xf8], R5 ;  /* 0x0000f80501007387 */ /* 0x0001e40000100800 */
[----:B------:R-:W-:Y:S01]  /*895d0*/  IMAD.HI R3, R3, 0x2, RZ ;  /* 0x0000000203037827 */ /* 0x000fe200078e02ff */
[----:B------:R-:W-:Y:S01]  /*895e0*/  LOP3.LUT R23, R23, 0xff800000, RZ, 0xc0, !PT ;  /* 0xff80000017177812 */ /* 0x000fe200078ec0ff */
[----:B---3--:R-:W-:Y:S03]  /*895f0*/  STL [R1+0x6c], R7 ;  /* 0x00006c0701007387 */ /* 0x008fe60000100800 */
[----:B------:R-:W-:-:S02]  /*89600*/  IADD3.X R3, R3, c[0x0][0x17c], R4, P1, P3 ;  /* 0x00005f0003037a10 */ /* 0x000fc40000fe6404 */
[----:B0-----:R-:W-:Y:S01]  /*89610*/  FSEL R5, R0, R19, !P2 ;  /* 0x0000001300057208 */ /* 0x001fe20005000000 */
[----:B--2---:R-:W-:Y:S04]  /*89620*/  STL [R1+0x68], R6 ;  /* 0x0000680601007387 */ /* 0x004fe80000100800 */
[----:B------:R0:W-:Y:S04]  /*89630*/  STL [R1+0xfc], R5 ;  /* 0x0000fc0501007387 */ /* 0x0001e80000100800 */
[----:B------:R-:W-:Y:S04]  /*89640*/  STL [R1+0x3114], R23 ;  /* 0x0031141701007387 */ /* 0x000fe80000100800 */
[----:B------:R1:W-:Y:S04]  /*89650*/  STL [R1+0x26a4], R2 ;  /* 0x0026a40201007387 */ /* 0x0003e80000100800 */
[----:B------:R-:W-:Y:S04]  /*89660*/  STL [R1+0x26a0], R3 ;  /* 0x0026a00301007387 */ /* 0x000fe80000100800 */
[----:B------:R-:W2:Y:S01]  /*89670*/  LDL.LU R20, [R1+0x11b0] ;  /* 0x0011b00001147983 */ /* 0x000ea20000300800 */
[C---:B------:R-:W-:Y:S01]  /*89680*/  FMUL R0, R7.reuse, 8388608 ;  /* 0x4b00000007007820 */ /* 0x040fe20000400000 */
[----:B------:R-:W-:-:S02]  /*89690*/  FSETP.GEU.AND P5, PT, R7, 1.175494350822287508e-38, PT ;  /* 0x008000000700780b */ /* 0x000fc40003fae000 */
[----:B------:R-:W-:Y:S02]  /*896a0*/  IADD3 R21, R5, -0x3f3504f3, RZ ;  /* 0xc0cafb0d05157810 */ /* 0x000fe40007ffe0ff */
[----:B------:R-:W-:Y:S01]  /*896b0*/  FSEL R0, R0, R7, !P5 ;  /* 0x0000000700007208 */ /* 0x000fe20006800000 */
[----:B0-----:R0:W3:Y:S01]  /*896c0*/  I2F R5, R23 ;  /* 0x0000001700057306 */ /* 0x0010e20000201400 */
[----:B------:R-:W-:Y:S01]  /*896d0*/  LOP3.LUT R21, R21, 0xff800000, RZ, 0xc0, !PT ;  /* 0xff80000015157812 */ /* 0x000fe200078ec0ff */
[C---:B------:R-:W-:Y:S02]  /*896e0*/  FMUL R4, R6.reuse, 8388608 ;  /* 0x4b00000006047820 */ /* 0x040fe40000400000 */
[----:B------:R-:W-:Y:S01]  /*896f0*/  STL [R1+0xf0], R0 ;  /* 0x0000f00001007387 */ /* 0x000fe20000100800 */
[----:B------:R-:W-:-:S03]  /*89700*/  FSETP.GEU.AND P6, PT, R6, 1.175494350822287508e-38, PT ;  /* 0x008000000600780b */ /* 0x000fc60003fce000 */
[----:B------:R-:W-:Y:S04]  /*89710*/  STL [R1+0x3118], R21 ;  /* 0x0031181501007387 */ /* 0x000fe80000100800 */
[----:B------:R-:W4:Y:S01]  /*89720*/  LDL.LU R19, [R1+0x11b4] ;  /* 0x0011b40001137983 */ /* 0x000f220000300800 */
[----:B-1----:R-:W-:Y:S02]  /*89730*/  FSEL R2, R4, R6, !P6 ;  /* 0x0000000604027208 */ /* 0x002fe40007000000 */
[----:B------:R-:W-:Y:S02]  /*89740*/  IADD3 R22, R0, -0x3f3504f3, RZ ;  /* 0xc0cafb0d00167810 */ /* 0x000fe40007ffe0ff */
[----:B------:R-:W-:Y:S02]  /*89750*/  FSEL R6, RZ, -23, P0 ;  /* 0xc1b80000ff067808 */ /* 0x000fe40000000000 */
[----:B0-----:R-:W-:Y:S01]  /*89760*/  MOV R23, R8 ;  /* 0x0000000800177202 */ /* 0x001fe20000000f00 */
[----:B------:R0:W-:Y:S01]  /*89770*/  STL [R1+0xf4], R2 ;  /* 0x0000f40201007387 */ /* 0x0001e20000100800 */
[----:B------:R-:W-:Y:S01]  /*89780*/  LOP3.LUT R22, R22, 0xff800000, RZ, 0xc0, !PT ;  /* 0xff80000016167812 */ /* 0x000fe200078ec0ff */
[----:B---3--:R-:W-:Y:S01]  /*89790*/  FFMA.FTZ R5, R5, 1.1920928955078125e-07, R6 ;  /* 0x3400000005057823 */ /* 0x008fe20000010006 */
[----:B------:R-:W-:-:S03]  /*897a0*/  IADD3 R8, R2, -0x3f3504f3, RZ ;  /* 0xc0cafb0d02087810 */ /* 0x000fc60007ffe0ff */
[----:B------:R-:W-:Y:S01]  /*897b0*/  STL [R1+0x311c], R22 ;  /* 0x00311c1601007387 */ /* 0x000fe20000100800 */
[----:B0-----:R-:W-:Y:S01]  /*897c0*/  MOV R2, R23 ;  /* 0x0000001700027202 */ /* 0x001fe20000000f00 */
[----:B------:R-:W-:Y:S01]  /*897d0*/  IMAD.MOV.U32 R23, RZ, RZ, R9 ;  /* 0x000000ffff177224 */ /* 0x000fe200078e0009 */
[----:B------:R-:W-:Y:S01]  /*897e0*/  LOP3.LUT R9, R8, 0xff800000, RZ, 0xc0, !PT ;  /* 0xff80000008097812 */ /* 0x000fe200078ec0ff */
[----:B------:R0:W-:Y:S01]  /*897f0*/  STL [R1+0x8f4], R5 ;  /* 0x0008f40501007387 */ /* 0x0001e20000100800 */
[----:B------:R-:W-:Y:S02]  /*89800*/  IMAD.MOV.U32 R3, RZ, RZ, R18 ;  /* 0x000000ffff037224 */ /* 0x000fe400078e0012 */
[C---:B--2---:R-:W-:Y:S01]  /*89810*/  FMUL R7, R20.reuse, 8388608 ;  /* 0x4b00000014077820 */ /* 0x044fe20000400000 */
[----:B------:R-:W-:-:S04]  /*89820*/  FSETP.GEU.AND P0, PT, R20, 1.175494350822287508e-38, PT ;  /* 0x008000001400780b */ /* 0x000fc80003f0e000 */
[----:B------:R-:W-:Y:S01]  /*89830*/  FSEL R7, R7, R20, !P0 ;  /* 0x0000001407077208 */ /* 0x000fe20004000000 */
[----:B------:R-:W-:Y:S04]  /*89840*/  STL [R1+0x28fc], R20 ;  /* 0x0028fc1401007387 */ /* 0x000fe80000100800 */
[----:B------:R1:W-:Y:S04]  /*89850*/  STL [R1+0xec], R7 ;  /* 0x0000ec0701007387 */ /* 0x0003e80000100800 */
[----:B------:R2:W-:Y:S04]  /*89860*/  STL [R1+0x2c], R9 ;  /* 0x00002c0901007387 */ /* 0x0005e80000100800 */
[----:B------:R-:W3:Y:S01]  /*89870*/  LDL.LU R18, [R1+0x11b8] ;  /* 0x0011b80001127983 */ /* 0x000ee20000300800 */
[----:B------:R-:W5:Y:S01]  /*89880*/  I2F R0, R21 ;  /* 0x0000001500007306 */ /* 0x000f620000201400 */
[----:B0-----:R-:W-:Y:S01]  /*89890*/  FSEL R5, RZ, -23, P2 ;  /* 0xc1b80000ff057808 */ /* 0x001fe20001000000 */
[C---:B----4-:R-:W-:Y:S01]  /*898a0*/  FMUL R6, R19.reuse, 8388608 ;  /* 0x4b00000013067820 */ /* 0x050fe20000400000 */
[----:B------:R-:W-:-:S02]  /*898b0*/  FSETP.GEU.AND P1, PT, R19, 1.175494350822287508e-38, PT ;  /* 0x008000001300780b */ /* 0x000fc40003f2e000 */
[----:B------:R-:W-:Y:S02]  /*898c0*/  IADD3 R8, R7, -0x3f3504f3, RZ ;  /* 0xc0cafb0d07087810 */ /* 0x000fe40007ffe0ff */
[----:B------:R-:W-:Y:S02]  /*898d0*/  FSEL R6, R6, R19, !P1 ;  /* 0x0000001306067208 */ /* 0x000fe40004800000 */
[----:B------:R-:W-:Y:S01]  /*898e0*/  LOP3.LUT R8, R8, 0xff800000, RZ, 0xc0, !PT ;  /* 0xff80000008087812 */ /* 0x000fe200078ec0ff */
[----:B------:R-:W-:Y:S01]  /*898f0*/  STL [R1+0x2910], R19 ;  /* 0x0029101301007387 */ /* 0x000fe20000100800 */
[----:B-----5:R-:W-:Y:S01]  /*89900*/  FFMA.FTZ R0, R0, 1.1920928955078125e-07, R5 ;  /* 0x3400000000007823 */ /* 0x020fe20000010005 */
[----:B------:R0:W4:Y:S04]  /*89910*/  I2F R4, R22 ;  /* 0x0000001600047306 */ /* 0x0001280000201400 */
[----:B------:R-:W-:Y:S04]  /*89920*/  STL [R1+0x8f0], R0 ;  /* 0x0008f00001007387 */ /* 0x000fe80000100800 */
[----:B------:R-:W-:Y:S01]  /*89930*/  STL [R1+0xe4], R6 ;  /* 0x0000e40601007387 */ /* 0x000fe20000100800 */
[----:B0-----:R-:W-:-:S03]  /*89940*/  MOV R22, R17 ;  /* 0x0000001100167202 */ /* 0x001fc60000000f00 */
[----:B------:R0:W-:Y:S04]  /*89950*/  STL [R1+0x3c], R8 ;  /* 0x00003c0801007387 */ /* 0x0001e80000100800 */
[----:B------:R-:W5:Y:S01]  /*89960*/  LDL.LU R17, [R1+0x11bc] ;  /* 0x0011bc0001117983 */ /* 0x000f620000300800 */
[----:B------:R-:W-:-:S03]  /*89970*/  MOV R21, R16 ;  /* 0x0000001000157202 */ /* 0x000fc60000000f00 */
[----:B------:R-:W4:Y:S01]  /*89980*/  LDL.LU R16, [R1+0x11c0] ;  /* 0x0011c00001107983 */ /* 0x000f220000300800 */
[----:B------:R-:W-:Y:S01]  /*89990*/  IADD3 R5, R6, -0x3f3504f3, RZ ;  /* 0xc0cafb0d06057810 */ /* 0x000fe20007ffe0ff */
[----:B-1----:R-:W1:Y:S08]  /*899a0*/  I2F R7, R9 ;  /* 0x0000000900077306 */ /* 0x002e700000201400 */
[----:B--2---:R0:W2:Y:S02]  /*899b0*/  I2F R9, R8 ;  /* 0x0000000800097306 */ /* 0x0040a40000201400 */
[----:B0-----:R-:W-:Y:S01]  /*899c0*/  LOP3.LUT R8, R5, 0xff800000, RZ, 0xc0, !PT ;  /* 0xff80000005087812 */ /* 0x001fe200078ec0ff */
[C---:B---3--:R-:W-:Y:S01]  /*899d0*/  FMUL R0, R18.reuse, 8388608 ;  /* 0x4b00000012007820 */ /* 0x048fe20000400000 */
[----:B------:R-:W-:-:S04]  /*899e0*/  FSETP.GEU.AND P2, PT, R18, 1.175494350822287508e-38, PT ;  /* 0x008000001200780b */ /* 0x000fc80003f4e000 */
[----:B------:R-:W-:Y:S01]  /*899f0*/  FSEL R0, R0, R18, !P2 ;  /* 0x0000001200007208 */ /* 0x000fe20005000000 */
[----:B------:R0:W-:Y:S04]  /*89a00*/  STL [R1+0x2930], R18 ;  /* 0x0029301201007387 */ /* 0x0001e80000100800 */
[----:B------:R3:W-:Y:S04]  /*89a10*/  STL [R1+0xe8], R0 ;  /* 0x0000e80001007387 */ /* 0x0007e80000100800 */
[----:B------:R1:W-:Y:S01]  /*89a20*/  STL [R1+0x38], R8 ;  /* 0x0000380801007387 */ /* 0x0003e20000100800 */
[----:B0-----:R-:W-:Y:S01]  /*89a30*/  MOV R18, R23 ;  /* 0x0000001700127202 */ /* 0x001fe20000000f00 */
[----:B------:R-:W-:-:S02]  /*89a40*/  IMAD.MOV.U32 R23, RZ, RZ, R15 ;  /* 0x000000ffff177224 */ /* 0x000fc400078e000f */
[----:B------:R-:W2:Y:S01]  /*89a50*/  LDL.LU R15, [R1+0x11c4] ;  /* 0x0011c400010f7983 */ /* 0x000ea20000300800 */
[----:B------:R-:W-:Y:S02]  /*89a60*/  IADD3 R6, R0, -0x3f3504f3, RZ ;  /* 0xc0cafb0d00067810 */ /* 0x000fe40007ffe0ff */
[----:B---3--:R1:W0:Y:S01]  /*89a70*/  I2F R0, R8 ;  /* 0x0000000800007306 */ /* 0x0082220000201400 */
[----:B------:R-:W-:Y:S02]  /*89a80*/  MOV R19, R14 ;  /* 0x0000000e00137202 */ /* 0x000fe40000000f00 */
[----:B------:R-:W3:Y:S01]  /*89a90*/  LDL.LU R14, [R1+0x11c8] ;  /* 0x0011c800010e7983 */ /* 0x000ee20000300800 */
[C---:B-----5:R-:W-:Y:S01]  /*89aa0*/  FMUL R5, R17.reuse, 8388608 ;  /* 0x4b00000011057820 */ /* 0x060fe20000400000 */
[----:B------:R-:W-:Y:S02]  /*89ab0*/  FSETP.GEU.AND P3, PT, R17, 1.175494350822287508e-38, PT ;  /* 0x008000001100780b */ /* 0x000fe40003f6e000 */
[----:B------:R5:W-:Y:S02]  /*89ac0*/  STL [R1+0x2950], R17 ;  /* 0x0029501101007387 */ /* 0x000be40000100800 */
[----:B-1----:R-:W-:-:S02]  /*89ad0*/  FSEL R8, R5, R17, !P3 ;  /* 0x0000001105087208 */ /* 0x002fc40005800000 */
[----:B------:R-:W-:Y:S01]  /*89ae0*/  LOP3.LUT R5, R6, 0xff800000, RZ, 0xc0, !PT ;  /* 0xff80000006057812 */ /* 0x000fe200078ec0ff */
[C---:B----4-:R-:W-:Y:S01]  /*89af0*/  FMUL R6, R16.reuse, 8388608 ;  /* 0x4b00000010067820 */ /* 0x050fe20000400000 */
[----:B------:R-:W-:Y:S01]  /*89b00*/  FSETP.GEU.AND P4, PT, R16, 1.175494350822287508e-38, PT ;  /* 0x008000001000780b */ /* 0x000fe20003f8e000 */
[----:B-----5:R-:W-:Y:S01]  /*89b10*/  IMAD.MOV.U32 R17, RZ, RZ, R10 ;  /* 0x000000ffff117224 */ /* 0x020fe200078e000a */
[----:B------:R-:W-:Y:S02]  /*89b20*/  IADD3 R10, R8, -0x3f3504f3, RZ ;  /* 0xc0cafb0d080a7810 */ /* 0x000fe40007ffe0ff */
[----:B------:R-:W-:Y:S01]  /*89b30*/  MOV R20, R21 ;  /* 0x0000001500147202 */ /* 0x000fe20000000f00 */
[----:B------:R1:W-:Y:S01]  /*89b40*/  STL [R1+0xe0], R8 ;  /* 0x0000e00801007387 */ /* 0x0003e20000100800 */
[----:B------:R-:W-:Y:S02]  /*89b50*/  MOV R21, R12 ;  /* 0x0000000c00157202 */ /* 0x000fe40000000f00 */
[----:B------:R-:W-:-:S02]  /*89b60*/  FSEL R12, R6, R16, !P4 ;  /* 0x00000010060c7208 */ /* 0x000fc40006000000 */
[----:B------:R-:W-:Y:S02]  /*89b70*/  LOP3.LUT R6, R10, 0xff800000, RZ, 0xc0, !PT ;  /* 0xff8000000a067812 */ /* 0x000fe400078ec0ff */
[----:B------:R-:W-:Y:S02]  /*89b80*/  FSEL R10, RZ, -23, P6 ;  /* 0xc1b80000ff0a7808 */ /* 0x000fe40003000000 */
[----:B-1----:R-:W-:Y:S01]  /*89b90*/  FSEL R8, RZ, -23, P5 ;  /* 0xc1b80000ff087808 */ /* 0x002fe20002800000 */
[----:B------:R-:W-:Y:S04]  /*89ba0*/  STL [R1+0x34], R5 ;  /* 0x0000340501007387 */ /* 0x000fe80000100800 */
[----:B------:R1:W-:Y:S01]  /*89bb0*/  STL [R1+0x297c], R16 ;  /* 0x00297c1001007387 */ /* 0x0003e20000100800 */
[----:B------:R-:W-:-:S02]  /*89bc0*/  FFMA.FTZ R8, R4, 1.1920928955078125e-07, R8 ;  /* 0x3400000004087823 */ /* 0x000fc40000010008 */
[----:B------:R-:W-:Y:S01]  /*89bd0*/  FFMA.FTZ R4, R7, 1.1920928955078125e-07, R10 ;  /* 0x3400000007047823 */ /* 0x000fe2000001000a */
[----:B------:R4:W-:Y:S01]  /*89be0*/  STL [R1+0xdc], R12 ;  /* 0x0000dc0c01007387 */ /* 0x0009e20000100800 */
[----:B-1----:R-:W-:-:S03]  /*89bf0*/  MOV R16, R11 ;  /* 0x0000000b00107202 */ /* 0x002fc60000000f00 */
[----:B------:R-:W-:Y:S01]  /*89c00*/  STL [R1+0x30], R6 ;  /* 0x0000300601007387 */ /* 0x000fe20000100800 */
[----:B----4-:R-:W-:-:S03]  /*89c10*/  IADD3 R12, R12, -0x3f3504f3, RZ ;  /* 0xc0cafb0d0c0c7810 */ /* 0x010fc60007ffe0ff */
[----:B------:R-:W-:Y:S04]  /*89c20*/  STL [R1+0x8ec], R8 ;  /* 0x0008ec0801007387 */ /* 0x000fe80000100800 */
[----:B------:R1:W-:Y:S01]  /*89c30*/  STL [R1+0x8e8], R4 ;  /* 0x0008e80401007387 */ /* 0x0003e20000100800 */
[----:B------:R-:W-:Y:S01]  /*89c40*/  LOP3.LUT R7, R12, 0xff800000, RZ, 0xc0, !PT ;  /* 0xff8000000c077812 */ /* 0x000fe200078ec0ff */
[C---:B--2---:R-:W-:Y:S01]  /*89c50*/  FMUL R11, R15.reuse, 8388608 ;  /* 0x4b0000000f0b7820 */ /* 0x044fe20000400000 */
[----:B------:R-:W-:-:S04]  /*89c60*/  FSETP.GEU.AND P5, PT, R15, 1.175494350822287508e-38, PT ;  /* 0x008000000f00780b */ /* 0x000fc80003fae000 */
[----:B-1----:R-:W-:Y:S01]  /*89c70*/  FSEL R4, R11, R15, !P5 ;  /* 0x0000000f0b047208 */ /* 0x002fe20006800000 */
[----:B------:R1:W-:Y:S04]  /*89c80*/  STL [R1+0x29cc], R15 ;  /* 0x0029cc0f01007387 */ /* 0x0003e80000100800 */
[----:B------:R2:W-:Y:S04]  /*89c90*/  STL [R1+0xd8], R4 ;  /* 0x0000d80401007387 */ /* 0x0005e80000100800 */
[----:B------:R-:W-:Y:S01]  /*89ca0*/  STL [R1+0x4c], R7 ;  /* 0x00004c0701007387 */ /* 0x000fe20000100800 */
[----:B-1----:R-:W-:-:S03]  /*89cb0*/  MOV R15, R13 ;  /* 0x0000000d000f7202 */ /* 0x002fc60000000f00 */
[----:B------:R-:W4:Y:S01]  /*89cc0*/  LDL.LU R13, [R1+0x11cc] ;  /* 0x0011cc00010d7983 */ /* 0x000f220000300800 */
[C---:B---3--:R-:W-:Y:S01]  /*89cd0*/  FMUL R8, R14.reuse, 8388608 ;  /* 0x4b0000000e087820 */ /* 0x048fe20000400000 */
[----:B------:R-:W-:Y:S02]  /*89ce0*/  FSETP.GEU.AND P6, PT, R14, 1.175494350822287508e-38, PT ;  /* 0x008000000e00780b */ /* 0x000fe40003fce000 */
[----:B--2---:R-:W-:Y:S02]  /*89cf0*/  IADD3 R4, R4, -0x3f3504f3, RZ ;  /* 0xc0cafb0d04047810 */ /* 0x004fe40007ffe0ff */
[----:B------:R-:W-:Y:S02]  /*89d00*/  FSEL R10, RZ, -23, P0 ;  /* 0xc1b80000ff0a7808 */ /* 0x000fe40000000000 */
[----:B------:R-:W-:Y:S02]  /*89d10*/  FSEL R8, R8, R14, !P6 ;  /* 0x0000000e08087208 */ /* 0x000fe40007000000 */
[----:B------:R-:W-:Y:S01]  /*89d20*/  LOP3.LUT R4, R4, 0xff800000, RZ, 0xc0, !PT ;  /* 0xff80000004047812 */ /* 0x000fe200078ec0ff */
[----:B------:R-:W-:Y:S01]  /*89d30*/  FFMA.FTZ R9, R9, 1.1920928955078125e-07, R10 ;  /* 0x3400000009097823 */ /* 0x000fe2000001000a */
[----:B------:R-:W-:Y:S01]  /*89d40*/  IADD3 R12, R8, -0x3f3504f3, RZ ;  /* 0xc0cafb0d080c7810 */ /* 0x000fe20007ffe0ff */
[----:B------:R1:W-:Y:S04]  /*89d50*/  STL [R1+0x2a08], R14 ;  /* 0x002a080e01007387 */ /* 0x0003e80000100800 */
[----:B------:R2:W-:Y:S04]  /*89d60*/  STL [R1+0xd4], R8 ;  /* 0x0000d40801007387 */ /* 0x0005e80000100800 */
[----:B------:R3:W-:Y:S01]  /*89d70*/  STL [R1+0x48], R4 ;  /* 0x0000480401007387 */ /* 0x0007e20000100800 */
[----:B-1----:R-:W-:Y:S01]  /*89d80*/  IMAD.MOV.U32 R14, RZ, RZ, R24 ;  /* 0x000000ffff0e7224 */ /* 0x002fe200078e0018 */
[----:B------:R-:W-:-:S02]  /*89d90*/  LOP3.LUT R24, R12, 0xff800000, RZ, 0xc0, !PT ;  /* 0xff8000000c187812 */ /* 0x000fc400078ec0ff */
[----:B----4-:R-:W-:Y:S04]  /*89da0*/  STL [R1+0x2a50], R13 ;  /* 0x002a500d01007387 */ /* 0x010fe80000100800 */
[----:B------:R0:W-:Y:S04]  /*89db0*/  STL [R1+0x8e4], R9 ;  /* 0x0008e40901007387 */ /* 0x0001e80000100800 */
[----:B------:R-:W4:Y:S01]  /*89dc0*/  LDL.LU R12, [R1+0x11d0] ;  /* 0x0011d000010c7983 */ /* 0x000f220000300800 */
[----:B------:R-:W1:Y:S01]  /*89dd0*/  I2F R5, R5 ;  /* 0x0000000500057306 */ /* 0x000e620000201400 */
[C---:B------:R-:W-:Y:S01]  /*89de0*/  FMUL R11, R13.reuse, 8388608 ;  /* 0x4b0000000d0b7820 */ /* 0x040fe20000400000 */
[----:B------:R-:W-:-:S06]  /*89df0*/  FSETP.GEU.AND P0, PT, R13, 1.175494350822287508e-38, PT ;  /* 0x008000000d00780b */ /* 0x000fcc0003f0e000 */
[----:B--2---:R3:W-:Y:S01]  /*89e00*/  I2F R8, R4 ;  /* 0x0000000400087306 */ /* 0x0047e20000201400 */
[----:B------:R-:W-:Y:S02]  /*89e10*/  FSEL R11, R11, R13, !P0 ;  /* 0x0000000d0b0b7208 */ /* 0x000fe40004000000 */
[----:B---3--:R-:W-:-:S05]  /*89e20*/  FSEL R4, RZ, -23, P1 ;  /* 0xc1b80000ff047808 */ /* 0x008fca0000800000 */
[----:B------:R-:W2:Y:S01]  /*89e30*/  I2F R6, R6 ;  /* 0x0000000600067306 */ /* 0x000ea20000201400 */
[----:B------:R-:W-:Y:S01]  /*89e40*/  FSEL R10, RZ, -23, P2 ;  /* 0xc1b80000ff0a7808 */ /* 0x000fe20001000000 */
[----:B0-----:R-:W-:Y:S01]  /*89e50*/  FFMA.FTZ R9, R0, 1.1920928955078125e-07, R4 ;  /* 0x3400000000097823 */ /* 0x001fe20000010004 */
[----:B------:R-:W-:Y:S01]  /*89e60*/  IADD3 R4, R11, -0x3f3504f3, RZ ;  /* 0xc0cafb0d0b047810 */ /* 0x000fe20007ffe0ff */
[----:B------:R0:W-:Y:S04]  /*89e70*/  STL [R1+0xd0], R11 ;  /* 0x0000d00b01007387 */ /* 0x0001e80000100800 */
[----:B------:R-:W3:Y:S01]  /*89e80*/  I2F R7, R7 ;  /* 0x0000000700077306 */ /* 0x000ee20000201400 */
[----:B------:R-:W-:Y:S01]  /*89e90*/  LOP3.LUT R4, R4, 0xff800000, RZ, 0xc0, !PT ;  /* 0xff80000004047812 */ /* 0x000fe200078ec0ff */
[----:B------:R5:W-:Y:S01]  /*89ea0*/  STL [R1+0x44], R24 ;  /* 0x0000441801007387 */ /* 0x000be20000100800 */
[----:B-1----:R-:W-:-:S03]  /*89eb0*/  FFMA.FTZ R5, R5, 1.1920928955078125e-07, R10 ;  /* 0x3400000005057823 */ /* 0x002fc6000001000a */
[----:B------:R4:W-:Y:S01]  /*89ec0*/  STL [R1+0x8e0], R9 ;  /* 0x0008e00901007387 */ /* 0x0009e20000100800 */
[----:B------:R-:W-:Y:S02]  /*89ed0*/  MOV R13, R14 ;  /* 0x0000000e000d7202 */ /* 0x000fe40000000f00 */
[----:B0-----:R-:W-:Y:S01]  /*89ee0*/  FSEL R11, RZ, -23, P3 ;  /* 0xc1b80000ff0b7808 */ /* 0x001fe20001800000 */
[----:B------:R-:W-:Y:S01]  /*89ef0*/  STL [R1+0x40], R4 ;  /* 0x0000400401007387 */ /* 0x000fe20000100800 */
[----:B------:R-:W-:Y:S01]  /*89f00*/  MOV R14, R20 ;  /* 0x00000014000e7202 */ /* 0x000fe20000000f00 */
[----:B------:R-:W-:Y:S01]  /*89f10*/  IMAD.MOV.U32 R20, RZ, RZ, R3 ;  /* 0x000000ffff147224 */ /* 0x000fe200078e0003 */
[----:B------:R-:W-:Y:S01]  /*89f20*/  MOV R3, R2 ;  /* 0x0000000200037202 */ /* 0x000fe20000000f00 */
[----:B------:R5:W0:Y:S01]  /*89f30*/  I2F R0, R24 ;  /* 0x0000001800007306 */ /* 0x000a220000201400 */
[----:B------:R-:W-:Y:S02]  /*89f40*/  MOV R2, R25 ;  /* 0x0000001900027202 */ /* 0x000fe40000000f00 */
[----:B------:R-:W-:-:S02]  /*89f50*/  FSEL R25, RZ, -23, P5 ;  /* 0xc1b80000ff197808 */ /* 0x000fc40002800000 */
[----:B-----5:R-:W-:Y:S01]  /*89f60*/  FSEL R24, RZ, -23, P4 ;  /* 0xc1b80000ff187808 */ /* 0x020fe20002000000 */
[C---:B----4-:R-:W-:Y:S01]  /*89f70*/  FMUL R9, R12.reuse, 8388608 ;  /* 0x4b0000000c097820 */ /* 0x050fe20000400000 */
[----:B------:R-:W-:Y:S01]  /*89f80*/  FSETP.GEU.AND P1, PT, R12, 1.175494350822287508e-38, PT ;  /* 0x008000000c00780b */ /* 0x000fe20003f2e000 */
[----:B------:R-:W-:Y:S03]  /*89f90*/  STL [R1+0x2a9c], R12 ;  /* 0x002a9c0c01007387 */ /* 0x000fe60000100800 */
[----:B------:R-:W-:Y:S01]  /*89fa0*/  FSEL R9, R9, R12, !P1 ;  /* 0x0000000c09097208 */ /* 0x000fe20004800000 */
[----:B------:R2:W-:Y:S04]  /*89fb0*/  STL [R1+0x8dc], R5 ;  /* 0x0008dc0501007387 */ /* 0x0005e80000100800 */
[----:B------:R-:W-:Y:S01]  /*89fc0*/  STL [R1+0xcc], R9 ;  /* 0x0000cc0901007387 */ /* 0x000fe20000100800 */
[----:B--2---:R-:W-:-:S02]  /*89fd0*/  FFMA.FTZ R5, R6, 1.1920928955078125e-07, R11 ;  /* 0x3400000006057823 */ /* 0x004fc4000001000b */
[----:B---3--:R-:W-:-:S03]  /*89fe0*/  FFMA.FTZ R6, R7, 1.1920928955078125e-07, R24 ;  /* 0x3400000007067823 */ /* 0x008fc60000010018 */
[----:B------:R1:W-:Y:S04]  /*89ff0*/  STL [R1+0x8d8], R5 ;  /* 0x0008d80501007387 */ /* 0x0003e80000100800 */
[----:B------:R2:W-:Y:S01]  /*8a000*/  STL [R1+0x8d4], R6 ;  /* 0x0008d40601007387 */ /* 0x0005e20000100800 */
[----:B-1----:R-:W-:-:S05]  /*8a010*/  FFMA.FTZ R5, R8, 1.1920928955078125e-07, R25 ;  /* 0x3400000008057823 */ /* 0x002fca0000010019 */
[----:B------:R1:W-:Y:S04]  /*8a020*/  STL [R1+0x8d0], R5 ;  /* 0x0008d00501007387 */ /* 0x0003e80000100800 */
[----:B------:R-:W3:Y:S04]  /*8a030*/  LDL.LU R11, [R1+0x11d4] ;  /* 0x0011d400010b7983 */ /* 0x000ee80000300800 */
[----:B------:R-:W4:Y:S01]  /*8a040*/  LDL.LU R10, [R1+0x11d8] ;  /* 0x0011d800010a7983 */ /* 0x000f220000300800 */
[----:B------:R-:W5:Y:S01]  /*8a050*/  I2F R4, R4 ;  /* 0x0000000400047306 */ /* 0x000f620000201400 */
[----:B--2---:R-:W-:-:S02]  /*8a060*/  IADD3 R6, R9, -0x3f3504f3, RZ ;  /* 0xc0cafb0d09067810 */ /* 0x004fc40007ffe0ff */
[----:B-1----:R-:W-:Y:S02]  /*8a070*/  FSEL R5, RZ, -23, P6 ;  /* 0xc1b80000ff057808 */ /* 0x002fe40003000000 */
[----:B------:R-:W-:Y:S02]  /*8a080*/  FSEL R7, RZ, -23, P0 ;  /* 0xc1b80000ff077808 */ /* 0x000fe40000000000 */
[----:B------:R-:W-:Y:S01]  /*8a090*/  LOP3.LUT R6, R6, 0xff800000, RZ, 0xc0, !PT ;  /* 0xff80000006067812 */ /* 0x000fe200078ec0ff */
[----:B0-----:R-:W-:-:S04]  /*8a0a0*/  FFMA.FTZ R5, R0, 1.1920928955078125e-07, R5 ;  /* 0x3400000000057823 */ /* 0x001fc80000010005 */
[----:B------:R0:W-:Y:S01]  /*8a0b0*/  STL [R1+0x10c], R6 ;  /* 0x00010c0601007387 */ /* 0x0001e20000100800 */
[----:B-----5:R-:W-:-:S03]  /*8a0c0*/  FFMA.FTZ R4, R4, 1.1920928955078125e-07, R7 ;  /* 0x3400000004047823 */ /* 0x020fc60000010007 */
[----:B------:R-:W-:Y:S01]  /*8a0d0*/  STL [R1+0x8c8], R5 ;  /* 0x0008c80501007387 */ /* 0x000fe20000100800 */
[----:B0-----:R-:W0:Y:S01]  /*8a0e0*/  I2F R6, R6 ;  /* 0x0000000600067306 */ /* 0x001e220000201400 */
[----:B------:R-:W-:-:S05]  /*8a0f0*/  FSEL R7, RZ, -23, P1 ;  /* 0xc1b80000ff077808 */ /* 0x000fca0000800000 */
[----:B0-----:R-:W-:Y:S02]  /*8a100*/  FFMA.FTZ R6, R6, 1.1920928955078125e-07, R7 ;  /* 0x3400000006067823 */ /* 0x001fe40000010007 */
[C---:B---3--:R-:W-:Y:S01]  /*8a110*/  FMUL R8, R11.reuse, 8388608 ;  /* 0x4b0000000b087820 */ /* 0x048fe20000400000 */
[----:B------:R-:W-:Y:S01]  /*8a120*/  FSETP.GEU.AND P2, PT, R11, 1.175494350822287508e-38, PT ;  /* 0x008000000b00780b */ /* 0x000fe20003f4e000 */
[----:B------:R-:W-:Y:S03]  /*8a130*/  STL [R1+0x2ae4], R11 ;  /* 0x002ae40b01007387 */ /* 0x000fe60000100800 */
[----:B------:R-:W-:Y:S01]  /*8a140*/  FSEL R0, R8, R11, !P2 ;  /* 0x0000000b08007208 */ /* 0x000fe20005000000 */
[----:B------:R0:W-:Y:S04]  /*8a150*/  STL [R1+0x8c4], R4 ;  /* 0x0008c40401007387 */ /* 0x0001e80000100800 */
[----:B------:R1:W-:Y:S04]  /*8a160*/  STL [R1+0xbc], R0 ;  /* 0x0000bc0001007387 */ /* 0x0003e80000100800 */
[----:B------:R-:W2:Y:S01]  /*8a170*/  LDL.LU R9, [R1+0x11dc] ;  /* 0x0011dc0001097983 */ /* 0x000ea20000300800 */
[C---:B----4-:R-:W-:Y:S01]  /*8a180*/  FSETP.GEU.AND P5, PT, R10.reuse, 1.175494350822287508e-38, PT ;  /* 0x008000000a00780b */ /* 0x050fe20003fae000 */
[----:B0-----:R-:W-:-:S02]  /*8a190*/  FMUL R4, R10, 8388608 ;  /* 0x4b0000000a047820 */ /* 0x001fc40000400000 */
[----:B------:R-:W3:Y:S01]  /*8a1a0*/  LDL.LU R8, [R1+0x11e0] ;  /* 0x0011e00001087983 */ /* 0x000ee20000300800 */
[----:B-1----:R-:W-:Y:S02]  /*8a1b0*/  IADD3 R0, R0, -0x3f3504f3, RZ ;  /* 0xc0cafb0d00007810 */ /* 0x002fe40007ffe0ff */
[----:B------:R-:W-:Y:S02]  /*8a1c0*/  FSEL R4, R4, R10, !P5 ;  /* 0x0000000a04047208 */ /* 0x000fe40006800000 */
[----:B------:R-:W-:Y:S01]  /*8a1d0*/  LOP3.LUT R5, R0, 0xff800000, RZ, 0xc0, !PT ;  /* 0xff80000000057812 */ /* 0x000fe200078ec0ff */
[----:B------:R-:W-:Y:S04]  /*8a1e0*/  STL [R1+0x2b2c], R10 ;  /* 0x002b2c0a01007387 */ /* 0x000fe80000100800 */
[----:B------:R0:W-:Y:S04]  /*8a1f0*/  STL [R1+0xc0], R4 ;  /* 0x0000c00401007387 */ /* 0x0001e80000100800 */
[----:B------:R1:W-:Y:S04]  /*8a200*/  STL [R1+0x108], R5 ;  /* 0x0001080501007387 */ /* 0x0003e80000100800 */
[----:B------:R-:W4:Y:S01]  /*8a210*/  LDL.LU R7, [R1+0x11e4] ;  /* 0x0011e40001077983 */ /* 0x000f220000300800 */
[----:B0-----:R-:W-:Y:S01]  /*8a220*/  IADD3 R4, R4, -0x3f3504f3, RZ ;  /* 0xc0cafb0d04047810 */ /* 0x001fe20007ffe0ff */
[----:B-1----:R-:W0:Y:S02]  /*8a230*/  I2F R5, R5 ;  /* 0x0000000500057306 */ /* 0x002e240000201400 */
[----:B------:R-:W-:Y:S01]  /*8a240*/  STL [R1+0x80c], R6 ;  /* 0x00080c0601007387 */ /* 0x000fe20000100800 */
[----:B------:R-:W-:Y:S01]  /*8a250*/  LOP3.LUT R4, R4, 0xff800000, RZ, 0xc0, !PT ;  /* 0xff80000004047812 */ /* 0x000fe200078ec0ff */
[----:B------:R-:W-:Y:S01]  /*8a260*/  IMAD.MOV.U32 R12, RZ, RZ, R14 ;  /* 0x000000ffff0c7224 */ /* 0x000fe200078e000e */
[----:B------:R-:W-:-:S02]  /*8a270*/  MOV R14, R2 ;  /* 0x00000002000e7202 */ /* 0x000fc40000000f00 */
[----:B------:R-:W-:Y:S02]  /*8a280*/  MOV R2, R26 ;  /* 0x0000001a00027202 */ /* 0x000fe40000000f00 */
[----:B------:R-:W-:Y:S01]  /*8a290*/  FSEL R26, RZ, -23, P2 ;  /* 0xc1b80000ff1a7808 */ /* 0x000fe20001000000 */
[C---:B--2---:R-:W-:Y:S01]  /*8a2a0*/  FMUL R0, R9.reuse, 8388608 ;  /* 0x4b00000009007820 */ /* 0x044fe20000400000 */
[----:B------:R-:W-:-:S04]  /*8a2b0*/  FSETP.GEU.AND P0, PT, R9, 1.175494350822287508e-38, PT ;  /* 0x008000000900780b */ /* 0x000fc80003f0e000 */
[----:B------:R-:W-:Y:S01]  /*8a2c0*/  FSEL R0, R0, R9, !P0 ;  /* 0x0000000900007208 */ /* 0x000fe20004000000 */
[----:B------:R1:W-:Y:S01]  /*8a2d0*/  STL [R1+0x2b7c], R9 ;  /* 0x002b7c0901007387 */ /* 0x0003e20000100800 */
[C---:B---3--:R-:W-:Y:S01]  /*8a2e0*/  FMUL R24, R8.reuse, 8388608 ;  /* 0x4b00000008187820 */ /* 0x048fe20000400000 */
[----:B------:R-:W-:Y:S02]  /*8a2f0*/  FSETP.GEU.AND P4, PT, R8, 1.175494350822287508e-38, PT ;  /* 0x008000000800780b */ /* 0x000fe40003f8e000 */
[----:B------:R2:W-:Y:S04]  /*8a300*/  STL [R1+0xb8], R0 ;  /* 0x0000b80001007387 */ /* 0x0005e80000100800 */
[----:B------:R-:W-:Y:S01]  /*8a310*/  STL [R1+0x104], R4 ;  /* 0x0001040401007387 */ /* 0x000fe20000100800 */
[----:B-1----:R-:W-:-:S03]  /*8a320*/  FSEL R9, R24, R8, !P4 ;  /* 0x0000000818097208 */ /* 0x002fc60006000000 */
[----:B------:R-:W3:Y:S01]  /*8a330*/  LDL.LU R6, [R1+0x11e8] ;  /* 0x0011e80001067983 */ /* 0x000ee20000300800 */
[----:B--2---:R-:W-:-:S03]  /*8a340*/  IADD3 R0, R0, -0x3f3504f3, RZ ;  /* 0xc0cafb0d00007810 */ /* 0x004fc60007ffe0ff */
[----:B------:R0:W-:Y:S01]  /*8a350*/  STL [R1+0x2bcc], R8 ;  /* 0x002bcc0801007387 */ /* 0x0001e20000100800 */
[----:B------:R-:W-:Y:S01]  /*8a360*/  LOP3.LUT R0, R0, 0xff800000, RZ, 0xc0, !PT ;  /* 0xff80000000007812 */ /* 0x000fe200078ec0ff */
[C---:B----4-:R-:W-:Y:S01]  /*8a370*/  FMUL R24, R7.reuse, 8388608 ;  /* 0x4b00000007187820 */ /* 0x050fe20000400000 */
[----:B------:R-:W-:Y:S01]  /*8a380*/  FSETP.GEU.AND P3, PT, R7, 1.175494350822287508e-38, PT ;  /* 0x008000000700780b */ /* 0x000fe20003f6e000 */
[----:B------:R1:W-:Y:S01]  /*8a390*/  STL [R1+0xb4], R9 ;  /* 0x0000b40901007387 */ /* 0x0003e20000100800 */
[----:B------:R-:W-:Y:S01]  /*8a3a0*/  IADD3 R25, R9, -0x3f3504f3, RZ ;  /* 0xc0cafb0d09197810 */ /* 0x000fe20007ffe0ff */
[----:B0-----:R-:W-:Y:S02]  /*8a3b0*/  FFMA.FTZ R8, R5, 1.1920928955078125e-07, R26 ;  /* 0x3400000005087823 */ /* 0x001fe4000001001a */
[----:B------:R-:W-:Y:S04]  /*8a3c0*/  STL [R1+0x100], R0 ;  /* 0x0001000001007387 */ /* 0x000fe80000100800 */
[----:B------:R-:W2:Y:S01]  /*8a3d0*/  LDL.LU R5, [R1+0x11ec] ;  /* 0x0011ec0001057983 */ /* 0x000ea20000300800 */
[----:B-1----:R-:W-:-:S03]  /*8a3e0*/  FSEL R9, R24, R7, !P3 ;  /* 0x0000000718097208 */ /* 0x002fc60005800000 */
[----:B------:R0:W-:Y:S04]  /*8a3f0*/  STL [R1+0x808], R8 ;  /* 0x0008080801007387 */ /* 0x0001e80000100800 */
[----:B------:R1:W-:Y:S01]  /*8a400*/  STL [R1+0x2c1c], R7 ;  /* 0x002c1c0701007387 */ /* 0x0003e20000100800 */
[----:B0-----:R-:W-:-:S03]  /*8a410*/  LOP3.LUT R8, R25, 0xff800000, RZ, 0xc0, !PT ;  /* 0xff80000019087812 */ /* 0x001fc600078ec0ff */
[----:B------:R-:W-:Y:S04]  /*8a420*/  STL [R1+0xb0], R9 ;  /* 0x0000b00901007387 */ /* 0x000fe80000100800 */
[----:B------:R0:W-:Y:S04]  /*8a430*/  STL [R1+0x11c], R8 ;  /* 0x00011c0801007387 */ /* 0x0001e80000100800 */
[----:B-1----:R-:W4:Y:S01]  /*8a440*/  LDL.LU R7, [R1+0x11f0] ;  /* 0x0011f00001077983 */ /* 0x002f220000300800 */
[----:B------:R-:W-:Y:S01]  /*8a450*/  IADD3 R26, R9, -0x3f3504f3, RZ ;  /* 0xc0cafb0d091a7810 */ /* 0x000fe20007ffe0ff */
[----:B------:R0:W-:Y:S08]  /*8a460*/  I2F R24, R8 ;  /* 0x0000000800187306 */ /* 0x0001f00000201400 */
[----:B------:R-:W1:Y:S01]  /*8a470*/  I2F R4, R4 ;  /* 0x0000000400047306 */ /* 0x000e620000201400 */
[----:B0-----:R-:W-:Y:S01]  /*8a480*/  LOP3.LUT R8, R26, 0xff800000, RZ, 0xc0, !PT ;  /* 0xff8000001a087812 */ /* 0x001fe200078ec0ff */
[----:B------:R-:W-:Y:S01]  /*8a490*/  IMAD.MOV.U32 R11, RZ, RZ, R12 ;  /* 0x000000ffff0b7224 */ /* 0x000fe200078e000c */
[----:B------:R-:W-:-:S02]  /*8a4a0*/  MOV R12, R16 ;  /* 0x00000010000c7202 */ /* 0x000fc40000000f00 */
[----:B------:R-:W-:Y:S01]  /*8a4b0*/  MOV R16, R27 ;  /* 0x0000001b00107202 */ /* 0x000fe20000000f00 */
[C---:B---3--:R-:W-:Y:S01]  /*8a4c0*/  FMUL R25, R6.reuse, 8388608 ;  /* 0x4b00000006197820 */ /* 0x048fe20000400000 */
[----:B------:R-:W-:-:S04]  /*8a4d0*/  FSETP.GEU.AND P6, PT, R6, 1.175494350822287508e-38, PT ;  /* 0x008000000600780b */ /* 0x000fc80003fce000 */
[----:B------:R-:W-:Y:S02]  /*8a4e0*/  FSEL R9, R25, R6, !P6 ;  /* 0x0000000619097208 */ /* 0x000fe40007000000 */
[----:B------:R-:W-:-:S05]  /*8a4f0*/  FSEL R25, RZ, -23, P5 ;  /* 0xc1b80000ff197808 */ /* 0x000fca0002800000 */
[----:B-1----:R-:W-:Y:S01]  /*8a500*/  FFMA.FTZ R4, R4, 1.1920928955078125e-07, R25 ;  /* 0x3400000004047823 */ /* 0x002fe20000010019 */
[----:B------:R-:W-:Y:S01]  /*8a510*/  IADD3 R27, R9, -0x3f3504f3, RZ ;  /* 0xc0cafb0d091b7810 */ /* 0x000fe20007ffe0ff */
[C---:B--2---:R-:W-:Y:S01]  /*8a520*/  FMUL R26, R5.reuse, 8388608 ;  /* 0x4b000000051a7820 */ /* 0x044fe20000400000 */
[----:B------:R-:W-:Y:S01]  /*8a530*/  FSETP.GEU.AND P5, PT, R5, 1.175494350822287508e-38, PT ;  /* 0x008000000500780b */ /* 0x000fe20003fae000 */
[----:B----4-:R-:W-:Y:S04]  /*8a540*/  STL [R1+0x58], R7 ;  /* 0x0000580701007387 */ /* 0x010fe80000100800 */
[----:B------:R0:W-:Y:S02]  /*8a550*/  STL [R1+0x2c6c], R6 ;  /* 0x002c6c0601007387 */ /* 0x0001e40000100800 */
[----:B0-----:R-:W0:Y:S02]  /*8a560*/  I2F R6, R8 ;  /* 0x0000000800067306 */ /* 0x001e240000201400 */
[----:B------:R-:W-:Y:S01]  /*8a570*/  STL [R1+0xac], R9 ;  /* 0x0000ac0901007387 */ /* 0x000fe20000100800 */
[----:B------:R-:W-:-:S03]  /*8a580*/  FSETP.GEU.AND P2, PT, R7, 1.175494350822287508e-38, PT ;  /* 0x008000000700780b */ /* 0x000fc60003f4e000 */
[----:B------:R-:W-:Y:S01]  /*8a590*/  STL [R1+0x118], R8 ;  /* 0x0001180801007387 */ /* 0x000fe20000100800 */
[----:B------:R-:W-:-:S03]  /*8a5a0*/  FSEL R7, R26, R5, !P5 ;  /* 0x000000051a077208 */ /* 0x000fc60006800000 */
[----:B0-----:R0:W-:Y:S04]  /*8a5b0*/  STL [R1+0x1c], R6 ;  /* 0x00001c0601007387 */ /* 0x0011e80000100800 */
[----:B------:R-:W-:Y:S04]  /*8a5c0*/  STL [R1+0x7f8], R4 ;  /* 0x0007f80401007387 */ /* 0x000fe80000100800 */
[----:B------:R1:W-:Y:S01]  /*8a5d0*/  STL [R1+0x2cd0], R5 ;  /* 0x002cd00501007387 */ /* 0x0003e20000100800 */
[----:B0-----:R-:W-:-:S03]  /*8a5e0*/  LOP3.LUT R6, R27, 0xff800000, RZ, 0xc0, !PT ;  /* 0xff8000001b067812 */ /* 0x001fc600078ec0ff */
[----:B-1----:R-:W2:Y:S01]  /*8a5f0*/  LDL R5, [R1+0x58] ;  /* 0x0000580001057983 */ /* 0x002ea20000100800 */
[----:B------:R-:W-:-:S03]  /*8a600*/  IADD3 R26, R7, -0x3f3504f3, RZ ;  /* 0xc0cafb0d071a7810 */ /* 0x000fc60007ffe0ff */
[----:B------:R0:W-:Y:S04]  /*8a610*/  STL [R1+0xa8], R7 ;  /* 0x0000a80701007387 */ /* 0x0001e80000100800 */
[----:B------:R1:W-:Y:S04]  /*8a620*/  STL [R1+0x114], R6 ;  /* 0x0001140601007387 */ /* 0x0003e80000100800 */
[----:B0-----:R-:W3:Y:S01]  /*8a630*/  LDL.LU R7, [R1+0x11f4] ;  /* 0x0011f40001077983 */ /* 0x001ee20000300800 */
[----:B------:R-:W0:Y:S01]  /*8a640*/  I2F R0, R0 ;  /* 0x0000000000007306 */ /* 0x000e220000201400 */
[----:B------:R-:W-:-:S07]  /*8a650*/  FSEL R4, RZ, -23, P0 ;  /* 0xc1b80000ff047808 */ /* 0x000fce0000000000 */
[----:B-1----:R-:W1:Y:S01]  /*8a660*/  I2F R6, R6 ;  /* 0x0000000600067306 */ /* 0x002e620000201400 */
[----:B------:R-:W-:Y:S02]  /*8a670*/  IMAD.MOV.U32 R10, RZ, RZ, R11 ;  /* 0x000000ffff0a7224 */ /* 0x000fe400078e000b */
[----:B0-----:R-:W-:Y:S01]  /*8a680*/  FFMA.FTZ R0, R0, 1.1920928955078125e-07, R4 ;  /* 0x3400000000007823 */ /* 0x001fe20000010004 */
[----:B------:R-:W-:Y:S02]  /*8a690*/  MOV R11, R17 ;  /* 0x00000011000b7202 */ /* 0x000fe40000000f00 */
[----:B------:R-:W-:Y:S01]  /*8a6a0*/  MOV R17, R29 ;  /* 0x0000001d00117202 */ /* 0x000fe20000000f00 */
[----:B-1----:R-:W-:Y:S04]  /*8a6b0*/  STL [R1+0x18], R6 ;  /* 0x0000180601007387 */ /* 0x002fe80000100800 */
[----:B------:R0:W-:Y:S02]  /*8a6c0*/  STL [R1+0x7f4], R0 ;  /* 0x0007f40001007387 */ /* 0x0001e40000100800 */
[----:B0-----:R-:W-:-:S04]  /*8a6d0*/  LOP3.LUT R0, R26, 0xff800000, RZ, 0xc0, !PT ;  /* 0xff8000001a007812 */ /* 0x001fc800078ec0ff */
[----:B------:R-:W0:Y:S01]  /*8a6e0*/  I2F R29, R0 ;  /* 0x00000000001d7306 */ /* 0x000e220000201400 */
[----:B--2---:R-:W-:-:S05]  /*8a6f0*/  FMUL R25, R5, 8388608 ;  /* 0x4b00000005197820 */ /* 0x004fca0000400000 */
[----:B------:R-:W-:-:S04]  /*8a700*/  FSEL R6, R25, R5, !P2 ;  /* 0x0000000519067208 */ /* 0x000fc80005000000 */
[----:B------:R-:W-:Y:S01]  /*8a710*/  IADD3 R25, R6, -0x3f3504f3, RZ ;  /* 0xc0cafb0d06197810 */ /* 0x000fe20007ffe0ff */
[----:B---3--:R-:W-:Y:S04]  /*8a720*/  STL [R1+0x54], R7 ;  /* 0x0000540701007387 */ /* 0x008fe80000100800 */
[----:B------:R-:W-:Y:S04]  /*8a730*/  STL [R1+0x98], R6 ;  /* 0x0000980601007387 */ /* 0x000fe80000100800 */
[----:B------:R1:W-:Y:S04]  /*8a740*/  STL [R1+0x110], R0 ;  /* 0x0001100001007387 */ /* 0x0003e80000100800 */
[----:B0-----:R-:W-:Y:S04]  /*8a750*/  STL [R1+0x3128], R29 ;  /* 0x0031281d01007387 */ /* 0x001fe80000100800 */
[----:B-1----:R-:W2:Y:S04]  /*8a760*/  LDL.LU R0, [R1+0x11f8] ;  /* 0x0011f80001007983 */ /* 0x002ea80000300800 */
[----:B------:R-:W3:Y:S01]  /*8a770*/  LDL.LU R6, [R1+0x11fc] ;  /* 0x0011fc0001067983 */ /* 0x000ee20000300800 */
[C---:B------:R-:W-:Y:S01]  /*8a780*/  FMUL R4, R7.reuse, 8388608 ;  /* 0x4b00000007047820 */ /* 0x040fe20000400000 */
[----:B------:R-:W-:-:S04]  /*8a790*/  FSETP.GEU.AND P1, PT, R7, 1.175494350822287508e-38, PT ;  /* 0x008000000700780b */ /* 0x000fc80003f2e000 */
[----:B------:R-:W-:Y:S02]  /*8a7a0*/  FSEL R4, R4, R7, !P1 ;  /* 0x0000000704047208 */ /* 0x000fe40004800000 */
[----:B------:R-:W-:Y:S02]  /*8a7b0*/  LOP3.LUT R7, R25, 0xff800000, RZ, 0xc0, !PT ;  /* 0xff80000019077812 */ /* 0x000fe400078ec0ff */
[----:B------:R-:W-:Y:S01]  /*8a7c0*/  IADD3 R27, R4, -0x3f3504f3, RZ ;  /* 0xc0cafb0d041b7810 */ /* 0x000fe20007ffe0ff */
[----:B---3--:R-:W-:Y:S04]  /*8a7d0*/  STL [R1+0x50], R6 ;  /* 0x0000500601007387 */ /* 0x008fe80000100800 */
[----:B------:R0:W-:Y:S02]  /*8a7e0*/  STL [R1+0x7c], R4 ;  /* 0x00007c0401007387 */ /* 0x0001e40000100800 */
[----:B0-----:R0:W1:Y:S01]  /*8a7f0*/  I2F R4, R7 ;  /* 0x0000000700047306 */ /* 0x0010620000201400 */
[C---:B--2---:R-:W-:Y:S01]  /*8a800*/  FMUL R25, R0.reuse, 8388608 ;  /* 0x4b00000000197820 */ /* 0x044fe20000400000 */
[----:B------:R-:W-:Y:S01]  /*8a810*/  FSETP.GEU.AND P0, PT, R0, 1.175494350822287508e-38, PT ;  /* 0x008000000000780b */ /* 0x000fe20003f0e000 */
[----:B------:R0:W-:Y:S03]  /*8a820*/  STL [R1+0x648], R7 ;  /* 0x0006480701007387 */ /* 0x0001e60000100800 */
[----:B0-----:R-:W-:Y:S01]  /*8a830*/  FSEL R7, R25, R0, !P0 ;  /* 0x0000000019077208 */ /* 0x001fe20004000000 */
[----:B-1----:R0:W-:Y:S04]  /*8a840*/  STL [R1+0x28], R4 ;  /* 0x0000280401007387 */ /* 0x0021e80000100800 */
[----:B------:R1:W-:Y:S04]  /*8a850*/  STL [R1+0x312c], R5 ;  /* 0x00312c0501007387 */ /* 0x0003e80000100800 */
[----:B0-----:R-:W2:Y:S01]  /*8a860*/  LDL.LU R4, [R1+0x1200] ;  /* 0x0012000001047983 */ /* 0x001ea20000300800 */
[----:B-1----:R-:W-:-:S03]  /*8a870*/  LOP3.LUT R5, R27, 0xff800000, RZ, 0xc0, !PT ;  /* 0xff8000001b057812 */ /* 0x002fc600078ec0ff */
[----:B------:R0:W-:Y:S04]  /*8a880*/  STL [R1+0x2db4], R0 ;  /* 0x002db40001007387 */ /* 0x0001e80000100800 */
[----:B------:R-:W-:Y:S04]  /*8a890*/  STL [R1+0x80], R7 ;  /* 0x0000800701007387 */ /* 0x000fe80000100800 */
[----:B------:R1:W-:Y:S04]  /*8a8a0*/  STL [R1+0x63c], R5 ;  /* 0x00063c0501007387 */ /* 0x0003e80000100800 */
[----:B0-----:R-:W3:Y:S01]  /*8a8b0*/  LDL.LU R0, [R1+0x1204] ;  /* 0x0012040001007983 */ /* 0x001ee20000300800 */
[----:B-1----:R-:W0:Y:S01]  /*8a8c0*/  I2F R5, R5 ;  /* 0x0000000500057306 */ /* 0x002e220000201400 */
[----:B------:R-:W-:Y:S01]  /*8a8d0*/  IMAD.MOV.U32 R9, RZ, RZ, R10 ;  /* 0x000000ffff097224 */ /* 0x000fe200078e000a */
[----:B------:R-:W-:Y:S01]  /*8a8e0*/  MOV R10, R28 ;  /* 0x0000001c000a7202 */ /* 0x000fe20000000f00 */
[----:B------:R-:W-:Y:S01]  /*8a8f0*/  FMUL R26, R6, 8388608 ;  /* 0x4b000000061a7820 */ /* 0x000fe20000400000 */
[----:B------:R-:W-:-:S02]  /*8a900*/  FSEL R28, RZ, -23, P4 ;  /* 0xc1b80000ff1c7808 */ /* 0x000fc40002000000 */
[----:B------:R-:W-:Y:S02]  /*8a910*/  FSETP.GEU.AND P4, PT, R6, 1.175494350822287508e-38, PT ;  /* 0x008000000600780b */ /* 0x000fe40003f8e000 */
[----:B------:R-:W-:Y:S02]  /*8a920*/  IADD3 R25, R7, -0x3f3504f3, RZ ;  /* 0xc0cafb0d07197810 */ /* 0x000fe40007ffe0ff */
[----:B------:R-:W-:Y:S01]  /*8a930*/  FSEL R6, R26, R6, !P4 ;  /* 0x000000061a067208 */ /* 0x000fe20006000000 */
[----:B0-----:R0:W-:Y:S02]  /*8a940*/  STL [R1+0x20], R5 ;  /* 0x0000200501007387 */ /* 0x0011e40000100800 */
[----:B0-----:R-:W-:-:S05]  /*8a950*/  FSEL R5, RZ, -23, P3 ;  /* 0xc1b80000ff057808 */ /* 0x001fca0001800000 */
[----:B------:R0:W-:Y:S04]  /*8a960*/  STL [R1+0xc], R5 ;  /* 0x00000c0501007387 */ /* 0x0001e80000100800 */
[----:B------:R-:W-:Y:S01]  /*8a970*/  STL [R1+0x78], R6 ;  /* 0x0000780601007387 */ /* 0x000fe20000100800 */
[----:B0-----:R-:W-:Y:S02]  /*8a980*/  LOP3.LUT R5, R25, 0xff800000, RZ, 0xc0, !PT ;  /* 0xff80000019057812 */ /* 0x001fe400078ec0ff */
[----:B------:R-:W-:Y:S01]  /*8a990*/  IADD3 R27, R6, -0x3f3504f3, RZ ;  /* 0xc0cafb0d061b7810 */ /* 0x000fe20007ffe0ff */
[----:B---3--:R-:W-:Y:S04]  /*8a9a0*/  STL [R1+0x84], R0 ;  /* 0x0000840001007387 */ /* 0x008fe80000100800 */
[----:B------:R0:W-:Y:S02]  /*8a9b0*/  STL [R1+0x628], R5 ;  /* 0x0006280501007387 */ /* 0x0001e40000100800 */
[----:B0-----:R-:W0:Y:S02]  /*8a9c0*/  I2F R5, R5 ;  /* 0x0000000500057306 */ /* 0x001e240000201400 */
[----:B0-----:R0:W-:Y:S04]  /*8a9d0*/  STL [R1+0x10], R5 ;  /* 0x0000100501007387 */ /* 0x0011e80000100800 */
[----:B------:R-:W3:Y:S01]  /*8a9e0*/  LDL.LU R6, [R1+0x1208] ;  /* 0x0012080001067983 */ /* 0x000ee20000300800 */
[----:B------:R-:W-:-:S02]  /*8a9f0*/  LOP3.LUT R7, R27, 0xff800000, RZ, 0xc0, !PT ;  /* 0xff8000001b077812 */ /* 0x000fc400078ec0ff */
[----:B------:R-:W-:Y:S02]  /*8aa00*/  MOV R29, R22 ;  /* 0x00000016001d7202 */ /* 0x000fe40000000f00 */
[----:B------:R-:W1:Y:S01]  /*8aa10*/  I2F R22, R7 ;  /* 0x0000000700167306 */ /* 0x000e620000201400 */
[C---:B--2---:R-:W-:Y:S01]  /*8aa20*/  FMUL R25, R4.reuse, 8388608 ;  /* 0x4b00000004197820 */ /* 0x044fe20000400000 */
[----:B------:R-:W-:Y:S02]  /*8aa30*/  FSETP.GEU.AND P3, PT, R4, 1.175494350822287508e-38, PT ;  /* 0x008000000400780b */ /* 0x000fe40003f6e000 */
[----:B------:R-:W-:Y:S02]  /*8aa40*/  MOV R8, R9 ;  /* 0x0000000900087202 */ /* 0x000fe40000000f00 */
[----:B------:R-:W-:Y:S02]  /*8aa50*/  FSEL R9, R25, R4, !P3 ;  /* 0x0000000419097208 */ /* 0x000fe40005800000 */
[----:B0-----:R-:W-:Y:S01]  /*8aa60*/  FSEL R5, RZ, -23, P6 ;  /* 0xc1b80000ff057808 */ /* 0x001fe20003000000 */
[----:B------:R-:W-:Y:S01]  /*8aa70*/  STL [R1+0x2e20], R4 ;  /* 0x002e200401007387 */ /* 0x000fe20000100800 */
[----:B------:R-:W-:Y:S01]  /*8aa80*/  IADD3 R25, R9, -0x3f3504f3, RZ ;  /* 0xc0cafb0d09197810 */ /* 0x000fe20007ffe0ff */
[----:B------:R-:W-:-:S02]  /*8aa90*/  FMUL R26, R0, 8388608 ;  /* 0x4b000000001a7820 */ /* 0x000fc40000400000 */
[----:B---3--:R-:W-:Y:S04]  /*8aaa0*/  STL [R1+0x8c], R6 ;  /* 0x00008c0601007387 */ /* 0x008fe80000100800 */
[----:B------:R0:W-:Y:S04]  /*8aab0*/  STL [R1+0x64], R9 ;  /* 0x0000640901007387 */ /* 0x0001e80000100800 */
[----:B------:R-:W-:Y:S04]  /*8aac0*/  STL [R1+0x3130], R5 ;  /* 0x0031300501007387 */ /* 0x000fe80000100800 */
[----:B------:R2:W-:Y:S01]  /*8aad0*/  STL [R1+0x138], R7 ;  /* 0x0001380701007387 */ /* 0x0005e20000100800 */
[----:B0-----:R-:W-:Y:S01]  /*8aae0*/  IMAD.MOV.U32 R9, RZ, RZ, R20 ;  /* 0x000000ffff097224 */ /* 0x001fe200078e0014 */
[----:B------:R-:W-:-:S02]  /*8aaf0*/  MOV R20, R23 ;  /* 0x0000001700147202 */ /* 0x000fc40000000f00 */
[----:B-1----:R-:W-:Y:S04]  /*8ab00*/  STL [R1+0x3120], R22 ;  /* 0x0031201601007387 */ /* 0x002fe80000100800 */
[----:B------:R-:W3:Y:S01]  /*8ab10*/  LDL.LU R23, [R1+0x120c] ;  /* 0x00120c0001177983 */ /* 0x000ee20000300800 */
[----:B------:R-:W-:Y:S01]  /*8ab20*/  FSETP.GEU.AND P6, PT, R0, 1.175494350822287508e-38, PT ;  /* 0x008000000000780b */ /* 0x000fe20003fce000 */
[----:B--2---:R-:W-:-:S03]  /*8ab30*/  IMAD.MOV.U32 R7, RZ, RZ, R8 ;  /* 0x000000ffff077224 */ /* 0x004fc600078e0008 */
[----:B------:R-:W-:Y:S02]  /*8ab40*/  FSEL R4, R26, R0, !P6 ;  /* 0x000000001a047208 */ /* 0x000fe40007000000 */
[----:B------:R-:W-:Y:S02]  /*8ab50*/  LOP3.LUT R0, R25, 0xff800000, RZ, 0xc0, !PT ;  /* 0xff80000019007812 */ /* 0x000fe400078ec0ff */
[----:B------:R-:W-:Y:S02]  /*8ab60*/  MOV R8, R11 ;  /* 0x0000000b00087202 */ /* 0x000fe40000000f00 */
[----:B------:R-:W-:Y:S02]  /*8ab70*/  MOV R11, R21 ;  /* 0x00000015000b7202 */ /* 0x000fe40000000f00 */
[----:B------:R-:W0:Y:S01]  /*8ab80*/  I2F R21, R0 ;  /* 0x0000000000157306 */ /* 0x000e220000201400 */
[----:B------:R-:W-:Y:S01]  /*8ab90*/  FSEL R26, RZ, -23, P5 ;  /* 0xc1b80000ff1a7808 */ /* 0x000fe20002800000 */
[----:B------:R1:W-:Y:S01]  /*8aba0*/  STL [R1+0xa0], R4 ;  /* 0x0000a00401007387 */ /* 0x0003e20000100800 */
[----:B------:R-:W-:-:S03]  /*8abb0*/  FMUL R25, R6, 8388608 ;  /* 0x4b00000006197820 */ /* 0x000fc60000400000 */
[----:B------:R-:W-:Y:S01]  /*8abc0*/  STL [R1+0x3134], R26 ;  /* 0x0031341a01007387 */ /* 0x000fe20000100800 */
[----:B------:R-:W-:Y:S02]  /*8abd0*/  FSETP.GEU.AND P5, PT, R6, 1.175494350822287508e-38, PT ;  /* 0x008000000600780b */ /* 0x000fe40003fae000 */
[----:B------:R-:W-:Y:S02]  /*8abe0*/  IADD3 R27, R4, -0x3f3504f3, RZ ;  /* 0xc0cafb0d041b7810 */ /* 0x000fe40007ffe0ff */
[----:B-1----:R-:W-:Y:S02]  /*8abf0*/  MOV R4, R20 ;  /* 0x0000001400047202 */ /* 0x002fe40000000f00 */
[----:B------:R-:W-:Y:S01]  /*8ac00*/  LOP3.LUT R20, R27, 0xff800000, RZ, 0xc0, !PT ;  /* 0xff8000001b147812 */ /* 0x000fe200078ec0ff */
[----:B---3--:R-:W-:Y:S04]  /*8ac10*/  STL [R1+0x88], R23 ;  /* 0x0000881701007387 */ /* 0x008fe80000100800 */
[----:B------:R1:W-:Y:S04]  /*8ac20*/  STL [R1+0x788], R0 ;  /* 0x0007880001007387 */ /* 0x0003e80000100800 */
[----:B0-----:R0:W-:Y:S01]  /*8ac30*/  STL [R1+0x3124], R21 ;  /* 0x0031241501007387 */ /* 0x0011e20000100800 */
[----:B-1----:R-:W-:Y:S01]  /*8ac40*/  FFMA.FTZ R0, R24, 1.1920928955078125e-07, R28 ;  /* 0x3400000018007823 */ /* 0x002fe2000001001c */
[----:B0-----:R-:W-:-:S04]  /*8ac50*/  FSEL R21, R25, R6, !P5 ;  /* 0x0000000619157208 */ /* 0x001fc80006800000 */
[----:B------:R0:W-:Y:S04]  /*8ac60*/  STL [R1+0x7e8], R0 ;  /* 0x0007e80001007387 */ /* 0x0001e80000100800 */
[----:B------:R-:W2:Y:S01]  /*8ac70*/  LDL.LU R26, [R1+0xc] ;  /* 0x00000c00011a7983 */ /* 0x000ea20000300800 */
[----:B------:R-:W-:-:S03]  /*8ac80*/  IADD3 R27, R21, -0x3f3504f3, RZ ;  /* 0xc0cafb0d151b7810 */ /* 0x000fc60007ffe0ff */
[----:B------:R-:W2:Y:S01]  /*8ac90*/  LDL.LU R5, [R1+0x1c] ;  /* 0x00001c0001057983 */ /* 0x000ea20000300800 */
[----:B0-----:R-:W-:-:S03]  /*8aca0*/  IMAD.MOV.U32 R0, RZ, RZ, R29 ;  /* 0x000000ffff007224 */ /* 0x001fc600078e001d */
[----:B------:R-:W3:Y:S04]  /*8acb0*/  LDL.LU R29, [R1+0x18] ;  /* 0x00001800011d7983 */ /* 0x000ee80000300800 */
[----:B------:R0:W-:Y:S04]  /*8acc0*/  STL [R1+0xa4], R21 ;  /* 0x0000a41501007387 */ /* 0x0001e80000100800 */
[----:B------:R-:W-:Y:S04]  /*8acd0*/  STL [R1+0x784], R20 ;  /* 0x0007841401007387 */ /* 0x000fe80000100800 */
[----:B0-----:R-:W4:Y:S01]  /*8ace0*/  LDL.LU R21, [R1+0x130c] ;  /* 0x00130c0001157983 */ /* 0x001f220000300800 */
[----:B------:R-:W-:Y:S01]  /*8acf0*/  FMUL R24, R23, 8388608 ;  /* 0x4b00000017187820 */ /* 0x000fe20000400000 */
[----:B------:R-:W-:-:S02]  /*8ad00*/  FSEL R25, RZ, -23, P2 ;  /* 0xc1b80000ff197808 */ /* 0x000fc40001000000 */
[----:B------:R-:W-:Y:S01]  /*8ad10*/  FSETP.GEU.AND P2, PT, R23, 1.175494350822287508e-38, PT ;  /* 0x008000001700780b */ /* 0x000fe20003f4e000 */
[----:B------:R-:W5:Y:S03]  /*8ad20*/  LDL.LU R22, [R1+0x28] ;  /* 0x0000280001167983 */ /* 0x000f660000300800 */
[----:B------:R-:W-:Y:S02]  /*8ad30*/  FSEL R28, R24, R23, !P2 ;  /* 0x00000017181c7208 */ /* 0x000fe40005000000 */
[----:B------:R-:W-:Y:S01]  /*8ad40*/  LOP3.LUT R23, R27, 0xff800000, RZ, 0xc0, !PT ;  /* 0xff8000001b177812 */ /* 0x000fe200078ec0ff */
[----:B--2---:R-:W-:Y:S01]  /*8ad50*/  FFMA.FTZ R5, R5, 1.1920928955078125e-07, R26 ;  /* 0x3400000005057823 */ /* 0x004fe2000001001a */
[----:B----4-:R-:W-:Y:S04]  /*8ad60*/  STL [R1+0x94], R21 ;  /* 0x0000941501007387 */ /* 0x010fe80000100800 */
[----:B------:R-:W-:Y:S04]  /*8ad70*/  STL [R1+0xc4], R28 ;  /* 0x0000c41c01007387 */ /* 0x000fe80000100800 */
[----:B------:R-:W-:Y:S04]  /*8ad80*/  STL [R1+0x780], R23 ;  /* 0x0007801701007387 */ /* 0x000fe80000100800 */
[----:B------:R-:W2:Y:S04]  /*8ad90*/  LDL.LU R26, [R1+0x3134] ;  /* 0x00313400011a7983 */ /* 0x000ea80000300800 */
[----:B------:R0:W-:Y:S04]  /*8ada0*/  STL [R1+0x7e4], R5 ;  /* 0x0007e40501007387 */ /* 0x0001e80000100800 */
[----:B0-----:R-:W3:Y:S01]  /*8adb0*/  LDL.LU R5, [R1+0x3130] ;  /* 0x0031300001057983 */ /* 0x001ee20000300800 */
[----:B------:R-:W-:Y:S01]  /*8adc0*/  MOV R27, R28 ;  /* 0x0000001c001b7202 */ /* 0x000fe20000000f00 */
[----:B---3--:R-:W-:-:S02]  /*8add0*/  FFMA.FTZ R29, R29, 1.1920928955078125e-07, R5 ;  /* 0x340000001d1d7823 */ /* 0x008fc40000010005 */
[----:B------:R-:W3:Y:S04]  /*8ade0*/  LDL.LU R5, [R1+0x312c] ;  /* 0x00312c0001057983 */ /* 0x000ee80000300800 */
[----:B------:R0:W-:Y:S04]  /*8adf0*/  STL [R1+0x7dc], R29 ;  /* 0x0007dc1d01007387 */ /* 0x0001e80000100800 */
[----:B0-----:R-:W2:Y:S01]  /*8ae00*/  LDL.LU R29, [R1+0x3128] ;  /* 0x00312800011d7983 */ /* 0x001ea20000300800 */
[----:B------:R-:W-:Y:S01]  /*8ae10*/  FSEL R24, RZ, -23, P1 ;  /* 0xc1b80000ff187808 */ /* 0x000fe20000800000 */
[C---:B------:R-:W-:Y:S01]  /*8ae20*/  FMUL R28, R21.reuse, 8388608 ;  /* 0x4b000000151c7820 */ /* 0x040fe20000400000 */
[----:B------:R-:W-:-:S02]  /*8ae30*/  FSETP.GEU.AND P1, PT, R21, 1.175494350822287508e-38, PT ;  /* 0x008000001500780b */ /* 0x000fc40003f2e000 */
[----:B------:R-:W-:Y:S02]  /*8ae40*/  IADD3 R27, R27, -0x3f3504f3, RZ ;  /* 0xc0cafb0d1b1b7810 */ /* 0x000fe40007ffe0ff */
[----:B------:R-:W-:Y:S02]  /*8ae50*/  FSEL R28, R28, R21, !P1 ;  /* 0x000000151c1c7208 */ /* 0x000fe40004800000 */
[----:B------:R-:W-:Y:S01]  /*8ae60*/  LOP3.LUT R21, R27, 0xff800000, RZ, 0xc0, !PT ;  /* 0xff8000001b157812 */ /* 0x000fe200078ec0ff */
[----:B-----5:R-:W-:Y:S02]  /*8ae70*/  FFMA.FTZ R25, R22, 1.1920928955078125e-07, R25 ;  /* 0x3400000016197823 */ /* 0x020fe40000010019 */
[----:B------:R-:W-:Y:S04]  /*8ae80*/  STL [R1+0xc8], R28 ;  /* 0x0000c81c01007387 */ /* 0x000fe80000100800 */
[----:B------:R-:W4:Y:S01]  /*8ae90*/  LDL R27, [R1+0x62c] ;  /* 0x00062c00011b7983 */ /* 0x000f220000100800 */
[----:B--2---:R-:W-:-:S05]  /*8aea0*/  FFMA.FTZ R26, R29, 1.1920928955078125e-07, R26 ;  /* 0x340000001d1a7823 */ /* 0x004fca000001001a */
[----:B------:R0:W-:Y:S04]  /*8aeb0*/  STL [R1+0x7d8], R26 ;  /* 0x0007d81a01007387 */ /* 0x0001e80000100800 */
[----:B------:R1:W-:Y:S01]  /*8aec0*/  STL [R1+0x4], R21 ;  /* 0x0000041501007387 */ /* 0x0003e20000100800 */
[----:B0-----:R1:W-:Y:S03]  /*8aed0*/  I2F R26, R21 ;  /* 0x00000015001a7306 */ /* 0x0013e60000201400 */
[----:B-1----:R-:W2:Y:S04]  /*8aee0*/  LDL.LU R21, [R1+0x3124] ;  /* 0x0031240001157983 */ /* 0x002ea80000300800 */
[----:B------:R-:W5:Y:S04]  /*8aef0*/  LDL.LU R22, [R1+0x3120] ;  /* 0x0031200001167983 */ /* 0x000f680000300800 */
[----:B------:R0:W-:Y:S04]  /*8af00*/  STL [R1+0x7d4], R25 ;  /* 0x0007d41901007387 */ /* 0x0001e80000100800 */
[----:B0-----:R-:W2:Y:S04]  /*8af10*/  LDL.LU R25, [R1+0x10] ;  /* 0x0000100001197983 */ /* 0x001ea80000300800 */
[----:B---3--:R0:W-:Y:S04]  /*8af20*/  STL [R1+0x3100], R5 ;  /* 0x0031000501007387 */ /* 0x0081e80000100800 */
[----:B0-----:R-:W3:Y:S01]  /*8af30*/  LDL.LU R5, [R1+0x20] ;  /* 0x0000200001057983 */ /* 0x001ee20000300800 */
[----:B----4-:R-:W-:Y:S01]  /*8af40*/  IMAD.MOV.U32 R29, RZ, RZ, R27 ;  /* 0x000000ffff1d7224 */ /* 0x010fe200078e001b */
[----:B------:R-:W-:-:S02]  /*8af50*/  FSEL R27, RZ, -23, P0 ;  /* 0xc1b80000ff1b7808 */ /* 0x000fc40000000000 */
[----:B------:R-:W-:Y:S01]  /*8af60*/  IADD3 R28, R28, -0x3f3504f3, RZ ;  /* 0xc0cafb0d1c1c7810 */ /* 0x000fe20007ffe0ff */
[----:B---3--:R-:W-:Y:S02]  /*8af70*/  FFMA.FTZ R5, R5, 1.1920928955078125e-07, R24 ;  /* 0x3400000005057823 */ /* 0x008fe40000010018 */
[----:B--2---:R-:W-:-:S03]  /*8af80*/  FFMA.FTZ R24, R25, 1.1920928955078125e-07, R27 ;  /* 0x3400000019187823 */ /* 0x004fc6000001001b */
[----:B------:R0:W-:Y:S04]  /*8af90*/  STL [R1+0x7d0], R5 ;  /* 0x0007d00501007387 */ /* 0x0001e80000100800 */
[----:B------:R1:W-:Y:S01]  /*8afa0*/  STL [R1+0x7bc], R24 ;  /* 0x0007bc1801007387 */ /* 0x0003e20000100800 */
[----:B0-----:R-:W-:Y:S02]  /*8afb0*/  LOP3.LUT R5, R28, 0xff800000, RZ, 0xc0, !PT ;  /* 0xff8000001c057812 */ /* 0x001fe400078ec0ff */
[----:B-1----:R-:W-:-:S03]  /*8afc0*/  FSEL R24, RZ, -23, P4 ;  /* 0xc1b80000ff187808 */ /* 0x002fc60002000000 */
[----:B------:R-:W-:Y:S02]  /*8afd0*/  STL [R1+0x794], R5 ;  /* 0x0007940501007387 */ /* 0x000fe40000100800 */
[----:B-----5:R-:W-:Y:S02]  /*8afe0*/  FFMA.FTZ R24, R22, 1.1920928955078125e-07, R24 ;  /* 0x3400000016187823 */ /* 0x020fe40000010018 */
[----:B------:R-:W2:Y:S04]  /*8aff0*/  LDL.LU R22, [R1+0x311c] ;  /* 0x00311c0001167983 */ /* 0x000ea80000300800 */
[----:B------:R0:W-:Y:S04]  /*8b000*/  STL [R1+0x7b8], R24 ;  /* 0x0007b81801007387 */ /* 0x0001e80000100800 */
[----:B0-----:R-:W3:Y:S01]  /*8b010*/  LDL R24, [R1+0x23c] ;  /* 0x00023c0001187983 */ /* 0x001ee20000100800 */
[----:B------:R-:W0:Y:S01]  /*8b020*/  I2F R20, R20 ;  /* 0x0000001400147306 */ /* 0x000e220000201400 */
[----:B------:R-:W-:-:S02]  /*8b030*/  FSEL R25, RZ, -23, P3 ;  /* 0xc1b80000ff197808 */ /* 0x000fc40001800000 */
[----:B------:R-:W-:-:S03]  /*8b040*/  FSEL R27, RZ, -23, P6 ;  /* 0xc1b80000ff1b7808 */ /* 0x000fc60003000000 */
[----:B------:R-:W-:Y:S02]  /*8b050*/  FFMA.FTZ R25, R21, 1.1920928955078125e-07, R25 ;  /* 0x3400000015197823 */ /* 0x000fe40000010019 */
[----:B------:R-:W4:Y:S04]  /*8b060*/  LDL.LU R21, [R1+0x3118] ;  /* 0x0031180001157983 */ /* 0x000f280000300800 */
[----:B------:R3:W-:Y:S01]  /*8b070*/  STL [R1+0x7b4], R25 ;  /* 0x0007b41901007387 */ /* 0x0007e20000100800 */
[----:B------:R-:W1:Y:S01]  /*8b080*/  I2F R23, R23 ;  /* 0x0000001700177306 */ /* 0x000e620000201400 */
[----:B---3--:R-:W-:Y:S01]  /*8b090*/  MOV R25, R24 ;  /* 0x0000001800197202 */ /* 0x008fe20000000f00 */
[----:B0-----:R-:W-:Y:S02]  /*8b0a0*/  FFMA.FTZ R24, R20, 1.1920928955078125e-07, R27 ;  /* 0x3400000014187823 */ /* 0x001fe4000001001b */
[----:B------:R-:W3:Y:S04]  /*8b0b0*/  LDL.LU R20, [R1+0x1310] ;  /* 0x0013100001147983 */ /* 0x000ee80000300800 */
[----:B------:R0:W5:Y:S02]  /*8b0c0*/  I2F R28, R5 ;  /* 0x00000005001c7306 */ /* 0x0001640000201400 */
[----:B0-----:R-:W-:-:S02]  /*8b0d0*/  MOV R5, R29 ;  /* 0x0000001d00057202 */ /* 0x001fc40000000f00 */
[----:B------:R-:W-:Y:S01]  /*8b0e0*/  FSEL R29, RZ, -23, P5 ;  /* 0xc1b80000ff1d7808 */ /* 0x000fe20002800000 */
[----:B------:R-:W-:Y:S04]  /*8b0f0*/  STL [R1+0x7b0], R24 ;  /* 0x0007b01801007387 */ /* 0x000fe80000100800 */
[----:B-1----:R-:W-:Y:S02]  /*8b100*/  FFMA.FTZ R27, R23, 1.1920928955078125e-07, R29 ;  /* 0x34000000171b7823 */ /* 0x002fe4000001001d */
[----:B------:R-:W2:Y:S04]  /*8b110*/  LDL.LU R23, [R1+0x3114] ;  /* 0x0031140001177983 */ /* 0x000ea80000300800 */
[----:B------:R0:W-:Y:S04]  /*8b120*/  STL [R1+0x30f8], R6 ;  /* 0x0030f80601007387 */ /* 0x0001e80000100800 */
[----:B------:R1:W-:Y:S04]  /*8b130*/  STL [R1+0x7ac], R27 ;  /* 0x0007ac1b01007387 */ /* 0x0003e80000100800 */
[----:B---3--:R3:W-:Y:S04]  /*8b140*/  STL [R1+0x90], R20 ;  /* 0x0000901401007387 */ /* 0x0087e80000100800 */
[----:B0-----:R-:W2:Y:S01]  /*8b150*/  LDL.LU R6, [R1+0x1314] ;  /* 0x0013140001067983 */ /* 0x001ea20000300800 */
[----:B------:R-:W-:Y:S01]  /*8b160*/  FSEL R24, RZ, -23, P2 ;  /* 0xc1b80000ff187808 */ /* 0x000fe20001000000 */
[----:B------:R-:W-:Y:S01]  /*8b170*/  IMAD.MOV.U32 R29, RZ, RZ, R25 ;  /* 0x000000ffff1d7224 */ /* 0x000fe200078e0019 */
[C---:B------:R-:W-:Y:S01]  /*8b180*/  FSETP.GEU.AND P0, PT, R20.reuse, 1.175494350822287508e-38, PT ;  /* 0x008000001400780b */ /* 0x040fe20003f0e000 */
[----:B------:R-:W-:Y:S01]  /*8b190*/  FMUL R25, R20, 8388608 ;  /* 0x4b00000014197820 */ /* 0x000fe20000400000 */
[----:B------:R0:W-:Y:S01]  /*8b1a0*/  STL [R1+0x3110], R4 ;  /* 0x0031100401007387 */ /* 0x0001e20000100800 */
[----:B-1----:R-:W-:Y:S01]  /*8b1b0*/  FSEL R27, RZ, -23, P1 ;  /* 0xc1b80000ff1b7808 */ /* 0x002fe20000800000 */
[----:B------:R-:W-:-:S02]  /*8b1c0*/  FFMA.FTZ R24, R26, 1.1920928955078125e-07, R24 ;  /* 0x340000001a187823 */ /* 0x000fc40000010018 */
[----:B---3--:R-:W-:Y:S02]  /*8b1d0*/  FSEL R20, R25, R20, !P0 ;  /* 0x0000001419147208 */ /* 0x008fe40004000000 */
[----:B-----5:R-:W-:Y:S01]  /*8b1e0*/  FFMA.FTZ R25, R28, 1.1920928955078125e-07, R27 ;  /* 0x340000001c197823 */ /* 0x020fe2000001001b */
[----:B--2---:R1:W-:Y:S04]  /*8b1f0*/  STL [R1+0x9c], R6 ;  /* 0x00009c0601007387 */ /* 0x0043e80000100800 */
[----:B0-----:R-:W2:Y:S04]  /*8b200*/  LDL R4, [R1+0x9c] ;  /* 0x00009c0001047983 */ /* 0x001ea80000100800 */
[----:B------:R-:W4:Y:S04]  /*8b210*/  LDL R26, [R1+0xfc] ;  /* 0x0000fc00011a7983 */ /* 0x000f280000100800 */
[----:B-1----:R-:W3:Y:S04]  /*8b220*/  LDL R6, [R1+0xf0] ;  /* 0x0000f00001067983 */ /* 0x002ee80000100800 */
[----:B------:R-:W-:Y:S04]  /*8b230*/  STL [R1+0x7a8], R24 ;  /* 0x0007a81801007387 */ /* 0x000fe80000100800 */
[----:B------:R-:W5:Y:S04]  /*8b240*/  LDL R27, [R1+0xf8] ;  /* 0x0000f800011b7983 */ /* 0x000f680000100800 */
[----:B------:R0:W-:Y:S02]  /*8b250*/  STL [R1+0x8cc], R25 ;  /* 0x0008cc1901007387 */ /* 0x0001e40000100800 */
[----:B0-----:R-:W-:Y:S01]  /*8b260*/  IADD3 R25, R20, -0x3f3504f3, RZ ;  /* 0xc0cafb0d14197810 */ /* 0x001fe20007ffe0ff */
[C---:B--2---:R-:W-:Y:S01]  /*8b270*/  FMUL R24, R4.reuse, 8388608 ;  /* 0x4b00000004187820 */ /* 0x044fe20000400000 */
[----:B------:R-:W-:-:S04]  /*8b280*/  FSETP.GEU.AND P1, PT, R4, 1.175494350822287508e-38, PT ;  /* 0x008000000400780b */ /* 0x000fc80003f2e000 */
[----:B------:R-:W-:Y:S02]  /*8b290*/  FSEL R28, R24, R4, !P1 ;  /* 0x00000004181c7208 */ /* 0x000fe40004800000 */
[----:B------:R-:W2:Y:S01]  /*8b2a0*/  LDL.LU R4, [R1+0x3110] ;  /* 0x0031100001047983 */ /* 0x000ea20000300800 */
[----:B---3--:R-:W-:Y:S01]  /*8b2b0*/  IMAD.IADD R22, R6, 0x1, -R22 ;  /* 0x0000000106167824 */ /* 0x008fe200078e0a16 */
[----:B----4-:R-:W-:Y:S02]  /*8b2c0*/  IADD3 R26, R26, -R21, RZ ;  /* 0x800000151a1a7210 */ /* 0x010fe40007ffe0ff */
[----:B-----5:R-:W-:Y:S02]  /*8b2d0*/  IADD3 R23, R27, -R23, RZ ;  /* 0x800000171b177210 */ /* 0x020fe40007ffe0ff */
[----:B------:R-:W-:Y:S01]  /*8b2e0*/  LOP3.LUT R27, R25, 0xff800000, RZ, 0xc0, !PT ;  /* 0xff800000191b7812 */ /* 0x000fe200078ec0ff */
[----:B------:R-:W-:Y:S01]  /*8b2f0*/  STL [R1+0x5c], R28 ;  /* 0x00005c1c01007387 */ /* 0x000fe20000100800 */
[----:B------:R-:W-:Y:S01]  /*8b300*/  FADD R25, R22, -1 ;  /* 0xbf80000016197421 */ /* 0x000fe20000000000 */
[----:B------:R-:W-:Y:S01]  /*8b310*/  MOV R22, R28 ;  /* 0x0000001c00167202 */ /* 0x000fe20000000f00 */
[----:B------:R-:W-:Y:S01]  /*8b320*/  FADD R21, R23, -1 ;  /* 0xbf80000017157421 */ /* 0x000fe20000000000 */
[----:B------:R0:W-:Y:S01]  /*8b330*/  STL [R1+0x3050], R20 ;  /* 0x0030501401007387 */ /* 0x0001e20000100800 */
[----:B------:R-:W1:Y:S01]  /*8b340*/  I2F R27, R27 ;  /* 0x0000001b001b7306 */ /* 0x000e620000201400 */
[----:B------:R-:W-:Y:S01]  /*8b350*/  FADD R26, R26, -1 ;  /* 0xbf8000001a1a7421 */ /* 0x000fe20000000000 */
[----:B------:R-:W-:Y:S01]  /*8b360*/  IADD3 R22, R22, -0x3f3504f3, RZ ;  /* 0xc0cafb0d16167810 */ /* 0x000fe20007ffe0ff */
[----:B0-----:R-:W-:Y:S01]  /*8b370*/  IMAD.MOV.U32 R20, RZ, RZ, 0x3dc6b27f ;  /* 0x3dc6b27fff147424 */ /* 0x001fe200078e00ff */
[----:B------:R-:W-:-:S03]  /*8b380*/  MOV R6, R29 ;  /* 0x0000001d00067202 */ /* 0x000fc60000000f00 */
[-C--:B------:R-:W-:Y:S01]  /*8b390*/  FFMA.FTZ R23, R21, R20.reuse, -0.16845393180847167969 ;  /* 0xbe2c7f3015177423 */ /* 0x080fe20000010014 */
[----:B------:R0:W-:Y:S01]  /*8b3a0*/  STL [R1+0x310c], R20 ;  /* 0x00310c1401007387 */ /* 0x0001e20000100800 */
[-C--:B------:R-:W-:Y:S02]  /*8b3b0*/  FFMA.FTZ R29, R26, R20.reuse, -0.16845393180847167969 ;  /* 0xbe2c7f301a1d7423 */ /* 0x080fe40000010014 */
[----:B------:R-:W-:Y:S02]  /*8b3c0*/  FFMA.FTZ R28, R25, R20, -0.16845393180847167969 ;  /* 0xbe2c7f30191c7423 */ /* 0x000fe40000010014 */
[C---:B------:R-:W-:Y:S01]  /*8b3d0*/  FFMA.FTZ R23, R21.reuse, R23, 0.1716887056827545166 ;  /* 0x3e2fcf2a15177423 */ /* 0x040fe20000010017 */
[----:B------:R-:W-:Y:S02]  /*8b3e0*/  FSEL R24, RZ, -23, P0 ;  /* 0xc1b80000ff187808 */ /* 0x000fe40000000000 */
[----:B0-----:R-:W-:Y:S01]  /*8b3f0*/  LOP3.LUT R20, R22, 0xff800000, RZ, 0xc0, !PT ;  /* 0xff80000016147812 */ /* 0x001fe200078ec0ff */
[----:B------:R-:W-:-:S02]  /*8b400*/  FFMA.FTZ R22, R21, R23, -0.17900948226451873779 ;  /* 0xbe374e4315167423 */ /* 0x000fc40000010017 */
[----:B-1----:R-:W-:Y:S01]  /*8b410*/  FFMA.FTZ R24, R27, 1.1920928955078125e-07, R24 ;  /* 0x340000001b187823 */ /* 0x002fe20000010018 */
[----:B------:R0:W1:Y:S01]  /*8b420*/  I2F R23, R20 ;  /* 0x0000001400177306 */ /* 0x0000620000201400 */
[----:B------:R0:W-:Y:S04]  /*8b430*/  STL [R1+0x78c], R20 ;  /* 0x00078c1401007387 */ /* 0x0001e80000100800 */
[----:B0-----:R-:W3:Y:S04]  /*8b440*/  LDL.LU R20, [R1+0x2c] ;  /* 0x00002c0001147983 */ /* 0x001ee80000300800 */
[----:B------:R-:W3:Y:S04]  /*8b450*/  LDL R27, [R1+0xf4] ;  /* 0x0000f400011b7983 */ /* 0x000ee80000100800 */
[----:B------:R0:W-:Y:S01]  /*8b460*/  STL [R1+0x7fc], R24 ;  /* 0x0007fc1801007387 */ /* 0x0001e20000100800 */
[----:B------:R-:W-:-:S02]  /*8b470*/  FFMA.FTZ R29, R26, R29, 0.1716887056827545166 ;  /* 0x3e2fcf2a1a1d7423 */ /* 0x000fc4000001001d */
[----:B------:R-:W-:Y:S02]  /*8b480*/  FFMA.FTZ R28, R25, R28, 0.1716887056827545166 ;  /* 0x3e2fcf2a191c7423 */ /* 0x000fe4000001001c */
[C---:B------:R-:W-:Y:S02]  /*8b490*/  FFMA.FTZ R29, R26.reuse, R29, -0.17900948226451873779 ;  /* 0xbe374e431a1d7423 */ /* 0x040fe4000001001d */
[----:B------:R-:W-:Y:S02]  /*8b4a0*/  FFMA.FTZ R22, R21, R22, 0.20512372255325317383 ;  /* 0x3e520bf415167423 */ /* 0x000fe40000010016 */
[----:B------:R-:W-:Y:S02]  /*8b4b0*/  FFMA.FTZ R28, R25, R28, -0.17900948226451873779 ;  /* 0xbe374e43191c7423 */ /* 0x000fe4000001001c */
[----:B------:R-:W-:Y:S02]  /*8b4c0*/  FFMA.FTZ R29, R26, R29, 0.20512372255325317383 ;  /* 0x3e520bf41a1d7423 */ /* 0x000fe4000001001d */
[----:B------:R-:W-:-:S02]  /*8b4d0*/  FFMA.FTZ R22, R21, R22, -0.24046532809734344482 ;  /* 0xbe763c8b15167423 */ /* 0x000fc40000010016 */
[----:B------:R-:W-:Y:S02]  /*8b4e0*/  FFMA.FTZ R28, R25, R28, 0.20512372255325317383 ;  /* 0x3e520bf4191c7423 */ /* 0x000fe4000001001c */
[C---:B------:R-:W-:Y:S01]  /*8b4f0*/  FFMA.FTZ R29, R26.reuse, R29, -0.24046532809734344482 ;  /* 0xbe763c8b1a1d7423 */ /* 0x040fe2000001001d */
[----:B---3--:R-:W-:Y:S02]  /*8b500*/  IADD3 R27, R27, -R20, RZ ;  /* 0x800000141b1b7210 */ /* 0x008fe40007ffe0ff */
[----:B------:R-:W3:Y:S01]  /*8b510*/  LDL.LU R20, [R1+0x310c] ;  /* 0x00310c0001147983 */ /* 0x000ee20000300800 */
[----:B------:R-:W-:Y:S02]  /*8b520*/  FFMA.FTZ R22, R21, R22, 0.28857114911079406738 ;  /* 0x3e93bf9915167423 */ /* 0x000fe40000010016 */
[----:B------:R-:W-:Y:S02]  /*8b530*/  FFMA.FTZ R28, R25, R28, -0.24046532809734344482 ;  /* 0xbe763c8b191c7423 */ /* 0x000fe4000001001c */
[----:B------:R-:W-:-:S02]  /*8b540*/  FFMA.FTZ R29, R26, R29, 0.28857114911079406738 ;  /* 0x3e93bf991a1d7423 */ /* 0x000fc4000001001d */
[----:B------:R-:W-:Y:S02]  /*8b550*/  FFMA.FTZ R22, R21, R22, -0.36067417263984680176 ;  /* 0xbeb8aa4915167423 */ /* 0x000fe40000010016 */
[----:B------:R-:W-:Y:S02]  /*8b560*/  FFMA.FTZ R28, R25, R28, 0.28857114911079406738 ;  /* 0x3e93bf99191c7423 */ /* 0x000fe4000001001c */
[C---:B------:R-:W-:Y:S02]  /*8b570*/  FFMA.FTZ R29, R26.reuse, R29, -0.36067417263984680176 ;  /* 0xbeb8aa491a1d7423 */ /* 0x040fe4000001001d */
[----:B------:R-:W-:Y:S02]  /*8b580*/  FFMA.FTZ R22, R21, R22, 0.48089820146560668945 ;  /* 0x3ef6384a15167423 */ /* 0x000fe40000010016 */
[----:B------:R-:W-:Y:S01]  /*8b590*/  FFMA.FTZ R28, R25, R28, -0.36067417263984680176 ;  /* 0xbeb8aa49191c7423 */ /* 0x000fe2000001001c */
[----:B0-----:R-:W-:Y:S01]  /*8b5a0*/  FSEL R24, RZ, -23, P1 ;  /* 0xc1b80000ff187808 */ /* 0x001fe20000800000 */
[----:B------:R-:W-:-:S02]  /*8b5b0*/  FFMA.FTZ R29, R26, R29, 0.48089820146560668945 ;  /* 0x3ef6384a1a1d7423 */ /* 0x000fc4000001001d */
[----:B------:R-:W-:Y:S02]  /*8b5c0*/  FFMA.FTZ R22, R21, R22, -0.72134751081466674805 ;  /* 0xbf38aa3b15167423 */ /* 0x000fe40000010016 */
[----:B------:R-:W-:Y:S02]  /*8b5d0*/  FFMA.FTZ R28, R25, R28, 0.48089820146560668945 ;  /* 0x3ef6384a191c7423 */ /* 0x000fe4000001001c */
[----:B------:R-:W-:Y:S02]  /*8b5e0*/  FFMA.FTZ R29, R26, R29, -0.72134751081466674805 ;  /* 0xbf38aa3b1a1d7423 */ /* 0x000fe4000001001d */
[----:B------:R-:W-:Y:S02]  /*8b5f0*/  FMUL R22, R21, R22 ;  /* 0x0000001615167220 */ /* 0x000fe40000400000 */
[----:B-1----:R-:W-:Y:S02]  /*8b600*/  FFMA.FTZ R23, R23, 1.1920928955078125e-07, R24 ;  /* 0x3400000017177823 */ /* 0x002fe40000010018 */
[----:B------:R-:W-:-:S02]  /*8b610*/  FFMA.FTZ R28, R25, R28, -0.72134751081466674805 ;  /* 0xbf38aa3b191c7423 */ /* 0x000fc4000001001c */
[----:B------:R-:W-:Y:S02]  /*8b620*/  FADD R27, R27, -1 ;  /* 0xbf8000001b1b7421 */ /* 0x000fe40000000000 */
[C---:B------:R-:W-:Y:S01]  /*8b630*/  FMUL R29, R26.reuse, R29 ;  /* 0x0000001d1a1d7220 */ /* 0x040fe20000400000 */
[----:B------:R0:W-:Y:S01]  /*8b640*/  STL [R1+0x3108], R8 ;  /* 0x0031080801007387 */ /* 0x0001e20000100800 */
[----:B------:R-:W-:Y:S02]  /*8b650*/  FMUL R22, R21, R22 ;  /* 0x0000001615167220 */ /* 0x000fe40000400000 */
[----:B------:R-:W-:Y:S01]  /*8b660*/  FMUL R28, R25, R28 ;  /* 0x0000001c191c7220 */ /* 0x000fe20000400000 */
[----:B------:R-:W-:Y:S01]  /*8b670*/  STL [R1+0x7ec], R23 ;  /* 0x0007ec1701007387 */ /* 0x000fe20000100800 */
[----:B------:R-:W-:Y:S02]  /*8b680*/  FMUL R29, R26, R29 ;  /* 0x0000001d1a1d7220 */ /* 0x000fe40000400000 */
[----:B------:R-:W-:Y:S01]  /*8b690*/  FFMA.FTZ R22, R21, 1.4426950216293334961, R22 ;  /* 0x3fb8aa3b15167823 */ /* 0x000fe20000010016 */
[----:B------:R-:W4:Y:S01]  /*8b6a0*/  LDL R24, [R1+0xe0] ;  /* 0x0000e00001187983 */ /* 0x000f220000100800 */
[----:B------:R-:W-:-:S02]  /*8b6b0*/  FMUL R28, R25, R28 ;  /* 0x0000001c191c7220 */ /* 0x000fc40000400000 */
[----:B------:R-:W-:Y:S01]  /*8b6c0*/  FFMA.FTZ R29, R26, 1.4426950216293334961, R29 ;  /* 0x3fb8aa3b1a1d7823 */ /* 0x000fe2000001001d */
[----:B0-----:R-:W5:Y:S01]  /*8b6d0*/  LDL.LU R8, [R1+0x3c] ;  /* 0x00003c0001087983 */ /* 0x001f620000300800 */
[----:B------:R-:W-:-:S03]  /*8b6e0*/  FFMA.FTZ R25, R25, 1.4426950216293334961, R28 ;  /* 0x3fb8aa3b19197823 */ /* 0x000fc6000001001c */
[----:B------:R-:W5:Y:S04]  /*8b6f0*/  LDL R21, [R1+0xec] ;  /* 0x0000ec0001157983 */ /* 0x000f680000100800 */
[----:B------:R0:W-:Y:S04]  /*8b700*/  STL [R1+0x2c], R22 ;  /* 0x00002c1601007387 */ /* 0x0001e80000100800 */
[----:B0-----:R-:W2:Y:S04]  /*8b710*/  LDL R22, [R1+0xe8] ;  /* 0x0000e80001167983 */ /* 0x001ea80000100800 */
[----:B------:R-:W2:Y:S04]  /*8b720*/  LDL.LU R26, [R1+0x34] ;  /* 0x00003400011a7983 */ /* 0x000ea80000300800 */
[----:B------:R0:W-:Y:S04]  /*8b730*/  STL [R1+0x28], R29 ;  /* 0x0000281d01007387 */ /* 0x0001e80000100800 */
[----:B0-----:R-:W4:Y:S04]  /*8b740*/  LDL.LU R29, [R1+0x30] ;  /* 0x00003000011d7983 */ /* 0x001f280000300800 */
[----:B------:R-:W4:Y:S04]  /*8b750*/  LDL R28, [R1+0xe4] ;  /* 0x0000e400011c7983 */ /* 0x000f280000100800 */
[----:B------:R0:W-:Y:S01]  /*8b760*/  STL [R1+0x24], R25 ;  /* 0x0000241901007387 */ /* 0x0001e20000100800 */
[----:B---3--:R-:W-:-:S04]  /*8b770*/  FFMA.FTZ R23, R27, R20, -0.16845393180847167969 ;  /* 0xbe2c7f301b177423 */ /* 0x008fc80000010014 */
[----:B------:R-:W-:-:S04]  /*8b780*/  FFMA.FTZ R23, R27, R23, 0.1716887056827545166 ;  /* 0x3e2fcf2a1b177423 */ /* 0x000fc80000010017 */
[----:B------:R-:W-:-:S04]  /*8b790*/  FFMA.FTZ R23, R27, R23, -0.17900948226451873779 ;  /* 0xbe374e431b177423 */ /* 0x000fc80000010017 */
[C---:B0-----:R-:W-:Y:S02]  /*8b7a0*/  FFMA.FTZ R25, R27.reuse, R23, 0.20512372255325317383 ;  /* 0x3e520bf41b197423 */ /* 0x041fe40000010017 */
[----:B------:R-:W3:Y:S02]  /*8b7b0*/  LDL.LU R23, [R1+0x38] ;  /* 0x0000380001177983 */ /* 0x000ee40000300800 */
[----:B------:R-:W-:-:S04]  /*8b7c0*/  FFMA.FTZ R25, R27, R25, -0.24046532809734344482 ;  /* 0xbe763c8b1b197423 */ /* 0x000fc80000010019 */
[----:B------:R-:W-:-:S04]  /*8b7d0*/  FFMA.FTZ R25, R27, R25, 0.28857114911079406738 ;  /* 0x3e93bf991b197423 */ /* 0x000fc80000010019 */
[----:B------:R-:W-:-:S04]  /*8b7e0*/  FFMA.FTZ R25, R27, R25, -0.36067417263984680176 ;  /* 0xbeb8aa491b197423 */ /* 0x000fc80000010019 */
[----:B------:R-:W-:Y:S01]  /*8b7f0*/  FFMA.FTZ R25, R27, R25, 0.48089820146560668945 ;  /* 0x3ef6384a1b197423 */ /* 0x000fe20000010019 */
[----:B-----5:R-:W-:-:S03]  /*8b800*/  IADD3 R21, R21, -R8, RZ ;  /* 0x8000000815157210 */ /* 0x020fc60007ffe0ff */
[----:B------:R-:W-:Y:S01]  /*8b810*/  FFMA.FTZ R25, R27, R25, -0.72134751081466674805 ;  /* 0xbf38aa3b1b197423 */ /* 0x000fe20000010019 */
[----:B------:R-:W5:Y:S01]  /*8b820*/  LDL.LU R8, [R1+0x3108] ;  /* 0x0031080001087983 */ /* 0x000f620000300800 */
[----:B------:R-:W-:Y:S01]  /*8b830*/  FADD R21, R21, -1 ;  /* 0xbf80000015157421 */ /* 0x000fe20000000000 */
[----:B--2---:R-:W-:-:S05]  /*8b840*/  IADD3 R22, R22, -R26, RZ ;  /* 0x8000001a16167210 */ /* 0x004fca0007ffe0ff */
[----:B------:R-:W-:Y:S01]  /*8b850*/  FADD R22, R22, -1 ;  /* 0xbf80000016167421 */ /* 0x000fe20000000000 */
[----:B----4-:R-:W-:-:S03]  /*8b860*/  IADD3 R29, R24, -R29, RZ ;  /* 0x8000001d181d7210 */ /* 0x010fc60007ffe0ff */
[----:B------:R-:W-:-:S04]  /*8b870*/  FFMA.FTZ R26, R22, R20, -0.16845393180847167969 ;  /* 0xbe2c7f30161a7423 */ /* 0x000fc80000010014 */
[C---:B------:R-:W-:Y:S02]  /*8b880*/  FFMA.FTZ R26, R22.reuse, R26, 0.1716887056827545166 ;  /* 0x3e2fcf2a161a7423 */ /* 0x040fe4000001001a */
[C---:B------:R-:W-:Y:S02]  /*8b890*/  FMUL R25, R27.reuse, R25 ;  /* 0x000000191b197220 */ /* 0x040fe40000400000 */
[C---:B------:R-:W-:Y:S02]  /*8b8a0*/  FFMA.FTZ R26, R22.reuse, R26, -0.17900948226451873779 ;  /* 0xbe374e43161a7423 */ /* 0x040fe4000001001a */
[C---:B------:R-:W-:Y:S02]  /*8b8b0*/  FMUL R25, R27.reuse, R25 ;  /* 0x000000191b197220 */ /* 0x040fe40000400000 */
[----:B------:R-:W-:Y:S02]  /*8b8c0*/  FFMA.FTZ R26, R22, R26, 0.20512372255325317383 ;  /* 0x3e520bf4161a7423 */ /* 0x000fe4000001001a */
[----:B------:R-:W-:-:S02]  /*8b8d0*/  FFMA.FTZ R25, R27, 1.4426950216293334961, R25 ;  /* 0x3fb8aa3b1b197823 */ /* 0x000fc40000010019 */
[C---:B------:R-:W-:Y:S01]  /*8b8e0*/  FFMA.FTZ R26, R22.reuse, R26, -0.24046532809734344482 ;  /* 0xbe763c8b161a7423 */ /* 0x040fe2000001001a */
[----:B------:R0:W-:Y:S03]  /*8b8f0*/  STL [R1+0x3104], R11 ;  /* 0x0031040b01007387 */ /* 0x0001e60000100800 */
[C---:B------:R-:W-:Y:S01]  /*8b900*/  FFMA.FTZ R26, R22.reuse, R26, 0.28857114911079406738 ;  /* 0x3e93bf99161a7423 */ /* 0x040fe2000001001a */
[----:B------:R1:W-:Y:S01]  /*8b910*/  STL [R1+0x20], R25 ;  /* 0x0000201901007387 */ /* 0x0003e20000100800 */
[----:B------:R-:W-:Y:S02]  /*8b920*/  FADD R27, R29, -1 ;  /* 0xbf8000001d1b7421 */ /* 0x000fe40000000000 */
[C---:B------:R-:W-:Y:S01]  /*8b930*/  FFMA.FTZ R26, R22.reuse, R26, -0.36067417263984680176 ;  /* 0xbeb8aa49161a7423 */ /* 0x040fe2000001001a */
[----:B0-----:R-:W2:Y:S03]  /*8b940*/  LDL.LU R11, [R1+0x4c] ;  /* 0x00004c00010b7983 */ /* 0x001ea60000300800 */
[C---:B------:R-:W-:Y:S01]  /*8b950*/  FFMA.FTZ R26, R22.reuse, R26, 0.48089820146560668945 ;  /* 0x3ef6384a161a7423 */ /* 0x040fe2000001001a */
[----:B------:R-:W4:Y:S03]  /*8b960*/  LDL R29, [R1+0xd0] ;  /* 0x0000d000011d7983 */ /* 0x000f260000100800 */
[----:B------:R-:W-:-:S04]  /*8b970*/  FFMA.FTZ R26, R22, R26, -0.72134751081466674805 ;  /* 0xbf38aa3b161a7423 */ /* 0x000fc8000001001a */
[----:B------:R-:W-:-:S04]  /*8b980*/  FMUL R26, R22, R26 ;  /* 0x0000001a161a7220 */ /* 0x000fc80000400000 */
[----:B------:R-:W-:-:S04]  /*8b990*/  FMUL R26, R22, R26 ;  /* 0x0000001a161a7220 */ /* 0x000fc80000400000 */
[----:B------:R-:W-:Y:S02]  /*8b9a0*/  FFMA.FTZ R26, R22, 1.4426950216293334961, R26 ;  /* 0x3fb8aa3b161a7823 */ /* 0x000fe4000001001a */
[----:B---3--:R-:W-:Y:S02]  /*8b9b0*/  IMAD.IADD R23, R28, 0x1, -R23 ;  /* 0x000000011c177824 */ /* 0x008fe400078e0a17 */
[----:B------:R-:W-:Y:S02]  /*8b9c0*/  FFMA.FTZ R28, R21, R20, -0.16845393180847167969 ;  /* 0xbe2c7f30151c7423 */ /* 0x000fe40000010014 */
[----:B------:R-:W-:Y:S02]  /*8b9d0*/  FADD R23, R23, -1 ;  /* 0xbf80000017177421 */ /* 0x000fe40000000000 */
[----:B------:R-:W-:Y:S02]  /*8b9e0*/  FFMA.FTZ R28, R21, R28, 0.1716887056827545166 ;  /* 0x3e2fcf2a151c7423 */ /* 0x000fe4000001001c */
[----:B------:R-:W-:-:S02]  /*8b9f0*/  FFMA.FTZ R24, R23, R20, -0.16845393180847167969 ;  /* 0xbe2c7f3017187423 */ /* 0x000fc40000010014 */
[----:B------:R-:W-:Y:S02]  /*8ba00*/  FFMA.FTZ R28, R21, R28, -0.17900948226451873779 ;  /* 0xbe374e43151c7423 */ /* 0x000fe4000001001c */
[----:B------:R-:W-:Y:S02]  /*8ba10*/  FFMA.FTZ R24, R23, R24, 0.1716887056827545166 ;  /* 0x3e2fcf2a17187423 */ /* 0x000fe40000010018 */
[----:B------:R-:W-:Y:S02]  /*8ba20*/  FFMA.FTZ R28, R21, R28, 0.20512372255325317383 ;  /* 0x3e520bf4151c7423 */ /* 0x000fe4000001001c */
[----:B------:R-:W-:Y:S02]  /*8ba30*/  FFMA.FTZ R24, R23, R24, -0.17900948226451873779 ;  /* 0xbe374e4317187423 */ /* 0x000fe40000010018 */
[----:B------:R-:W-:Y:S02]  /*8ba40*/  FFMA.FTZ R28, R21, R28, -0.24046532809734344482 ;  /* 0xbe763c8b151c7423 */ /* 0x000fe4000001001c */
[----:B------:R-:W-:-:S02]  /*8ba50*/  FFMA.FTZ R24, R23, R24, 0.20512372255325317383 ;  /* 0x3e520bf417187423 */ /* 0x000fc40000010018 */
[----:B------:R-:W-:Y:S02]  /*8ba60*/  FFMA.FTZ R28, R21, R28, 0.28857114911079406738 ;  /* 0x3e93bf99151c7423 */ /* 0x000fe4000001001c */
[----:B------:R-:W-:Y:S02]  /*8ba70*/  FFMA.FTZ R24, R23, R24, -0.24046532809734344482 ;  /* 0xbe763c8b17187423 */ /* 0x000fe40000010018 */
[----:B------:R-:W-:Y:S02]  /*8ba80*/  FFMA.FTZ R28, R21, R28, -0.36067417263984680176 ;  /* 0xbeb8aa49151c7423 */ /* 0x000fe4000001001c */
[----:B------:R-:W-:Y:S02]  /*8ba90*/  FFMA.FTZ R24, R23, R24, 0.28857114911079406738 ;  /* 0x3e93bf9917187423 */ /* 0x000fe40000010018 */
[----:B------:R-:W-:Y:S02]  /*8baa0*/  FFMA.FTZ R28, R21, R28, 0.48089820146560668945 ;  /* 0x3ef6384a151c7423 */ /* 0x000fe4000001001c */
[----:B------:R-:W-:-:S02]  /*8bab0*/  FFMA.FTZ R24, R23, R24, -0.36067417263984680176 ;  /* 0xbeb8aa4917187423 */ /* 0x000fc40000010018 */
[----:B------:R-:W-:Y:S02]  /*8bac0*/  FFMA.FTZ R28, R21, R28, -0.72134751081466674805 ;  /* 0xbf38aa3b151c7423 */ /* 0x000fe4000001001c */
[----:B-1----:R-:W-:Y:S02]  /*8bad0*/  FFMA.FTZ R25, R23, R24, 0.48089820146560668945 ;  /* 0x3ef6384a17197423 */ /* 0x002fe40000010018 */
[----:B------:R-:W-:Y:S02]  /*8bae0*/  FFMA.FTZ R24, R27, R20, -0.16845393180847167969 ;  /* 0xbe2c7f301b187423 */ /* 0x000fe40000010014 */
[----:B------:R-:W-:Y:S02]  /*8baf0*/  FFMA.FTZ R25, R23, R25, -0.72134751081466674805 ;  /* 0xbf38aa3b17197423 */ /* 0x000fe40000010019 */
[----:B------:R-:W-:Y:S02]  /*8bb00*/  FMUL R28, R21, R28 ;  /* 0x0000001c151c7220 */ /* 0x000fe40000400000 */
[----:B------:R-:W-:-:S02]  /*8bb10*/  FMUL R25, R23, R25 ;  /* 0x0000001917197220 */ /* 0x000fc40000400000 */
[----:B------:R-:W-:Y:S02]  /*8bb20*/  FFMA.FTZ R24, R27, R24, 0.1716887056827545166 ;  /* 0x3e2fcf2a1b187423 */ /* 0x000fe40000010018 */
[----:B------:R-:W-:Y:S02]  /*8bb30*/  FMUL R28, R21, R28 ;  /* 0x0000001c151c7220 */ /* 0x000fe40000400000 */
[----:B------:R-:W-:Y:S02]  /*8bb40*/  FMUL R25, R23, R25 ;  /* 0x0000001917197220 */ /* 0x000fe40000400000 */
[----:B------:R-:W-:Y:S02]  /*8bb50*/  FFMA.FTZ R24, R27, R24, -0.17900948226451873779 ;  /* 0xbe374e431b187423 */ /* 0x000fe40000010018 */
[----:B------:R-:W-:Y:S02]  /*8bb60*/  FFMA.FTZ R28, R21, 1.4426950216293334961, R28 ;  /* 0x3fb8aa3b151c7823 */ /* 0x000fe4000001001c */
[----:B------:R-:W-:Y:S01]  /*8bb70*/  FFMA.FTZ R23, R23, 1.4426950216293334961, R25 ;  /* 0x3fb8aa3b17177823 */ /* 0x000fe20000010019 */
[----:B------:R-:W3:Y:S01]  /*8bb80*/  LDL R21, [R1+0xd4] ;  /* 0x0000d40001157983 */ /* 0x000ee20000100800 */
[----:B------:R-:W-:-:S03]  /*8bb90*/  FFMA.FTZ R24, R27, R24, 0.20512372255325317383 ;  /* 0x3e520bf41b187423 */ /* 0x000fc60000010018 */
[----:B------:R0:W-:Y:S04]  /*8bba0*/  STL [R1+0x1c], R28 ;  /* 0x00001c1c01007387 */ /* 0x0001e80000100800 */
[----:B0-----:R-:W4:Y:S04]  /*8bbb0*/  LDL.LU R28, [R1+0x40] ;  /* 0x00004000011c7983 */ /* 0x001f280000300800 */
[----:B------:R-:W3:Y:S04]  /*8bbc0*/  LDL.LU R25, [R1+0x44] ;  /* 0x0000440001197983 */ /* 0x000ee80000300800 */
[----:B------:R0:W-:Y:S02]  /*8bbd0*/  STL [R1+0x18], R23 ;  /* 0x0000181701007387 */ /* 0x0001e40000100800 */
[----:B0-----:R-:W-:-:S02]  /*8bbe0*/  FFMA.FTZ R23, R27, R24, -0.24046532809734344482 ;  /* 0xbe763c8b1b177423 */ /* 0x001fc40000010018 */
[----:B------:R-:W2:Y:S04]  /*8bbf0*/  LDL R24, [R1+0xdc] ;  /* 0x0000dc0001187983 */ /* 0x000ea80000100800 */
[----:B------:R-:W4:Y:S04]  /*8bc00*/  LDL.LU R22, [R1+0x48] ;  /* 0x0000480001167983 */ /* 0x000f280000300800 */
[----:B------:R0:W-:Y:S04]  /*8bc10*/  STL [R1+0x14], R26 ;  /* 0x0000141a01007387 */ /* 0x0001e80000100800 */
[----:B0-----:R-:W4:Y:S01]  /*8bc20*/  LDL R26, [R1+0xd8] ;  /* 0x0000d800011a7983 */ /* 0x001f220000100800 */
[----:B------:R-:W-:-:S04]  /*8bc30*/  FFMA.FTZ R23, R27, R23, 0.28857114911079406738 ;  /* 0x3e93bf991b177423 */ /* 0x000fc80000010017 */
[----:B------:R-:W-:-:S04]  /*8bc40*/  FFMA.FTZ R23, R27, R23, -0.36067417263984680176 ;  /* 0xbeb8aa491b177423 */ /* 0x000fc80000010017 */
[----:B------:R-:W-:-:S04]  /*8bc50*/  FFMA.FTZ R23, R27, R23, 0.48089820146560668945 ;  /* 0x3ef6384a1b177423 */ /* 0x000fc80000010017 */
[----:B------:R-:W-:-:S04]  /*8bc60*/  FFMA.FTZ R23, R27, R23, -0.72134751081466674805 ;  /* 0xbf38aa3b1b177423 */ /* 0x000fc80000010017 */
[----:B------:R-:W-:-:S04]  /*8bc70*/  FMUL R23, R27, R23 ;  /* 0x000000171b177220 */ /* 0x000fc80000400000 */
[----:B------:R-:W-:-:S04]  /*8bc80*/  FMUL R23, R27, R23 ;  /* 0x000000171b177220 */ /* 0x000fc80000400000 */
[----:B------:R-:W-:Y:S01]  /*8bc90*/  FFMA.FTZ R23, R27, 1.4426950216293334961, R23 ;  /* 0x3fb8aa3b1b177823 */ /* 0x000fe20000010017 */
[----:B---3--:R-:W-:Y:S01]  /*8bca0*/  IADD3 R25, R21, -R25, RZ ;  /* 0x8000001915197210 */ /* 0x008fe20007ffe0ff */
[----:B--2---:R-:W-:Y:S02]  /*8bcb0*/  IMAD.IADD R24, R24, 0x1, -R11 ;  /* 0x0000000118187824 */ /* 0x004fe400078e0a0b */
[----:B------:R-:W2:Y:S02]  /*8bcc0*/  LDL.LU R11, [R1+0x3104] ;  /* 0x00310400010b7983 */ /* 0x000ea40000300800 */
[----:B------:R-:W-:-:S04]  /*8bcd0*/  FADD R24, R24, -1 ;  /* 0xbf80000018187421 */ /* 0x000fc80000000000 */
[----:B------:R-:W-:Y:S01]  /*8bce0*/  FFMA.FTZ R21, R24, R20, -0.16845393180847167969 ;  /* 0xbe2c7f3018157423 */ /* 0x000fe20000010014 */
[----:B----4-:R-:W-:-:S03]  /*8bcf0*/  IADD3 R26, R26, -R22, RZ ;  /* 0x800000161a1a7210 */ /* 0x010fc60007ffe0ff */
[----:B------:R-:W-:Y:S02]  /*8bd00*/  FFMA.FTZ R21, R24, R21, 0.1716887056827545166 ;  /* 0x3e2fcf2a18157423 */ /* 0x000fe40000010015 */
[----:B------:R-:W-:Y:S02]  /*8bd10*/  FADD R26, R26, -1 ;  /* 0xbf8000001a1a7421 */ /* 0x000fe40000000000 */
[----:B------:R-:W-:Y:S02]  /*8bd20*/  IMAD.IADD R22, R29, 0x1, -R28 ;  /* 0x000000011d167824 */ /* 0x000fe400078e0a1c */
[----:B------:R-:W-:Y:S02]  /*8bd30*/  FFMA.FTZ R29, R26, R20, -0.16845393180847167969 ;  /* 0xbe2c7f301a1d7423 */ /* 0x000fe40000010014 */
[----:B------:R-:W-:Y:S02]  /*8bd40*/  FFMA.FTZ R21, R24, R21, -0.17900948226451873779 ;  /* 0xbe374e4318157423 */ /* 0x000fe40000010015 */
[----:B------:R-:W-:-:S02]  /*8bd50*/  FFMA.FTZ R29, R26, R29, 0.1716887056827545166 ;  /* 0x3e2fcf2a1a1d7423 */ /* 0x000fc4000001001d */
[----:B------:R-:W-:Y:S02]  /*8bd60*/  FFMA.FTZ R21, R24, R21, 0.20512372255325317383 ;  /* 0x3e520bf418157423 */ /* 0x000fe40000010015 */
[----:B------:R-:W-:Y:S02]  /*8bd70*/  FFMA.FTZ R29, R26, R29, -0.17900948226451873779 ;  /* 0xbe374e431a1d7423 */ /* 0x000fe4000001001d */
[----:B------:R-:W-:Y:S02]  /*8bd80*/  FFMA.FTZ R21, R24, R21, -0.24046532809734344482 ;  /* 0xbe763c8b18157423 */ /* 0x000fe40000010015 */
[----:B------:R-:W-:Y:S02]  /*8bd90*/  FFMA.FTZ R29, R26, R29, 0.20512372255325317383 ;  /* 0x3e520bf41a1d7423 */ /* 0x000fe4000001001d */
[----:B------:R-:W-:Y:S02]  /*8bda0*/  FFMA.FTZ R21, R24, R21, 0.28857114911079406738 ;  /* 0x3e93bf9918157423 */ /* 0x000fe40000010015 */
[----:B------:R-:W-:-:S02]  /*8bdb0*/  FFMA.FTZ R29, R26, R29, -0.24046532809734344482 ;  /* 0xbe763c8b1a1d7423 */ /* 0x000fc4000001001d */
[----:B------:R-:W-:Y:S02]  /*8bdc0*/  FFMA.FTZ R21, R24, R21, -0.36067417263984680176 ;  /* 0xbeb8aa4918157423 */ /* 0x000fe40000010015 */
[----:B------:R-:W-:Y:S02]  /*8bdd0*/  FFMA.FTZ R29, R26, R29, 0.28857114911079406738 ;  /* 0x3e93bf991a1d7423 */ /* 0x000fe4000001001d */
[----:B------:R-:W-:Y:S02]  /*8bde0*/  FFMA.FTZ R21, R24, R21, 0.48089820146560668945 ;  /* 0x3ef6384a18157423 */ /* 0x000fe40000010015 */
[----:B------:R-:W-:Y:S02]  /*8bdf0*/  FFMA.FTZ R29, R26, R29, -0.36067417263984680176 ;  /* 0xbeb8aa491a1d7423 */ /* 0x000fe4000001001d */
[----:B------:R-:W-:Y:S02]  /*8be00*/  FFMA.FTZ R21, R24, R21, -0.72134751081466674805 ;  /* 0xbf38aa3b18157423 */ /* 0x000fe40000010015 */
[----:B------:R-:W-:-:S02]  /*8be10*/  FFMA.FTZ R29, R26, R29, 0.48089820146560668945 ;  /* 0x3ef6384a1a1d7423 */ /* 0x000fc4000001001d */
[----:B------:R-:W-:Y:S02]  /*8be20*/  FMUL R21, R24, R21 ;  /* 0x0000001518157220 */ /* 0x000fe40000400000 */
[----:B------:R-:W-:Y:S02]  /*8be30*/  FFMA.FTZ R29, R26, R29, -0.72134751081466674805 ;  /* 0xbf38aa3b1a1d7423 */ /* 0x000fe4000001001d */
[----:B------:R-:W-:Y:S02]  /*8be40*/  FMUL R21, R24, R21 ;  /* 0x0000001518157220 */ /* 0x000fe40000400000 */
[----:B------:R-:W-:Y:S02]  /*8be50*/  FMUL R29, R26, R29 ;  /* 0x0000001d1a1d7220 */ /* 0x000fe40000400000 */
[----:B------:R-:W-:Y:S01]  /*8be60*/  FFMA.FTZ R24, R24, 1.4426950216293334961, R21 ;  /* 0x3fb8aa3b18187823 */ /* 0x000fe20000010015 */
[----:B------:R-:W-:Y:S01]  /*8be70*/  STL [R1+0x10], R23 ;  /* 0x0000101701007387 */ /* 0x000fe20000100800 */
[----:B------:R-:W-:-:S03]  /*8be80*/  FMUL R29, R26, R29 ;  /* 0x0000001d1a1d7220 */ /* 0x000fc60000400000 */
[----:B------:R-:W3:Y:S01]  /*8be90*/  LDL R27, [R1+0xb8] ;  /* 0x0000b800011b7983 */ /* 0x000ee20000100800 */
[----:B------:R-:W-:-:S03]  /*8bea0*/  FFMA.FTZ R29, R26, 1.4426950216293334961, R29 ;  /* 0x3fb8aa3b1a1d7823 */ /* 0x000fc6000001001d */
[----:B------:R-:W4:Y:S04]  /*8beb0*/  LDL R21, [R1+0xcc] ;  /* 0x0000cc0001157983 */ /* 0x000f280000100800 */
[----:B------:R0:W-:Y:S04]  /*8bec0*/  STL [R1+0xc], R24 ;  /* 0x00000c1801007387 */ /* 0x0001e80000100800 */
[----:B0-----:R-:W2:Y:S04]  /*8bed0*/  LDL R24, [R1+0xc0] ;  /* 0x0000c00001187983 */ /* 0x001ea80000100800 */
[----:B------:R-:W4:Y:S01]  /*8bee0*/  LDL.LU R26, [R1+0x10c] ;  /* 0x00010c00011a7983 */ /* 0x000f220000300800 */
[----:B------:R-:W-:-:S04]  /*8bef0*/  FADD R25, R25, -1 ;  /* 0xbf80000019197421 */ /* 0x000fc80000000000 */
[----:B------:R-:W-:-:S04]  /*8bf00*/  FFMA.FTZ R28, R25, R20, -0.16845393180847167969 ;  /* 0xbe2c7f30191c7423 */ /* 0x000fc80000010014 */
[----:B------:R-:W-:-:S04]  /*8bf10*/  FFMA.FTZ R28, R25, R28, 0.1716887056827545166 ;  /* 0x3e2fcf2a191c7423 */ /* 0x000fc8000001001c */
[----:B------:R-:W-:-:S04]  /*8bf20*/  FFMA.FTZ R28, R25, R28, -0.17900948226451873779 ;  /* 0xbe374e43191c7423 */ /* 0x000fc8000001001c */
[----:B------:R-:W-:-:S04]  /*8bf30*/  FFMA.FTZ R28, R25, R28, 0.20512372255325317383 ;  /* 0x3e520bf4191c7423 */ /* 0x000fc8000001001c */
[C---:B------:R-:W-:Y:S02]  /*8bf40*/  FFMA.FTZ R28, R25.reuse, R28, -0.24046532809734344482 ;  /* 0xbe763c8b191c7423 */ /* 0x040fe4000001001c */
[----:B------:R-:W-:Y:S02]  /*8bf50*/  FADD R22, R22, -1 ;  /* 0xbf80000016167421 */ /* 0x000fe40000000000 */
[C---:B------:R-:W-:Y:S02]  /*8bf60*/  FFMA.FTZ R28, R25.reuse, R28, 0.28857114911079406738 ;  /* 0x3e93bf99191c7423 */ /* 0x040fe4000001001c */
[C---:B------:R-:W-:Y:S02]  /*8bf70*/  FFMA.FTZ R23, R22.reuse, R20, -0.16845393180847167969 ;  /* 0xbe2c7f3016177423 */ /* 0x040fe40000010014 */
[----:B------:R-:W-:Y:S02]  /*8bf80*/  FFMA.FTZ R28, R25, R28, -0.36067417263984680176 ;  /* 0xbeb8aa49191c7423 */ /* 0x000fe4000001001c */
[----:B------:R-:W-:-:S02]  /*8bf90*/  FFMA.FTZ R23, R22, R23, 0.1716887056827545166 ;  /* 0x3e2fcf2a16177423 */ /* 0x000fc40000010017 */
[C---:B------:R-:W-:Y:S02]  /*8bfa0*/  FFMA.FTZ R28, R25.reuse, R28, 0.48089820146560668945 ;  /* 0x3ef6384a191c7423 */ /* 0x040fe4000001001c */
[C---:B------:R-:W-:Y:S02]  /*8bfb0*/  FFMA.FTZ R23, R22.reuse, R23, -0.17900948226451873779 ;  /* 0xbe374e4316177423 */ /* 0x040fe40000010017 */
[C---:B------:R-:W-:Y:S02]  /*8bfc0*/  FFMA.FTZ R28, R25.reuse, R28, -0.72134751081466674805 ;  /* 0xbf38aa3b191c7423 */ /* 0x040fe4000001001c */
[C---:B------:R-:W-:Y:S02]  /*8bfd0*/  FFMA.FTZ R23, R22.reuse, R23, 0.20512372255325317383 ;  /* 0x3e520bf416177423 */ /* 0x040fe40000010017 */
[----:B------:R-:W-:Y:S02]  /*8bfe0*/  FMUL R28, R25, R28 ;  /* 0x0000001c191c7220 */ /* 0x000fe40000400000 */
[----:B------:R-:W-:-:S02]  /*8bff0*/  FFMA.FTZ R23, R22, R23, -0.24046532809734344482 ;  /* 0xbe763c8b16177423 */ /* 0x000fc40000010017 */
[C---:B------:R-:W-:Y:S01]  /*8c000*/  FMUL R28, R25.reuse, R28 ;  /* 0x0000001c191c7220 */ /* 0x040fe20000400000 */
[----:B------:R0:W-:Y:S01]  /*8c010*/  STL [R1+0x8], R29 ;  /* 0x0000081d01007387 */ /* 0x0001e20000100800 */
[C---:B------:R-:W-:Y:S02]  /*8c020*/  FFMA.FTZ R23, R22.reuse, R23, 0.28857114911079406738 ;  /* 0x3e93bf9916177423 */ /* 0x040fe40000010017 */
[----:B------:R-:W-:Y:S01]  /*8c030*/  FFMA.FTZ R28, R25, 1.4426950216293334961, R28 ;  /* 0x3fb8aa3b191c7823 */ /* 0x000fe2000001001c */
[----:B0-----:R-:W3:Y:S04]  /*8c040*/  LDL.LU R29, [R1+0x100] ;  /* 0x00010000011d7983 */ /* 0x001ee80000300800 */
[----:B------:R-:W2:Y:S04]  /*8c050*/  LDL R25, [R1+0xbc] ;  /* 0x0000bc0001197983 */ /* 0x000ea80000100800 */
[----:B------:R0:W-:Y:S04]  /*8c060*/  STL [R1+0x7a4], R28 ;  /* 0x0007a41c01007387 */ /* 0x0001e80000100800 */
[----:B0-----:R-:W2:Y:S01]  /*8c070*/  LDL.LU R28, [R1+0x104] ;  /* 0x00010400011c7983 */ /* 0x001ea20000300800 */
[----:B----4-:R-:W-:Y:S01]  /*8c080*/  IADD3 R21, R21, -R26, RZ ;  /* 0x8000001a15157210 */ /* 0x010fe20007ffe0ff */
[----:B------:R-:W-:-:S02]  /*8c090*/  FFMA.FTZ R26, R22, R23, -0.36067417263984680176 ;  /* 0xbeb8aa49161a7423 */ /* 0x000fc40000010017 */
[----:B------:R-:W4:Y:S02]  /*8c0a0*/  LDL.LU R23, [R1+0x108] ;  /* 0x0001080001177983 */ /* 0x000f240000300800 */
[----:B------:R-:W-:Y:S02]  /*8c0b0*/  FADD R21, R21, -1 ;  /* 0xbf80000015157421 */ /* 0x000fe40000000000 */
[----:B------:R-:W-:-:S04]  /*8c0c0*/  FFMA.FTZ R26, R22, R26, 0.48089820146560668945 ;  /* 0x3ef6384a161a7423 */ /* 0x000fc8000001001a */
[----:B------:R-:W-:-:S04]  /*8c0d0*/  FFMA.FTZ R26, R22, R26, -0.72134751081466674805 ;  /* 0xbf38aa3b161a7423 */ /* 0x000fc8000001001a */
[----:B------:R-:W-:-:S04]  /*8c0e0*/  FMUL R26, R22, R26 ;  /* 0x0000001a161a7220 */ /* 0x000fc80000400000 */
[----:B------:R-:W-:-:S04]  /*8c0f0*/  FMUL R26, R22, R26 ;  /* 0x0000001a161a7220 */ /* 0x000fc80000400000 */
[----:B------:R-:W-:-:S05]  /*8c100*/  FFMA.FTZ R22, R22, 1.4426950216293334961, R26 ;  /* 0x3fb8aa3b16167823 */ /* 0x000fca000001001a */
[----:B------:R0:W-:Y:S01]  /*8c110*/  STL [R1], R22 ;  /* 0x0000001601007387 */ /* 0x0001e20000100800 */
[----:B--2---:R-:W-:-:S04]  /*8c120*/  IMAD.IADD R24, R24, 0x1, -R28 ;  /* 0x0000000118187824 */ /* 0x004fc800078e0a1c */
[----:B------:R-:W-:Y:S01]  /*8c130*/  FADD R24, R24, -1 ;  /* 0xbf80000018187421 */ /* 0x000fe20000000000 */
[----:B----4-:R-:W-:Y:S02]  /*8c140*/  IADD3 R25, R25, -R23, RZ ;  /* 0x8000001719197210 */ /* 0x010fe40007ffe0ff */
[----:B---3--:R-:W-:Y:S01]  /*8c150*/  IADD3 R23, R27, -R29, RZ ;  /* 0x8000001d1b177210 */ /* 0x008fe20007ffe0ff */
[-C--:B------:R-:W-:Y:S02]  /*8c160*/  FFMA.FTZ R27, R21, R20.reuse, -0.16845393180847167969 ;  /* 0xbe2c7f30151b7423 */ /* 0x080fe40000010014 */
[----:B------:R-:W-:Y:S02]  /*8c170*/  FADD R25, R25, -1 ;  /* 0xbf80000019197421 */ /* 0x000fe40000000000 */
[----:B------:R-:W-:Y:S02]  /*8c180*/  FFMA.FTZ R27, R21, R27, 0.1716887056827545166 ;  /* 0x3e2fcf2a151b7423 */ /* 0x000fe4000001001b */
[----:B------:R-:W-:-:S02]  /*8c190*/  FFMA.FTZ R28, R25, R20, -0.16845393180847167969 ;  /* 0xbe2c7f30191c7423 */ /* 0x000fc40000010014 */
[C---:B------:R-:W-:Y:S02]  /*8c1a0*/  FFMA.FTZ R29, R24.reuse, R20, -0.16845393180847167969 ;  /* 0xbe2c7f30181d7423 */ /* 0x040fe40000010014 */
[----:B------:R-:W-:Y:S02]  /*8c1b0*/  FFMA.FTZ R28, R25, R28, 0.1716887056827545166 ;  /* 0x3e2fcf2a191c7423 */ /* 0x000fe4000001001c */
[----:B------:R-:W-:Y:S02]  /*8c1c0*/  FFMA.FTZ R27, R21, R27, -0.17900948226451873779 ;  /* 0xbe374e43151b7423 */ /* 0x000fe4000001001b */
[----:B------:R-:W-:Y:S02]  /*8c1d0*/  FFMA.FTZ R29, R24, R29, 0.1716887056827545166 ;  /* 0x3e2fcf2a181d7423 */ /* 0x000fe4000001001d */
[----:B------:R-:W-:Y:S02]  /*8c1e0*/  FFMA.FTZ R28, R25, R28, -0.17900948226451873779 ;  /* 0xbe374e43191c7423 */ /* 0x000fe4000001001c */
[----:B------:R-:W-:-:S02]  /*8c1f0*/  FFMA.FTZ R27, R21, R27, 0.20512372255325317383 ;  /* 0x3e520bf4151b7423 */ /* 0x000fc4000001001b */
[C---:B------:R-:W-:Y:S02]  /*8c200*/  FFMA.FTZ R29, R24.reuse, R29, -0.17900948226451873779 ;  /* 0xbe374e43181d7423 */ /* 0x040fe4000001001d */
[----:B------:R-:W-:Y:S02]  /*8c210*/  FFMA.FTZ R28, R25, R28, 0.20512372255325317383 ;  /* 0x3e520bf4191c7423 */ /* 0x000fe4000001001c */
[----:B------:R-:W-:Y:S02]  /*8c220*/  FFMA.FTZ R27, R21, R27, -0.24046532809734344482 ;  /* 0xbe763c8b151b7423 */ /* 0x000fe4000001001b */
[----:B------:R-:W-:Y:S02]  /*8c230*/  FFMA.FTZ R29, R24, R29, 0.20512372255325317383 ;  /* 0x3e520bf4181d7423 */ /* 0x000fe4000001001d */
[----:B------:R-:W-:Y:S02]  /*8c240*/  FFMA.FTZ R28, R25, R28, -0.24046532809734344482 ;  /* 0xbe763c8b191c7423 */ /* 0x000fe4000001001c */
[----:B------:R-:W-:-:S02]  /*8c250*/  FFMA.FTZ R27, R21, R27, 0.28857114911079406738 ;  /* 0x3e93bf99151b7423 */ /* 0x000fc4000001001b */
[C---:B------:R-:W-:Y:S02]  /*8c260*/  FFMA.FTZ R29, R24.reuse, R29, -0.24046532809734344482 ;  /* 0xbe763c8b181d7423 */ /* 0x040fe4000001001d */
[----:B------:R-:W-:Y:S02]  /*8c270*/  FFMA.FTZ R28, R25, R28, 0.28857114911079406738 ;  /* 0x3e93bf99191c7423 */ /* 0x000fe4000001001c */
[----:B------:R-:W-:Y:S02]  /*8c280*/  FFMA.FTZ R27, R21, R27, -0.36067417263984680176 ;  /* 0xbeb8aa49151b7423 */ /* 0x000fe4000001001b */
[----:B------:R-:W-:Y:S02]  /*8c290*/  FFMA.FTZ R29, R24, R29, 0.28857114911079406738 ;  /* 0x3e93bf99181d7423 */ /* 0x000fe4000001001d */
[----:B------:R-:W-:Y:S02]  /*8c2a0*/  FFMA.FTZ R28, R25, R28, -0.36067417263984680176 ;  /* 0xbeb8aa49191c7423 */ /* 0x000fe4000001001c */
[----:B------:R-:W-:-:S02]  /*8c2b0*/  FFMA.FTZ R27, R21, R27, 0.48089820146560668945 ;  /* 0x3ef6384a151b7423 */ /* 0x000fc4000001001b */
[C---:B------:R-:W-:Y:S02]  /*8c2c0*/  FFMA.FTZ R29, R24.reuse, R29, -0.36067417263984680176 ;  /* 0xbeb8aa49181d7423 */ /* 0x040fe4000001001d */
[----:B------:R-:W-:Y:S02]  /*8c2d0*/  FFMA.FTZ R28, R25, R28, 0.48089820146560668945 ;  /* 0x3ef6384a191c7423 */ /* 0x000fe4000001001c */
[----:B------:R-:W-:Y:S02]  /*8c2e0*/  FFMA.FTZ R27, R21, R27, -0.72134751081466674805 ;  /* 0xbf38aa3b151b7423 */ /* 0x000fe4000001001b */
[----:B------:R-:W-:Y:S02]  /*8c2f0*/  FFMA.FTZ R29, R24, R29, 0.48089820146560668945 ;  /* 0x3ef6384a181d7423 */ /* 0x000fe4000001001d */
[----:B------:R-:W-:Y:S02]  /*8c300*/  FFMA.FTZ R28, R25, R28, -0.72134751081466674805 ;  /* 0xbf38aa3b191c7423 */ /* 0x000fe4000001001c */
[----:B------:R-:W-:-:S02]  /*8c310*/  FMUL R27, R21, R27 ;  /* 0x0000001b151b7220 */ /* 0x000fc40000400000 */
[C---:B------:R-:W-:Y:S02]  /*8c320*/  FFMA.FTZ R29, R24.reuse, R29, -0.72134751081466674805 ;  /* 0xbf38aa3b181d7423 */ /* 0x040fe4000001001d */
[----:B------:R-:W-:Y:S02]  /*8c330*/  FMUL R28, R25, R28 ;  /* 0x0000001c191c7220 */ /* 0x000fe40000400000 */
[----:B------:R-:W-:Y:S02]  /*8c340*/  FADD R23, R23, -1 ;  /* 0xbf80000017177421 */ /* 0x000fe40000000000 */
[----:B------:R-:W-:Y:S02]  /*8c350*/  FMUL R27, R21, R27 ;  /* 0x0000001b151b7220 */ /* 0x000fe40000400000 */
[----:B------:R-:W-:Y:S02]  /*8c360*/  FMUL R29, R24, R29 ;  /* 0x0000001d181d7220 */ /* 0x000fe40000400000 */
[----:B------:R-:W-:-:S02]  /*8c370*/  FMUL R28, R25, R28 ;  /* 0x0000001c191c7220 */ /* 0x000fc40000400000 */
[----:B0-----:R-:W-:Y:S01]  /*8c380*/  FFMA.FTZ R22, R23, R20, -0.16845393180847167969 ;  /* 0xbe2c7f3017167423 */ /* 0x001fe20000010014 */
[----:B------:R-:W-:Y:S01]  /*8c390*/  MOV R20, R6 ;  /* 0x0000000600147202 */ /* 0x000fe20000000f00 */
[----:B------:R-:W-:Y:S02]  /*8c3a0*/  FFMA.FTZ R27, R21, 1.4426950216293334961, R27 ;  /* 0x3fb8aa3b151b7823 */ /* 0x000fe4000001001b */
[C---:B------:R-:W-:Y:S02]  /*8c3b0*/  FMUL R29, R24.reuse, R29 ;  /* 0x0000001d181d7220 */ /* 0x040fe40000400000 */
[----:B------:R-:W-:Y:S02]  /*8c3c0*/  IMAD.MOV.U32 R6, RZ, RZ, R5 ;  /* 0x000000ffff067224 */ /* 0x000fe400078e0005 */
[----:B------:R-:W-:Y:S01]  /*8c3d0*/  FFMA.FTZ R28, R25, 1.4426950216293334961, R28 ;  /* 0x3fb8aa3b191c7823 */ /* 0x000fe2000001001c */
[----:B------:R-:W2:Y:S01]  /*8c3e0*/  LDL.LU R5, [R1+0x11c] ;  /* 0x00011c0001057983 */ /* 0x000ea20000300800 */
[----:B------:R-:W-:-:S03]  /*8c3f0*/  FFMA.FTZ R29, R24, 1.4426950216293334961, R29 ;  /* 0x3fb8aa3b181d7823 */ /* 0x000fc6000001001d */
[----:B------:R-:W3:Y:S04]  /*8c400*/  LDL R26, [R1+0xa8] ;  /* 0x0000a800011a7983 */ /* 0x000ee80000100800 */
[----:B------:R-:W2:Y:S04]  /*8c410*/  LDL R21, [R1+0xb4] ;  /* 0x0000b40001157983 */ /* 0x000ea80000100800 */
[----:B------:R0:W-:Y:S04]  /*8c420*/  STL [R1+0x7a0], R27 ;  /* 0x0007a01b01007387 */ /* 0x0001e80000100800 */
[----:B------:R-:W4:Y:S04]  /*8c430*/  LDL R25, [R1+0xb0] ;  /* 0x0000b00001197983 */ /* 0x000f280000100800 */
[----:B0-----:R-:W3:Y:S04]  /*8c440*/  LDL R27, [R1+0xac] ;  /* 0x0000ac00011b7983 */ /* 0x001ee80000100800 */
[----:B------:R0:W-:Y:S04]  /*8c450*/  STL [R1+0x79c], R28 ;  /* 0x00079c1c01007387 */ /* 0x0001e80000100800 */
[----:B0-----:R-:W3:Y:S04]  /*8c460*/  LDL.LU R28, [R1+0x110] ;  /* 0x00011000011c7983 */ /* 0x001ee80000300800 */
[----:B------:R-:W4:Y:S04]  /*8c470*/  LDL.LU R24, [R1+0x118] ;  /* 0x0001180001187983 */ /* 0x000f280000300800 */
[----:B------:R0:W-:Y:S04]  /*8c480*/  STL [R1+0x798], R29 ;  /* 0x0007981d01007387 */ /* 0x0001e80000100800 */
[----:B0-----:R-:W3:Y:S01]  /*8c490*/  LDL.LU R29, [R1+0x114] ;  /* 0x00011400011d7983 */ /* 0x001ee20000300800 */
[----:B------:R-:W-:-:S04]  /*8c4a0*/  FFMA.FTZ R22, R23, R22, 0.1716887056827545166 ;  /* 0x3e2fcf2a17167423 */ /* 0x000fc80000010016 */
[----:B------:R-:W-:-:S04]  /*8c4b0*/  FFMA.FTZ R22, R23, R22, -0.17900948226451873779 ;  /* 0xbe374e4317167423 */ /* 0x000fc80000010016 */
[----:B------:R-:W-:-:S04]  /*8c4c0*/  FFMA.FTZ R22, R23, R22, 0.20512372255325317383 ;  /* 0x3e520bf417167423 */ /* 0x000fc80000010016 */
[----:B------:R-:W-:-:S04]  /*8c4d0*/  FFMA.FTZ R22, R23, R22, -0.24046532809734344482 ;  /* 0xbe763c8b17167423 */ /* 0x000fc80000010016 */
[----:B------:R-:W-:-:S04]  /*8c4e0*/  FFMA.FTZ R22, R23, R22, 0.28857114911079406738 ;  /* 0x3e93bf9917167423 */ /* 0x000fc80000010016 */
[----:B------:R-:W-:-:S04]  /*8c4f0*/  FFMA.FTZ R22, R23, R22, -0.36067417263984680176 ;  /* 0xbeb8aa4917167423 */ /* 0x000fc80000010016 */
[----:B------:R-:W-:Y:S01]  /*8c500*/  FFMA.FTZ R22, R23, R22, 0.48089820146560668945 ;  /* 0x3ef6384a17167423 */ /* 0x000fe20000010016 */
[----:B--2---:R-:W-:Y:S02]  /*8c510*/  IADD3 R21, R21, -R5, RZ ;  /* 0x8000000515157210 */ /* 0x004fe40007ffe0ff */
[----:B------:R-:W2:Y:S03]  /*8c520*/  LDL.LU R5, [R1+0x3100] ;  /* 0x0031000001057983 */ /* 0x000ea60000300800 */
[----:B------:R-:W-:Y:S01]  /*8c530*/  FADD R21, R21, -1 ;  /* 0xbf80000015157421 */ /* 0x000fe20000000000 */
[----:B----4-:R-:W-:-:S05]  /*8c540*/  IADD3 R25, R25, -R24, RZ ;  /* 0x8000001819197210 */ /* 0x010fca0007ffe0ff */
[----:B------:R-:W-:Y:S02]  /*8c550*/  FADD R25, R25, -1 ;  /* 0xbf80000019197421 */ /* 0x000fe40000000000 */
[----:B---3--:R-:W-:Y:S02]  /*8c560*/  IMAD.IADD R24, R27, 0x1, -R29 ;  /* 0x000000011b187824 */ /* 0x008fe400078e0a1d */
[----:B------:R-:W-:Y:S01]  /*8c570*/  FFMA.FTZ R27, R23, R22, -0.72134751081466674805 ;  /* 0xbf38aa3b171b7423 */ /* 0x000fe20000010016 */
[----:B------:R-:W-:Y:S02]  /*8c580*/  IADD3 R22, R26, -R28, RZ ;  /* 0x8000001c1a167210 */ /* 0x000fe40007ffe0ff */
[----:B------:R-:W-:Y:S01]  /*8c590*/  MOV R28, 0x3dc6b27f ;  /* 0x3dc6b27f001c7802 */ /* 0x000fe20000000f00 */
[----:B------:R-:W-:-:S04]  /*8c5a0*/  FADD R24, R24, -1 ;  /* 0xbf80000018187421 */ /* 0x000fc80000000000 */
[-C--:B------:R-:W-:Y:S02]  /*8c5b0*/  FFMA.FTZ R29, R21, R28.reuse, -0.16845393180847167969 ;  /* 0xbe2c7f30151d7423 */ /* 0x080fe4000001001c */
[----:B------:R-:W-:Y:S02]  /*8c5c0*/  FFMA.FTZ R26, R25, R28, -0.16845393180847167969 ;  /* 0xbe2c7f30191a7423 */ /* 0x000fe4000001001c */
[----:B------:R-:W-:Y:S02]  /*8c5d0*/  FFMA.FTZ R29, R21, R29, 0.1716887056827545166 ;  /* 0x3e2fcf2a151d7423 */ /* 0x000fe4000001001d */
[----:B------:R-:W-:Y:S02]  /*8c5e0*/  FFMA.FTZ R26, R25, R26, 0.1716887056827545166 ;  /* 0x3e2fcf2a191a7423 */ /* 0x000fe4000001001a */
[----:B------:R-:W-:Y:S02]  /*8c5f0*/  FFMA.FTZ R28, R24, R28, -0.16845393180847167969 ;  /* 0xbe2c7f30181c7423 */ /* 0x000fe4000001001c */
[----:B------:R-:W-:-:S02]  /*8c600*/  FFMA.FTZ R29, R21, R29, -0.17900948226451873779 ;  /* 0xbe374e43151d7423 */ /* 0x000fc4000001001d */
[----:B------:R-:W-:Y:S02]  /*8c610*/  FFMA.FTZ R26, R25, R26, -0.17900948226451873779 ;  /* 0xbe374e43191a7423 */ /* 0x000fe4000001001a */
[C---:B------:R-:W-:Y:S02]  /*8c620*/  FFMA.FTZ R28, R24.reuse, R28, 0.1716887056827545166 ;  /* 0x3e2fcf2a181c7423 */ /* 0x040fe4000001001c */
[----:B------:R-:W-:Y:S02]  /*8c630*/  FFMA.FTZ R29, R21, R29, 0.20512372255325317383 ;  /* 0x3e520bf4151d7423 */ /* 0x000fe4000001001d */
[----:B------:R-:W-:Y:S02]  /*8c640*/  FFMA.FTZ R26, R25, R26, 0.20512372255325317383 ;  /* 0x3e520bf4191a7423 */ /* 0x000fe4000001001a */
[----:B------:R-:W-:Y:S02]  /*8c650*/  FFMA.FTZ R28, R24, R28, -0.17900948226451873779 ;  /* 0xbe374e43181c7423 */ /* 0x000fe4000001001c */
[----:B------:R-:W-:-:S02]  /*8c660*/  FFMA.FTZ R29, R21, R29, -0.24046532809734344482 ;  /* 0xbe763c8b151d7423 */ /* 0x000fc4000001001d */
[----:B------:R-:W-:Y:S02]  /*8c670*/  FFMA.FTZ R26, R25, R26, -0.24046532809734344482 ;  /* 0xbe763c8b191a7423 */ /* 0x000fe4000001001a */
[C---:B------:R-:W-:Y:S02]  /*8c680*/  FFMA.FTZ R28, R24.reuse, R28, 0.20512372255325317383 ;  /* 0x3e520bf4181c7423 */ /* 0x040fe4000001001c */
[----:B------:R-:W-:Y:S02]  /*8c690*/  FFMA.FTZ R29, R21, R29, 0.28857114911079406738 ;  /* 0x3e93bf99151d7423 */ /* 0x000fe4000001001d */
[----:B------:R-:W-:Y:S02]  /*8c6a0*/  FFMA.FTZ R26, R25, R26, 0.28857114911079406738 ;  /* 0x3e93bf99191a7423 */ /* 0x000fe4000001001a */
[----:B------:R-:W-:Y:S02]  /*8c6b0*/  FFMA.FTZ R28, R24, R28, -0.24046532809734344482 ;  /* 0xbe763c8b181c7423 */ /* 0x000fe4000001001c */
[----:B------:R-:W-:-:S02]  /*8c6c0*/  FFMA.FTZ R29, R21, R29, -0.36067417263984680176 ;  /* 0xbeb8aa49151d7423 */ /* 0x000fc4000001001d */
[----:B------:R-:W-:Y:S02]  /*8c6d0*/  FFMA.FTZ R26, R25, R26, -0.36067417263984680176 ;  /* 0xbeb8aa49191a7423 */ /* 0x000fe4000001001a */
[C---:B------:R-:W-:Y:S02]  /*8c6e0*/  FFMA.FTZ R28, R24.reuse, R28, 0.28857114911079406738 ;  /* 0x3e93bf99181c7423 */ /* 0x040fe4000001001c */
[----:B------:R-:W-:Y:S02]  /*8c6f0*/  FFMA.FTZ R29, R21, R29, 0.48089820146560668945 ;  /* 0x3ef6384a151d7423 */ /* 0x000fe4000001001d */
[----:B------:R-:W-:Y:S02]  /*8c700*/  FFMA.FTZ R26, R25, R26, 0.48089820146560668945 ;  /* 0x3ef6384a191a7423 */ /* 0x000fe4000001001a */
[----:B------:R-:W-:Y:S02]  /*8c710*/  FMUL R27, R23, R27 ;  /* 0x0000001b171b7220 */ /* 0x000fe40000400000 */
[----:B------:R-:W-:-:S02]  /*8c720*/  FFMA.FTZ R28, R24, R28, -0.36067417263984680176 ;  /* 0xbeb8aa49181c7423 */ /* 0x000fc4000001001c */
[----:B------:R-:W-:Y:S02]  /*8c730*/  FFMA.FTZ R29, R21, R29, -0.72134751081466674805 ;  /* 0xbf38aa3b151d7423 */ /* 0x000fe4000001001d */
[----:B------:R-:W-:Y:S02]  /*8c740*/  FFMA.FTZ R26, R25, R26, -0.72134751081466674805 ;  /* 0xbf38aa3b191a7423 */ /* 0x000fe4000001001a */
[----:B------:R-:W-:Y:S02]  /*8c750*/  FMUL R27, R23, R27 ;  /* 0x0000001b171b7220 */ /* 0x000fe40000400000 */
[----:B------:R-:W-:Y:S02]  /*8c760*/  FFMA.FTZ R28, R24, R28, 0.48089820146560668945 ;  /* 0x3ef6384a181c7423 */ /* 0x000fe4000001001c */
[----:B------:R-:W-:Y:S02]  /*8c770*/  FMUL R29, R21, R29 ;  /* 0x0000001d151d7220 */ /* 0x000fe40000400000 */
[----:B------:R-:W-:-:S02]  /*8c780*/  FMUL R26, R25, R26 ;  /* 0x0000001a191a7220 */ /* 0x000fc40000400000 */
[----:B------:R-:W-:Y:S02]  /*8c790*/  FFMA.FTZ R23, R23, 1.4426950216293334961, R27 ;  /* 0x3fb8aa3b17177823 */ /* 0x000fe4000001001b */
[----:B------:R-:W-:Y:S02]  /*8c7a0*/  FFMA.FTZ R28, R24, R28, -0.72134751081466674805 ;  /* 0xbf38aa3b181c7423 */ /* 0x000fe4000001001c */
[----:B------:R-:W-:Y:S02]  /*8c7b0*/  FMUL R29, R21, R29 ;  /* 0x0000001d151d7220 */ /* 0x000fe40000400000 */
[----:B------:R-:W-:Y:S02]  /*8c7c0*/  IMAD.MOV.U32 R27, RZ, RZ, 0x3dc6b27f ;  /* 0x3dc6b27fff1b7424 */ /* 0x000fe400078e00ff */
[----:B------:R-:W-:Y:S02]  /*8c7d0*/  FADD R22, R22, -1 ;  /* 0xbf80000016167421 */ /* 0x000fe40000000000 */
[----:B------:R-:W-:Y:S01]  /*8c7e0*/  FMUL R26, R25, R26 ;  /* 0x0000001a191a7220 */ /* 0x000fe20000400000 */
[----:B------:R0:W-:Y:S01]  /*8c7f0*/  STL [R1+0x10c], R23 ;  /* 0x00010c1701007387 */ /* 0x0001e20000100800 */
[----:B------:R-:W-:-:S02]  /*8c800*/  FMUL R28, R24, R28 ;  /* 0x0000001c181c7220 */ /* 0x000fc40000400000 */
[----:B------:R-:W-:Y:S01]  /*8c810*/  FFMA.FTZ R29, R21, 1.4426950216293334961, R29 ;  /* 0x3fb8aa3b151d7823 */ /* 0x000fe2000001001d */
[----:B------:R1:W-:Y:S01]  /*8c820*/  STL [R1+0x30fc], R14 ;  /* 0x0030fc0e01007387 */ /* 0x0003e20000100800 */
[----:B------:R-:W-:Y:S02]  /*8c830*/  FFMA.FTZ R26, R25, 1.4426950216293334961, R26 ;  /* 0x3fb8aa3b191a7823 */ /* 0x000fe4000001001a */
[----:B------:R-:W-:Y:S02]  /*8c840*/  FMUL R28, R24, R28 ;  /* 0x0000001c181c7220 */ /* 0x000fe40000400000 */
[----:B0-----:R-:W-:Y:S01]  /*8c850*/  FFMA.FTZ R23, R22, R27, -0.16845393180847167969 ;  /* 0xbe2c7f3016177423 */ /* 0x001fe2000001001b */
[----:B-1----:R-:W3:Y:S04]  /*8c860*/  LDL.LU R14, [R1+0x648] ;  /* 0x00064800010e7983 */ /* 0x002ee80000300800 */
[----:B------:R-:W4:Y:S04]  /*8c870*/  LDL R27, [R1+0x78] ;  /* 0x00007800011b7983 */ /* 0x000f280000100800 */
[----:B------:R-:W2:Y:S01]  /*8c880*/  LDL R21, [R1+0x80] ;  /* 0x0000800001157983 */ /* 0x000ea20000100800 */
[----:B------:R-:W-:-:S03]  /*8c890*/  FFMA.FTZ R28, R24, 1.4426950216293334961, R28 ;  /* 0x3fb8aa3b181c7823 */ /* 0x000fc6000001001c */
[----:B------:R0:W-:Y:S04]  /*8c8a0*/  STL [R1+0x108], R29 ;  /* 0x0001081d01007387 */ /* 0x0001e80000100800 */
[----:B0-----:R-:W4:Y:S04]  /*8c8b0*/  LDL.LU R29, [R1+0x138] ;  /* 0x00013800011d7983 */ /* 0x001f280000300800 */
[----:B------:R-:W2:Y:S04]  /*8c8c0*/  LDL.LU R25, [R1+0x628] ;  /* 0x0006280001197983 */ /* 0x000ea80000300800 */
[----:B------:R0:W-:Y:S04]  /*8c8d0*/  STL [R1+0x104], R26 ;  /* 0x0001041a01007387 */ /* 0x0001e80000100800 */
[----:B------:R-:W3:Y:S01]  /*8c8e0*/  LDL R24, [R1+0x98] ;  /* 0x0000980001187983 */ /* 0x000ee20000100800 */
[----:B------:R-:W-:-:S04]  /*8c8f0*/  FFMA.FTZ R23, R22, R23, 0.1716887056827545166 ;  /* 0x3e2fcf2a16177423 */ /* 0x000fc80000010017 */
[----:B------:R-:W-:-:S04]  /*8c900*/  FFMA.FTZ R23, R22, R23, -0.17900948226451873779 ;  /* 0xbe374e4316177423 */ /* 0x000fc80000010017 */
[----:B------:R-:W-:-:S04]  /*8c910*/  FFMA.FTZ R23, R22, R23, 0.20512372255325317383 ;  /* 0x3e520bf416177423 */ /* 0x000fc80000010017 */
[----:B------:R-:W-:-:S04]  /*8c920*/  FFMA.FTZ R23, R22, R23, -0.24046532809734344482 ;  /* 0xbe763c8b16177423 */ /* 0x000fc80000010017 */
[----:B------:R-:W-:-:S04]  /*8c930*/  FFMA.FTZ R23, R22, R23, 0.28857114911079406738 ;  /* 0x3e93bf9916177423 */ /* 0x000fc80000010017 */
[----:B------:R-:W-:-:S04]  /*8c940*/  FFMA.FTZ R23, R22, R23, -0.36067417263984680176 ;  /* 0xbeb8aa4916177423 */ /* 0x000fc80000010017 */
[----:B------:R-:W-:-:S04]  /*8c950*/  FFMA.FTZ R23, R22, R23, 0.48089820146560668945 ;  /* 0x3ef6384a16177423 */ /* 0x000fc80000010017 */
[C---:B0-----:R-:W-:Y:S02]  /*8c960*/  FFMA.FTZ R26, R22.reuse, R23, -0.72134751081466674805 ;  /* 0xbf38aa3b161a7423 */ /* 0x041fe40000010017 */
[----:B------:R-:W5:Y:S04]  /*8c970*/  LDL R23, [R1+0x7c] ;  /* 0x00007c0001177983 */ /* 0x000f680000100800 */
[----:B------:R0:W-:Y:S04]  /*8c980*/  STL [R1+0x100], R28 ;  /* 0x0001001c01007387 */ /* 0x0001e80000100800 */
[----:B0-----:R-:W5:Y:S01]  /*8c990*/  LDL.LU R28, [R1+0x63c] ;  /* 0x00063c00011c7983 */ /* 0x001f620000300800 */
[----:B------:R-:W-:-:S04]  /*8c9a0*/  FMUL R26, R22, R26 ;  /* 0x0000001a161a7220 */ /* 0x000fc80000400000 */
[----:B------:R-:W-:Y:S02]  /*8c9b0*/  FMUL R26, R22, R26 ;  /* 0x0000001a161a7220 */ /* 0x000fe40000400000 */
[----:B--2---:R-:W-:Y:S01]  /*8c9c0*/  IMAD.IADD R21, R21, 0x1, -R25 ;  /* 0x0000000115157824 */ /* 0x004fe200078e0a19 */
[----:B----4-:R-:W-:Y:S02]  /*8c9d0*/  IADD3 R25, R27, -R29, RZ ;  /* 0x8000001d1b197210 */ /* 0x010fe40007ffe0ff */
[----:B------:R-:W-:Y:S02]  /*8c9e0*/  MOV R29, 0x3dc6b27f ;  /* 0x3dc6b27f001d7802 */ /* 0x000fe40000000f00 */
[----:B---3--:R-:W-:Y:S02]  /*8c9f0*/  IADD3 R24, R24, -R14, RZ ;  /* 0x8000000e18187210 */ /* 0x008fe40007ffe0ff */
[----:B------:R-:W2:Y:S03]  /*8ca00*/  LDL.LU R14, [R1+0x30fc] ;  /* 0x0030fc00010e7983 */ /* 0x000ea60000300800 */
[----:B------:R-:W-:-:S04]  /*8ca10*/  FADD R24, R24, -1 ;  /* 0xbf80000018187421 */ /* 0x000fc80000000000 */
[----:B------:R-:W-:-:S04]  /*8ca20*/  FFMA.FTZ R27, R24, R29, -0.16845393180847167969 ;  /* 0xbe2c7f30181b7423 */ /* 0x000fc8000001001d */
[----:B------:R-:W-:-:S04]  /*8ca30*/  FFMA.FTZ R27, R24, R27, 0.1716887056827545166 ;  /* 0x3e2fcf2a181b7423 */ /* 0x000fc8000001001b */
[----:B------:R-:W-:-:S04]  /*8ca40*/  FFMA.FTZ R27, R24, R27, -0.17900948226451873779 ;  /* 0xbe374e43181b7423 */ /* 0x000fc8000001001b */
[----:B------:R-:W-:-:S04]  /*8ca50*/  FFMA.FTZ R27, R24, R27, 0.20512372255325317383 ;  /* 0x3e520bf4181b7423 */ /* 0x000fc8000001001b */
[----:B------:R-:W-:-:S04]  /*8ca60*/  FFMA.FTZ R27, R24, R27, -0.24046532809734344482 ;  /* 0xbe763c8b181b7423 */ /* 0x000fc8000001001b */
[----:B------:R-:W-:-:S04]  /*8ca70*/  FFMA.FTZ R27, R24, R27, 0.28857114911079406738 ;  /* 0x3e93bf99181b7423 */ /* 0x000fc8000001001b */
[----:B------:R-:W-:-:S04]  /*8ca80*/  FFMA.FTZ R27, R24, R27, -0.36067417263984680176 ;  /* 0xbeb8aa49181b7423 */ /* 0x000fc8000001001b */
[----:B------:R-:W-:-:S04]  /*8ca90*/  FFMA.FTZ R27, R24, R27, 0.48089820146560668945 ;  /* 0x3ef6384a181b7423 */ /* 0x000fc8000001001b */
[----:B------:R-:W-:Y:S01]  /*8caa0*/  FFMA.FTZ R27, R24, R27, -0.72134751081466674805 ;  /* 0xbf38aa3b181b7423 */ /* 0x000fe2000001001b */
[----:B-----5:R-:W-:-:S03]  /*8cab0*/  IADD3 R23, R23, -R28, RZ ;  /* 0x8000001c17177210 */ /* 0x020fc60007ffe0ff */
[----:B------:R-:W-:Y:S01]  /*8cac0*/  FMUL R27, R24, R27 ;  /* 0x0000001b181b7220 */ /* 0x000fe20000400000 */
[----:B------:R0:W-:Y:S01]  /*8cad0*/  STL [R1+0x30d4], R5 ;  /* 0x0030d40501007387 */ /* 0x0001e20000100800 */
[----:B------:R-:W-:Y:S02]  /*8cae0*/  FADD R23, R23, -1 ;  /* 0xbf80000017177421 */ /* 0x000fe40000000000 */
[----:B------:R-:W-:Y:S02]  /*8caf0*/  FADD R21, R21, -1 ;  /* 0xbf80000015157421 */ /* 0x000fe40000000000 */
[----:B------:R-:W-:Y:S02]  /*8cb00*/  FFMA.FTZ R28, R23, R29, -0.16845393180847167969 ;  /* 0xbe2c7f30171c7423 */ /* 0x000fe4000001001d */
[----:B0-----:R-:W-:Y:S02]  /*8cb10*/  FFMA.FTZ R5, R22, 1.4426950216293334961, R26 ;  /* 0x3fb8aa3b16057823 */ /* 0x001fe4000001001a */
[----:B------:R-:W-:-:S02]  /*8cb20*/  FADD R22, R25, -1 ;  /* 0xbf80000019167421 */ /* 0x000fc40000000000 */
[----:B------:R-:W-:Y:S01]  /*8cb30*/  FMUL R27, R24, R27 ;  /* 0x0000001b181b7220 */ /* 0x000fe20000400000 */
[----:B------:R0:W-:Y:S01]  /*8cb40*/  STL [R1+0x30d8], R5 ;  /* 0x0030d80501007387 */ /* 0x0001e20000100800 */
[----:B------:R-:W-:Y:S02]  /*8cb50*/  FFMA.FTZ R25, R23, R28, 0.1716887056827545166 ;  /* 0x3e2fcf2a17197423 */ /* 0x000fe4000001001c */
[-C--:B------:R-:W-:Y:S02]  /*8cb60*/  FFMA.FTZ R26, R21, R29.reuse, -0.16845393180847167969 ;  /* 0xbe2c7f30151a7423 */ /* 0x080fe4000001001d */
[----:B------:R-:W-:Y:S02]  /*8cb70*/  FFMA.FTZ R28, R22, R29, -0.16845393180847167969 ;  /* 0xbe2c7f30161c7423 */ /* 0x000fe4000001001d */
[----:B------:R-:W-:Y:S02]  /*8cb80*/  FFMA.FTZ R29, R24, 1.4426950216293334961, R27 ;  /* 0x3fb8aa3b181d7823 */ /* 0x000fe4000001001b */
[----:B0-----:R-:W-:-:S02]  /*8cb90*/  IMAD.MOV.U32 R5, RZ, RZ, R6 ;  /* 0x000000ffff057224 */ /* 0x001fc400078e0006 */
[----:B------:R-:W3:Y:S04]  /*8cba0*/  LDL.LU R6, [R1+0x788] ;  /* 0x0007880001067983 */ /* 0x000ee80000300800 */
[----:B------:R-:W3:Y:S01]  /*8cbb0*/  LDL R27, [R1+0x64] ;  /* 0x00006400011b7983 */ /* 0x000ee20000100800 */
[----:B------:R-:W-:Y:S02]  /*8cbc0*/  FFMA.FTZ R25, R23, R25, -0.17900948226451873779 ;  /* 0xbe374e4317197423 */ /* 0x000fe40000010019 */
[----:B------:R-:W-:Y:S01]  /*8cbd0*/  FFMA.FTZ R26, R21, R26, 0.1716887056827545166 ;  /* 0x3e2fcf2a151a7423 */ /* 0x000fe2000001001a */
[----:B------:R-:W4:Y:S01]  /*8cbe0*/  LDL R24, [R1+0xc4] ;  /* 0x0000c40001187983 */ /* 0x000f220000100800 */
[----:B------:R-:W-:Y:S02]  /*8cbf0*/  FFMA.FTZ R25, R23, R25, 0.20512372255325317383 ;  /* 0x3e520bf417197423 */ /* 0x000fe40000010019 */
[----:B------:R-:W-:-:S02]  /*8cc00*/  FFMA.FTZ R26, R21, R26, -0.17900948226451873779 ;  /* 0xbe374e43151a7423 */ /* 0x000fc4000001001a */
[----:B------:R-:W-:Y:S02]  /*8cc10*/  FFMA.FTZ R25, R23, R25, -0.24046532809734344482 ;  /* 0xbe763c8b17197423 */ /* 0x000fe40000010019 */
[----:B------:R-:W-:Y:S02]  /*8cc20*/  FFMA.FTZ R26, R21, R26, 0.20512372255325317383 ;  /* 0x3e520bf4151a7423 */ /* 0x000fe4000001001a */
[----:B------:R-:W-:Y:S02]  /*8cc30*/  FFMA.FTZ R25, R23, R25, 0.28857114911079406738 ;  /* 0x3e93bf9917197423 */ /* 0x000fe40000010019 */
[----:B------:R-:W-:Y:S02]  /*8cc40*/  FFMA.FTZ R26, R21, R26, -0.24046532809734344482 ;  /* 0xbe763c8b151a7423 */ /* 0x000fe4000001001a */
[----:B------:R-:W-:Y:S02]  /*8cc50*/  FFMA.FTZ R25, R23, R25, -0.36067417263984680176 ;  /* 0xbeb8aa4917197423 */ /* 0x000fe40000010019 */
[----:B------:R-:W-:-:S02]  /*8cc60*/  FFMA.FTZ R26, R21, R26, 0.28857114911079406738 ;  /* 0x3e93bf99151a7423 */ /* 0x000fc4000001001a */
[----:B------:R-:W-:Y:S02]  /*8cc70*/  FFMA.FTZ R25, R23, R25, 0.48089820146560668945 ;  /* 0x3ef6384a17197423 */ /* 0x000fe40000010019 */
[----:B------:R-:W-:Y:S02]  /*8cc80*/  FFMA.FTZ R26, R21, R26, -0.36067417263984680176 ;  /* 0xbeb8aa49151a7423 */ /* 0x000fe4000001001a */
[----:B------:R-:W-:Y:S02]  /*8cc90*/  FFMA.FTZ R25, R23, R25, -0.72134751081466674805 ;  /* 0xbf38aa3b17197423 */ /* 0x000fe40000010019 */
[----:B------:R-:W-:Y:S02]  /*8cca0*/  FFMA.FTZ R26, R21, R26, 0.48089820146560668945 ;  /* 0x3ef6384a151a7423 */ /* 0x000fe4000001001a */
[----:B------:R-:W-:Y:S02]  /*8ccb0*/  FMUL R25, R23, R25 ;  /* 0x0000001917197220 */ /* 0x000fe40000400000 */
[----:B------:R-:W-:-:S02]  /*8ccc0*/  FFMA.FTZ R26, R21, R26, -0.72134751081466674805 ;  /* 0xbf38aa3b151a7423 */ /* 0x000fc4000001001a */
[----:B------:R-:W-:Y:S02]  /*8ccd0*/  FMUL R25, R23, R25 ;  /* 0x0000001917197220 */ /* 0x000fe40000400000 */
[----:B------:R-:W-:Y:S02]  /*8cce0*/  FMUL R26, R21, R26 ;  /* 0x0000001a151a7220 */ /* 0x000fe40000400000 */
[----:B------:R-:W-:Y:S01]  /*8ccf0*/  FFMA.FTZ R23, R23, 1.4426950216293334961, R25 ;  /* 0x3fb8aa3b17177823 */ /* 0x000fe20000010019 */
[----:B------:R0:W-:Y:S01]  /*8cd00*/  STL [R1+0x30dc], R29 ;  /* 0x0030dc1d01007387 */ /* 0x0001e20000100800 */
[----:B------:R-:W-:-:S04]  /*8cd10*/  FMUL R26, R21, R26 ;  /* 0x0000001a151a7220 */ /* 0x000fc80000400000 */
[----:B------:R-:W-:Y:S01]  /*8cd20*/  FFMA.FTZ R26, R21, 1.4426950216293334961, R26 ;  /* 0x3fb8aa3b151a7823 */ /* 0x000fe2000001001a */
[----:B0-----:R-:W4:Y:S04]  /*8cd30*/  LDL.LU R29, [R1+0x4] ;  /* 0x00000400011d7983 */ /* 0x001f280000300800 */
[----:B------:R-:W5:Y:S04]  /*8cd40*/  LDL R25, [R1+0xa0] ;  /* 0x0000a00001197983 */ /* 0x000f680000100800 */
[----:B------:R0:W-:Y:S04]  /*8cd50*/  STL [R1+0x48], R23 ;  /* 0x0000481701007387 */ /* 0x0001e80000100800 */
[----:B0-----:R-:W2:Y:S04]  /*8cd60*/  LDL R23, [R1+0xa4] ;  /* 0x0000a40001177983 */ /* 0x001ea80000100800 */
[----:B------:R-:W5:Y:S04]  /*8cd70*/  LDL.LU R21, [R1+0x784] ;  /* 0x0007840001157983 */ /* 0x000f680000300800 */
[----:B------:R0:W-:Y:S04]  /*8cd80*/  STL [R1+0x44], R26 ;  /* 0x0000441a01007387 */ /* 0x0001e80000100800 */
[----:B0-----:R-:W2:Y:S01]  /*8cd90*/  LDL.LU R26, [R1+0x780] ;  /* 0x00078000011a7983 */ /* 0x001ea20000300800 */
[----:B---3--:R-:W-:-:S03]  /*8cda0*/  IADD3 R27, R27, -R6, RZ ;  /* 0x800000061b1b7210 */ /* 0x008fc60007ffe0ff */
[----:B------:R-:W3:Y:S01]  /*8cdb0*/  LDL.LU R6, [R1+0x30f8] ;  /* 0x0030f80001067983 */ /* 0x000ee20000300800 */
[----:B------:R-:W-:-:S04]  /*8cdc0*/  FFMA.FTZ R28, R22, R28, 0.1716887056827545166 ;  /* 0x3e2fcf2a161c7423 */ /* 0x000fc8000001001c */
[----:B------:R-:W-:-:S04]  /*8cdd0*/  FFMA.FTZ R28, R22, R28, -0.17900948226451873779 ;  /* 0xbe374e43161c7423 */ /* 0x000fc8000001001c */
[----:B------:R-:W-:-:S04]  /*8cde0*/  FFMA.FTZ R28, R22, R28, 0.20512372255325317383 ;  /* 0x3e520bf4161c7423 */ /* 0x000fc8000001001c */
[----:B------:R-:W-:-:S04]  /*8cdf0*/  FFMA.FTZ R28, R22, R28, -0.24046532809734344482 ;  /* 0xbe763c8b161c7423 */ /* 0x000fc8000001001c */
[----:B------:R-:W-:-:S04]  /*8ce00*/  FFMA.FTZ R28, R22, R28, 0.28857114911079406738 ;  /* 0x3e93bf99161c7423 */ /* 0x000fc8000001001c */
[----:B------:R-:W-:-:S04]  /*8ce10*/  FFMA.FTZ R28, R22, R28, -0.36067417263984680176 ;  /* 0xbeb8aa49161c7423 */ /* 0x000fc8000001001c */
[----:B------:R-:W-:-:S04]  /*8ce20*/  FFMA.FTZ R28, R22, R28, 0.48089820146560668945 ;  /* 0x3ef6384a161c7423 */ /* 0x000fc8000001001c */
[----:B------:R-:W-:-:S04]  /*8ce30*/  FFMA.FTZ R28, R22, R28, -0.72134751081466674805 ;  /* 0xbf38aa3b161c7423 */ /* 0x000fc8000001001c */
[C---:B------:R-:W-:Y:S02]  /*8ce40*/  FMUL R28, R22.reuse, R28 ;  /* 0x0000001c161c7220 */ /* 0x040fe40000400000 */
[----:B------:R-:W-:Y:S02]  /*8ce50*/  FADD R27, R27, -1 ;  /* 0xbf8000001b1b7421 */ /* 0x000fe40000000000 */
[----:B------:R-:W-:Y:S01]  /*8ce60*/  FMUL R28, R22, R28 ;  /* 0x0000001c161c7220 */ /* 0x000fe20000400000 */
[----:B-----5:R-:W-:Y:S02]  /*8ce70*/  IADD3 R25, R25, -R21, RZ ;  /* 0x8000001519197210 */ /* 0x020fe40007ffe0ff */
[----:B----4-:R-:W-:Y:S02]  /*8ce80*/  IADD3 R21, R24, -R29, RZ ;  /* 0x8000001d18157210 */ /* 0x010fe40007ffe0ff */
[----:B------:R-:W-:Y:S01]  /*8ce90*/  MOV R29, 0x3dc6b27f ;  /* 0x3dc6b27f001d7802 */ /* 0x000fe20000000f00 */
[----:B------:R-:W-:-:S02]  /*8cea0*/  FADD R25, R25, -1 ;  /* 0xbf80000019197421 */ /* 0x000fc40000000000 */
[----:B--2---:R-:W-:Y:S02]  /*8ceb0*/  IMAD.IADD R23, R23, 0x1, -R26 ;  /* 0x0000000117177824 */ /* 0x004fe400078e0a1a */
        /* <DEDUP_REMOVED lines=8> */
[----:B------:R-:W-:Y:S02]  /*8cf40*/  FFMA.FTZ R26, R25, R26, -0.72134751081466674805 ;  /* 0xbf38aa3b191a7423 */ /* 0x000fe4000001001a */
[----:B------:R-:W-:Y:S02]  /*8cf50*/  FADD R23, R23, -1 ;  /* 0xbf80000017177421 */ /* 0x000fe40000000000 */
[----:B------:R-:W-:Y:S02]  /*8cf60*/  FADD R21, R21, -1 ;  /* 0xbf80000015157421 */ /* 0x000fe40000000000 */
[----:B------:R-:W-:Y:S02]  /*8cf70*/  FMUL R26, R25, R26 ;  /* 0x0000001a191a7220 */ /* 0x000fe40000400000 */
[----:B------:R-:W-:Y:S02]  /*8cf80*/  FFMA.FTZ R24, R23, R29, -0.16845393180847167969 ;  /* 0xbe2c7f3017187423 */ /* 0x000fe4000001001d */
[----:B------:R-:W-:Y:S01]  /*8cf90*/  FMUL R26, R25, R26 ;  /* 0x0000001a191a7220 */ /* 0x000fe20000400000 */
[----:B---3--:R0:W-:Y:S02]  /*8cfa0*/  STL [R1+0x30c8], R6 ;  /* 0x0030c80601007387 */ /* 0x0081e40000100800 */
[----:B0-----:R-:W-:-:S02]  /*8cfb0*/  FFMA.FTZ R6, R22, 1.4426950216293334961, R28 ;  /* 0x3fb8aa3b16067823 */ /* 0x001fc4000001001c */
        /* <DEDUP_REMOVED lines=9> */
[C---:B------:R-:W-:Y:S01]  /*8d050*/  FMUL R28, R27.reuse, R28 ;  /* 0x0000001c1b1c7220 */ /* 0x040fe20000400000 */
[----:B------:R0:W-:Y:S03]  /*8d060*/  STL [R1+0x34], R6 ;  /* 0x0000340601007387 */ /* 0x0001e60000100800 */
[----:B------:R-:W-:Y:S02]  /*8d070*/  FMUL R28, R27, R28 ;  /* 0x0000001c1b1c7220 */ /* 0x000fe40000400000 */
[----:B------:R-:W-:Y:S02]  /*8d080*/  FFMA.FTZ R22, R21, R29, -0.16845393180847167969 ;  /* 0xbe2c7f3015167423 */ /* 0x000fe4000001001d */
[----:B------:R-:W2:Y:S01]  /*8d090*/  LDL.LU R29, [R1+0x8ec] ;  /* 0x0008ec00011d7983 */ /* 0x000ea20000300800 */
[----:B0-----:R-:W-:-:S03]  /*8d0a0*/  FFMA.FTZ R6, R27, 1.4426950216293334961, R28 ;  /* 0x3fb8aa3b1b067823 */ /* 0x001fc6000001001c */
[----:B------:R-:W3:Y:S04]  /*8d0b0*/  LDL.LU R27, [R1+0x8f0] ;  /* 0x0008f000011b7983 */ /* 0x000ee80000300800 */
[----:B------:R-:W2:Y:S04]  /*8d0c0*/  LDL.LU R28, [R1+0x24] ;  /* 0x00002400011c7983 */ /* 0x000ea80000300800 */
[----:B------:R0:W-:Y:S02]  /*8d0d0*/  STL [R1+0x30], R6 ;  /* 0x0000300601007387 */ /* 0x0001e40000100800 */
[----:B0-----:R-:W-:-:S02]  /*8d0e0*/  FFMA.FTZ R6, R25, 1.4426950216293334961, R26 ;  /* 0x3fb8aa3b19067823 */ /* 0x001fc4000001001a */
[----:B------:R-:W4:Y:S04]  /*8d0f0*/  LDL.LU R25, [R1+0x8f4] ;  /* 0x0008f40001197983 */ /* 0x000f280000300800 */
[----:B------:R-:W3:Y:S04]  /*8d100*/  LDL.LU R26, [R1+0x28] ;  /* 0x00002800011a7983 */ /* 0x000ee80000300800 */
[----:B------:R0:W-:Y:S04]  /*8d110*/  STL [R1+0x30cc], R6 ;  /* 0x0030cc0601007387 */ /* 0x0001e80000100800 */
[----:B0-----:R-:W4:Y:S01]  /*8d120*/  LDL.LU R6, [R1+0x2c] ;  /* 0x00002c0001067983 */ /* 0x001f220000300800 */
[----:B------:R-:W-:-:S02]  /*8d130*/  FFMA.FTZ R24, R23, R24, 0.1716887056827545166 ;  /* 0x3e2fcf2a17187423 */ /* 0x000fc40000010018 */
[----:B------:R-:W-:Y:S02]  /*8d140*/  FFMA.FTZ R22, R21, R22, 0.1716887056827545166 ;  /* 0x3e2fcf2a15167423 */ /* 0x000fe40000010016 */
[----:B------:R-:W-:Y:S02]  /*8d150*/  FFMA.FTZ R24, R23, R24, -0.17900948226451873779 ;  /* 0xbe374e4317187423 */ /* 0x000fe40000010018 */
[----:B------:R-:W-:Y:S02]  /*8d160*/  FFMA.FTZ R22, R21, R22, -0.17900948226451873779 ;  /* 0xbe374e4315167423 */ /* 0x000fe40000010016 */
[----:B------:R-:W-:Y:S02]  /*8d170*/  FFMA.FTZ R24, R23, R24, 0.20512372255325317383 ;  /* 0x3e520bf417187423 */ /* 0x000fe40000010018 */
[----:B------:R-:W-:Y:S02]  /*8d180*/  FFMA.FTZ R22, R21, R22, 0.20512372255325317383 ;  /* 0x3e520bf415167423 */ /* 0x000fe40000010016 */
[----:B------:R-:W-:-:S02]  /*8d190*/  FFMA.FTZ R24, R23, R24, -0.24046532809734344482 ;  /* 0xbe763c8b17187423 */ /* 0x000fc40000010018 */
[----:B------:R-:W-:Y:S02]  /*8d1a0*/  FFMA.FTZ R22, R21, R22, -0.24046532809734344482 ;  /* 0xbe763c8b15167423 */ /* 0x000fe40000010016 */
[----:B------:R-:W-:Y:S02]  /*8d1b0*/  FFMA.FTZ R24, R23, R24, 0.28857114911079406738 ;  /* 0x3e93bf9917187423 */ /* 0x000fe40000010018 */
[----:B------:R-:W-:Y:S02]  /*8d1c0*/  FFMA.FTZ R22, R21, R22, 0.28857114911079406738 ;  /* 0x3e93bf9915167423 */ /* 0x000fe40000010016 */
[----:B------:R-:W-:Y:S02]  /*8d1d0*/  FFMA.FTZ R24, R23, R24, -0.36067417263984680176 ;  /* 0xbeb8aa4917187423 */ /* 0x000fe40000010018 */
[----:B------:R-:W-:Y:S02]  /*8d1e0*/  FFMA.FTZ R22, R21, R22, -0.36067417263984680176 ;  /* 0xbeb8aa4915167423 */ /* 0x000fe40000010016 */
[----:B------:R-:W-:-:S02]  /*8d1f0*/  FFMA.FTZ R24, R23, R24, 0.48089820146560668945 ;  /* 0x3ef6384a17187423 */ /* 0x000fc40000010018 */
[----:B------:R-:W-:Y:S02]  /*8d200*/  FFMA.FTZ R22, R21, R22, 0.48089820146560668945 ;  /* 0x3ef6384a15167423 */ /* 0x000fe40000010016 */
[----:B------:R-:W-:Y:S02]  /*8d210*/  FFMA.FTZ R24, R23, R24, -0.72134751081466674805 ;  /* 0xbf38aa3b17187423 */ /* 0x000fe40000010018 */
[----:B------:R-:W-:Y:S02]  /*8d220*/  FFMA.FTZ R22, R21, R22, -0.72134751081466674805 ;  /* 0xbf38aa3b15167423 */ /* 0x000fe40000010016 */
[----:B------:R-:W-:Y:S02]  /*8d230*/  FMUL R24, R23, R24 ;  /* 0x0000001817187220 */ /* 0x000fe40000400000 */
[----:B------:R-:W-:Y:S02]  /*8d240*/  FMUL R22, R21, R22 ;  /* 0x0000001615167220 */ /* 0x000fe40000400000 */
[----:B------:R-:W-:-:S02]  /*8d250*/  FMUL R24, R23, R24 ;  /* 0x0000001817187220 */ /* 0x000fc40000400000 */
[----:B------:R-:W-:Y:S02]  /*8d260*/  FMUL R22, R21, R22 ;  /* 0x0000001615167220 */ /* 0x000fe40000400000 */
[----:B------:R-:W-:Y:S02]  /*8d270*/  FFMA.FTZ R24, R23, 1.4426950216293334961, R24 ;  /* 0x3fb8aa3b17187823 */ /* 0x000fe40000010018 */
[----:B------:R-:W-:-:S03]  /*8d280*/  FFMA.FTZ R23, R21, 1.4426950216293334961, R22 ;  /* 0x3fb8aa3b15177823 */ /* 0x000fc60000010016 */
[----:B------:R-:W-:Y:S04]  /*8d290*/  STL [R1+0x3c], R24 ;  /* 0x00003c1801007387 */ /* 0x000fe80000100800 */
[----:B------:R-:W-:Y:S01]  /*8d2a0*/  STL [R1+0x38], R23 ;  /* 0x0000381701007387 */ /* 0x000fe20000100800 */
[----:B---3--:R-:W-:Y:S02]  /*8d2b0*/  FADD R21, R27, R26 ;  /* 0x0000001a1b157221 */ /* 0x008fe40000000000 */
[----:B----4-:R-:W-:Y:S02]  /*8d2c0*/  FADD R22, R25, R6 ;  /* 0x0000000619167221 */ /* 0x010fe40000000000 */
[----:B--2---:R-:W-:-:S03]  /*8d2d0*/  FADD R6, R29, R28 ;  /* 0x0000001c1d067221 */ /* 0x004fc60000000000 */
[----:B------:R-:W-:Y:S04]  /*8d2e0*/  STL [R1+0x2c], R22 ;  /* 0x00002c1601007387 */ /* 0x000fe80000100800 */
[----:B------:R-:W-:Y:S04]  /*8d2f0*/  STL [R1+0x28], R21 ;  /* 0x0000281501007387 */ /* 0x000fe80000100800 */
[----:B------:R-:W-:Y:S04]  /*8d300*/  STL [R1+0x24], R6 ;  /* 0x0000240601007387 */ /* 0x000fe80000100800 */
[----:B------:R-:W2:Y:S04]  /*8d310*/  LDL.LU R25, [R1+0x20] ;  /* 0x0000200001197983 */ /* 0x000ea80000300800 */
[----:B------:R-:W2:Y:S04]  /*8d320*/  LDL.LU R27, [R1+0x8e8] ;  /* 0x0008e800011b7983 */ /* 0x000ea80000300800 */
[----:B------:R0:W-:Y:S04]  /*8d330*/  STL [R1+0x30e0], R10 ;  /* 0x0030e00a01007387 */ /* 0x0001e80000100800 */
[----:B0-----:R-:W3:Y:S04]  /*8d340*/  LDL.LU R10, [R1+0x8dc] ;  /* 0x0008dc00010a7983 */ /* 0x001ee80000300800 */
[----:B---3--:R0:W-:Y:S04]  /*8d350*/  STL [R1+0x30e8], R10 ;  /* 0x0030e80a01007387 */ /* 0x0081e80000100800 */
[----:B0-----:R-:W3:Y:S04]  /*8d360*/  LDL.LU R10, [R1+0x8e0] ;  /* 0x0008e000010a7983 */ /* 0x001ee80000300800 */
[----:B---3--:R0:W-:Y:S04]  /*8d370*/  STL [R1+0x30f0], R10 ;  /* 0x0030f00a01007387 */ /* 0x0081e80000100800 */
[----:B0-----:R-:W3:Y:S04]  /*8d380*/  LDL.LU R10, [R1+0x8e4] ;  /* 0x0008e400010a7983 */ /* 0x001ee80000300800 */
[----:B------:R-:W4:Y:S04]  /*8d390*/  LDL.LU R26, [R1+0x10] ;  /* 0x00001000011a7983 */ /* 0x000f280000300800 */
[----:B----4-:R0:W-:Y:S04]  /*8d3a0*/  STL [R1+0x30e4], R26 ;  /* 0x0030e41a01007387 */ /* 0x0101e80000100800 */
[----:B0-----:R-:W4:Y:S04]  /*8d3b0*/  LDL.LU R26, [R1+0x14] ;  /* 0x00001400011a7983 */ /* 0x001f280000300800 */
[----:B----4-:R0:W-:Y:S04]  /*8d3c0*/  STL [R1+0x30ec], R26 ;  /* 0x0030ec1a01007387 */ /* 0x0101e80000100800 */
[----:B0-----:R-:W4:Y:S01]  /*8d3d0*/  LDL.LU R26, [R1+0x18] ;  /* 0x00001800011a7983 */ /* 0x001f220000300800 */
[----:B--2---:R-:W-:-:S03]  /*8d3e0*/  FADD R25, R27, R25 ;  /* 0x000000191b197221 */ /* 0x004fc60000000000 */
[----:B----4-:R0:W-:Y:S04]  /*8d3f0*/  STL [R1+0x30f4], R26 ;  /* 0x0030f41a01007387 */ /* 0x0101e80000100800 */
[----:B0-----:R-:W3:Y:S04]  /*8d400*/  LDL.LU R26, [R1+0x1c] ;  /* 0x00001c00011a7983 */ /* 0x001ee80000300800 */
[----:B------:R-:W2:Y:S04]  /*8d410*/  LDL.LU R28, [R1+0x8d8] ;  /* 0x0008d800011c7983 */ /* 0x000ea80000300800 */
[----:B------:R-:W4:Y:S04]  /*8d420*/  LDL.LU R21, [R1+0xc] ;  /* 0x00000c0001157983 */ /* 0x000f280000300800 */
[----:B------:R-:W4:Y:S04]  /*8d430*/  LDL.LU R22, [R1+0x8d4] ;  /* 0x0008d40001167983 */ /* 0x000f280000300800 */
[----:B------:R-:W5:Y:S04]  /*8d440*/  LDL.LU R23, [R1+0x8] ;  /* 0x0000080001177983 */ /* 0x000f680000300800 */
[----:B------:R-:W5:Y:S04]  /*8d450*/  LDL.LU R24, [R1+0x8d0] ;  /* 0x0008d00001187983 */ /* 0x000f680000300800 */
[----:B------:R-:W2:Y:S04]  /*8d460*/  LDL.LU R6, [R1+0x7a4] ;  /* 0x0007a40001067983 */ /* 0x000ea80000300800 */
[----:B------:R-:W2:Y:S04]  /*8d470*/  LDL.LU R29, [R1+0x8c8] ;  /* 0x0008c800011d7983 */ /* 0x000ea80000300800 */
[----:B------:R0:W-:Y:S04]  /*8d480*/  STL [R1+0x20], R25 ;  /* 0x0000201901007387 */ /* 0x0001e80000100800 */
[----:B------:R-:W2:Y:S01]  /*8d490*/  LDL.LU R27, [R1] ;  /* 0x00000000011b7983 */ /* 0x000ea20000300800 */
[----:B0-----:R-:W-:-:S03]  /*8d4a0*/  IMAD.MOV.U32 R25, RZ, RZ, R5 ;  /* 0x000000ffff197224 */ /* 0x001fc600078e0005 */
[----:B------:R-:W2:Y:S01]  /*8d4b0*/  LDL.LU R5, [R1+0x8c4] ;  /* 0x0008c40001057983 */ /* 0x000ea20000300800 */
[----:B---3--:R-:W-:-:S03]  /*8d4c0*/  FADD R10, R10, R26 ;  /* 0x0000001a0a0a7221 */ /* 0x008fc60000000000 */
[----:B------:R-:W3:Y:S04]  /*8d4d0*/  LDL.LU R26, [R1+0x30f4] ;  /* 0x0030f400011a7983 */ /* 0x000ee80000300800 */
[----:B------:R0:W-:Y:S04]  /*8d4e0*/  STL [R1+0x1c], R10 ;  /* 0x00001c0a01007387 */ /* 0x0001e80000100800 */
[----:B0-----:R-:W3:Y:S02]  /*8d4f0*/  LDL.LU R10, [R1+0x30f0] ;  /* 0x0030f000010a7983 */ /* 0x001ee40000300800 */
[----:B---3--:R-:W-:-:S02]  /*8d500*/  FADD R10, R10, R26 ;  /* 0x0000001a0a0a7221 */ /* 0x008fc40000000000 */
[----:B------:R-:W3:Y:S04]  /*8d510*/  LDL.LU R26, [R1+0x30ec] ;  /* 0x0030ec00011a7983 */ /* 0x000ee80000300800 */
[----:B------:R0:W-:Y:S04]  /*8d520*/  STL [R1+0x18], R10 ;  /* 0x0000180a01007387 */ /* 0x0001e80000100800 */
[----:B0-----:R-:W3:Y:S02]  /*8d530*/  LDL.LU R10, [R1+0x30e8] ;  /* 0x0030e800010a7983 */ /* 0x001ee40000300800 */
[----:B---3--:R-:W-:-:S02]  /*8d540*/  FADD R10, R10, R26 ;  /* 0x0000001a0a0a7221 */ /* 0x008fc40000000000 */
[----:B------:R-:W3:Y:S01]  /*8d550*/  LDL.LU R26, [R1+0x30e4] ;  /* 0x0030e400011a7983 */ /* 0x000ee20000300800 */
[----:B----4-:R-:W-:-:S03]  /*8d560*/  FADD R22, R22, R21 ;  /* 0x0000001516167221 */ /* 0x010fc60000000000 */
[----:B------:R0:W-:Y:S01]  /*8d570*/  STL [R1+0x14], R10 ;  /* 0x0000140a01007387 */ /* 0x0001e20000100800 */
[----:B-----5:R-:W-:Y:S02]  /*8d580*/  FADD R21, R24, R23 ;  /* 0x0000001718157221 */ /* 0x020fe40000000000 */
[----:B--2---:R-:W-:Y:S01]  /*8d590*/  FADD R6, R29, R6 ;  /* 0x000000061d067221 */ /* 0x004fe20000000000 */
[----:B0-----:R-:W2:Y:S01]  /*8d5a0*/  LDL.LU R10, [R1+0x30e0] ;  /* 0x0030e000010a7983 */ /* 0x001ea20000300800 */
[----:B---3--:R-:W-:-:S03]  /*8d5b0*/  FADD R28, R28, R26 ;  /* 0x0000001a1c1c7221 */ /* 0x008fc60000000000 */
[----:B------:R-:W3:Y:S04]  /*8d5c0*/  LDL.LU R26, [R1+0x7a0] ;  /* 0x0007a000011a7983 */ /* 0x000ee80000300800 */
[----:B------:R0:W-:Y:S04]  /*8d5d0*/  STL [R1+0x10], R28 ;  /* 0x0000101c01007387 */ /* 0x0001e80000100800 */
[----:B0-----:R-:W3:Y:S04]  /*8d5e0*/  LDL.LU R28, [R1+0x80c] ;  /* 0x00080c00011c7983 */ /* 0x001ee80000300800 */
[----:B------:R0:W-:Y:S04]  /*8d5f0*/  STL [R1+0xc], R22 ;  /* 0x00000c1601007387 */ /* 0x0001e80000100800 */
[----:B------:R-:W4:Y:S04]  /*8d600*/  LDL.LU R29, [R1+0x79c] ;  /* 0x00079c00011d7983 */ /* 0x000f280000300800 */
[----:B------:R-:W-:Y:S04]  /*8d610*/  STL [R1+0x8], R21 ;  /* 0x0000081501007387 */ /* 0x000fe80000100800 */
[----:B0-----:R-:W4:Y:S01]  /*8d620*/  LDL.LU R22, [R1+0x808] ;  /* 0x0008080001167983 */ /* 0x001f220000300800 */
[----:B------:R-:W-:-:S03]  /*8d630*/  FADD R5, R5, R27 ;  /* 0x0000001b05057221 */ /* 0x000fc60000000000 */
[----:B------:R0:W-:Y:S04]  /*8d640*/  STL [R1+0x4], R6 ;  /* 0x0000040601007387 */ /* 0x0001e80000100800 */
[----:B------:R-:W5:Y:S04]  /*8d650*/  LDL.LU R23, [R1+0x7f8] ;  /* 0x0007f80001177983 */ /* 0x000f680000300800 */
[----:B------:R-:W2:Y:S01]  /*8d660*/  LDL.LU R24, [R1+0x10c] ;  /* 0x00010c0001187983 */ /* 0x000ea20000300800 */
[----:B0-----:R-:W-:-:S03]  /*8d670*/  MOV R6, R25 ;  /* 0x0000001900067202 */ /* 0x001fc60000000f00 */
[----:B------:R0:W-:Y:S04]  /*8d680*/  STL [R1], R5 ;  /* 0x0000000501007387 */ /* 0x0001e80000100800 */
[----:B------:R-:W2:Y:S04]  /*8d690*/  LDL.LU R25, [R1+0x7f4] ;  /* 0x0007f40001197983 */ /* 0x000ea80000300800 */
[----:B------:R-:W5:Y:S04]  /*8d6a0*/  LDL.LU R27, [R1+0x108] ;  /* 0x00010800011b7983 */ /* 0x000f680000300800 */
[----:B0-----:R-:W5:Y:S01]  /*8d6b0*/  LDL.LU R5, [R1+0x7e8] ;  /* 0x0007e80001057983 */ /* 0x001f620000300800 */
[----:B---3--:R-:W-:-:S03]  /*8d6c0*/  FADD R21, R28, R26 ;  /* 0x0000001a1c157221 */ /* 0x008fc60000000000 */
[----:B------:R-:W3:Y:S04]  /*8d6d0*/  LDL.LU R26, [R1+0x104] ;  /* 0x00010400011a7983 */ /* 0x000ee80000300800 */
[----:B------:R-:W3:Y:S04]  /*8d6e0*/  LDL.LU R28, [R1+0x7e4] ;  /* 0x0007e400011c7983 */ /* 0x000ee80000300800 */
[----:B------:R0:W-:Y:S01]  /*8d6f0*/  STL [R1+0x3088], R21 ;  /* 0x0030881501007387 */ /* 0x0001e20000100800 */
[----:B----4-:R-:W-:-:S03]  /*8d700*/  FADD R22, R22, R29 ;  /* 0x0000001d16167221 */ /* 0x010fc60000000000 */
[----:B0-----:R-:W4:Y:S04]  /*8d710*/  LDL R21, [R1+0xf8] ;  /* 0x0000f80001157983 */ /* 0x001f280000100800 */
[----:B------:R-:W3:Y:S04]  /*8d720*/  LDL.LU R29, [R1+0x30dc] ;  /* 0x0030dc00011d7983 */ /* 0x000ee80000300800 */
[----:B------:R0:W-:Y:S04]  /*8d730*/  STL [R1+0x3080], R22 ;  /* 0x0030801601007387 */ /* 0x0001e80000100800 */
[----:B0-----:R-:W3:Y:S01]  /*8d740*/  LDL.LU R22, [R1+0x798] ;  /* 0x0007980001167983 */ /* 0x001ee20000300800 */
[----:B--2---:R-:W-:-:S02]  /*8d750*/  FADD R24, R25, R24 ;  /* 0x0000001819187221 */ /* 0x004fc40000000000 */
[----:B-----5:R-:W-:Y:S02]  /*8d760*/  FADD R25, R5, R27 ;  /* 0x0000001b05197221 */ /* 0x020fe40000000000 */
[----:B---3--:R-:W-:-:S05]  /*8d770*/  FADD R23, R23, R22 ;  /* 0x0000001617177221 */ /* 0x008fca0000000000 */
[----:B------:R-:W-:Y:S04]  /*8d780*/  STL [R1+0x307c], R23 ;  /* 0x00307c1701007387 */ /* 0x000fe80000100800 */
[----:B------:R-:W-:Y:S04]  /*8d790*/  STL [R1+0x3074], R24 ;  /* 0x0030741801007387 */ /* 0x000fe80000100800 */
[----:B------:R-:W2:Y:S04]  /*8d7a0*/  LDL.LU R5, [R1+0x100] ;  /* 0x0001000001057983 */ /* 0x000ea80000300800 */
[----:B------:R-:W2:Y:S01]  /*8d7b0*/  LDL.LU R27, [R1+0x7dc] ;  /* 0x0007dc00011b7983 */ /* 0x000ea20000300800 */
[----:B------:R-:W-:-:S03]  /*8d7c0*/  FADD R26, R28, R26 ;  /* 0x0000001a1c1a7221 */ /* 0x000fc60000000000 */
[----:B------:R-:W-:Y:S01]  /*8d7d0*/  STL [R1+0x3070], R25 ;  /* 0x0030701901007387 */ /* 0x000fe20000100800 */
[----:B----4-:R-:W-:-:S03]  /*8d7e0*/  ISETP.GE.U32.AND P1, PT, R21, 0x7f800000, PT ;  /* 0x7f8000001500780c */ /* 0x010fc60003f26070 */
[----:B------:R-:W3:Y:S01]  /*8d7f0*/  LDL.LU R28, [R1+0x7d8] ;  /* 0x0007d800011c7983 */ /* 0x000ee20000300800 */
[----:B------:R-:W-:-:S03]  /*8d800*/  MOV R21, R6 ;  /* 0x0000000600157202 */ /* 0x000fc60000000f00 */
[----:B------:R0:W-:Y:S01]  /*8d810*/  STL [R1+0x30d0], R10 ;  /* 0x0030d00a01007387 */ /* 0x0001e20000100800 */
[----:B------:R-:W-:-:S03]  /*8d820*/  IMAD.MOV.U32 R22, RZ, RZ, R20 ;  /* 0x000000ffff167224 */ /* 0x000fc600078e0014 */
[----:B0-----:R-:W4:Y:S04]  /*8d830*/  LDL.LU R10, [R1+0x7d4] ;  /* 0x0007d400010a7983 */ /* 0x001f280000300800 */
[----:B------:R-:W5:Y:S04]  /*8d840*/  LDL.LU R25, [R1+0x44] ;  /* 0x0000440001197983 */ /* 0x000f680000300800 */
[----:B------:R-:W5:Y:S04]  /*8d850*/  LDL.LU R24, [R1+0x7bc] ;  /* 0x0007bc0001187983 */ /* 0x000f680000300800 */
[----:B------:R-:W3:Y:S04]  /*8d860*/  LDL.LU R6, [R1+0x34] ;  /* 0x0000340001067983 */ /* 0x000ee80000300800 */
[----:B------:R-:W3:Y:S04]  /*8d870*/  LDL.LU R20, [R1+0x7b8] ;  /* 0x0007b80001147983 */ /* 0x000ee80000300800 */
[----:B------:R-:W3:Y:S04]  /*8d880*/  LDL.LU R23, [R1+0xf4] ;  /* 0x0000f40001177983 */ /* 0x000ee80000300800 */
[----:B------:R0:W-:Y:S04]  /*8d890*/  STL [R1+0x3068], R26 ;  /* 0x0030681a01007387 */ /* 0x0001e80000100800 */
[----:B0-----:R-:W3:Y:S01]  /*8d8a0*/  LDL R26, [R1+0xf0] ;  /* 0x0000f000011a7983 */ /* 0x001ee20000100800 */
[----:B--2---:R-:W-:-:S03]  /*8d8b0*/  FADD R27, R27, R5 ;  /* 0x000000051b1b7221 */ /* 0x004fc60000000000 */
[----:B------:R-:W3:Y:S04]  /*8d8c0*/  LDL.LU R5, [R1+0x30d8] ;  /* 0x0030d80001057983 */ /* 0x000ee80000300800 */
[----:B------:R0:W-:Y:S04]  /*8d8d0*/  STL [R1+0x3064], R27 ;  /* 0x0030641b01007387 */ /* 0x0001e80000100800 */
[----:B0-----:R-:W2:Y:S01]  /*8d8e0*/  LDL.LU R27, [R1+0x7d0] ;  /* 0x0007d000011b7983 */ /* 0x001ea20000300800 */
[----:B---3--:R-:W-:-:S03]  /*8d8f0*/  FADD R28, R28, R5 ;  /* 0x000000051c1c7221 */ /* 0x008fc60000000000 */
[----:B------:R-:W3:Y:S01]  /*8d900*/  LDL.LU R5, [R1+0x30d4] ;  /* 0x0030d40001057983 */ /* 0x000ee20000300800 */
[----:B----4-:R-:W-:-:S03]  /*8d910*/  FADD R29, R10, R29 ;  /* 0x0000001d0a1d7221 */ /* 0x010fc60000000000 */
[----:B------:R0:W-:Y:S04]  /*8d920*/  STL [R1+0x3060], R28 ;  /* 0x0030601c01007387 */ /* 0x0001e80000100800 */
[----:B0-----:R-:W2:Y:S04]  /*8d930*/  LDL.LU R28, [R1+0x48] ;  /* 0x00004800011c7983 */ /* 0x001ea80000300800 */
[----:B------:R-:W4:Y:S04]  /*8d940*/  LDL.LU R10, [R1+0x30d0] ;  /* 0x0030d000010a7983 */ /* 0x000f280000300800 */
[----:B---3--:R0:W-:Y:S04]  /*8d950*/  STL [R1+0x306c], R5 ;  /* 0x00306c0501007387 */ /* 0x0081e80000100800 */
[----:B0-----:R-:W3:Y:S01]  /*8d960*/  LDL R5, [R1+0xfc] ;  /* 0x0000fc0001057983 */ /* 0x001ee20000100800 */
[----:B--2---:R-:W-:-:S03]  /*8d970*/  FADD R27, R27, R28 ;  /* 0x0000001c1b1b7221 */ /* 0x004fc60000000000 */
[----:B------:R-:W-:Y:S01]  /*8d980*/  STL [R1+0x305c], R29 ;  /* 0x00305c1d01007387 */ /* 0x000fe20000100800 */
[----:B------:R-:W-:-:S03]  /*8d990*/  FADD R20, R20, R6 ;  /* 0x0000000614147221 */ /* 0x000fc60000000000 */
[----:B------:R-:W-:Y:S01]  /*8d9a0*/  STL [R1+0x48], R27 ;  /* 0x0000481b01007387 */ /* 0x000fe20000100800 */
[----:B------:R-:W-:Y:S02]  /*8d9b0*/  ISETP.GE.U32.AND P4, PT, R26, 0x7f800000, PT ;  /* 0x7f8000001a00780c */ /* 0x000fe40003f86070 */
[----:B---3--:R-:W-:Y:S01]  /*8d9c0*/  ISETP.GE.U32.AND P0, PT, R5, 0x7f800000, PT ;  /* 0x7f8000000500780c */ /* 0x008fe20003f06070 */
[----:B-----5:R-:W-:-:S05]  /*8d9d0*/  FADD R5, R24, R25 ;  /* 0x0000001918057221 */ /* 0x020fca0000000000 */
[----:B------:R0:W-:Y:S04]  /*8d9e0*/  STL [R1+0x4c], R5 ;  /* 0x00004c0501007387 */ /* 0x0001e80000100800 */
[----:B------:R-:W2:Y:S04]  /*8d9f0*/  LDL.LU R6, [R1+0x30] ;  /* 0x0000300001067983 */ /* 0x000ea80000300800 */
[----:B0-----:R-:W2:Y:S04]  /*8da00*/  LDL.LU R5, [R1+0x7b4] ;  /* 0x0007b40001057983 */ /* 0x001ea80000300800 */
[----:B------:R-:W3:Y:S04]  /*8da10*/  LDL.LU R29, [R1+0x3c] ;  /* 0x00003c00011d7983 */ /* 0x000ee80000300800 */
[----:B------:R-:W3:Y:S04]  /*8da20*/  LDL.LU R28, [R1+0x7ac] ;  /* 0x0007ac00011c7983 */ /* 0x000ee80000300800 */
[----:B------:R-:W5:Y:S04]  /*8da30*/  LDL.LU R26, [R1+0x38] ;  /* 0x00003800011a7983 */ /* 0x000f680000300800 */
[----:B------:R-:W5:Y:S04]  /*8da40*/  LDL.LU R25, [R1+0x7a8] ;  /* 0x0007a80001197983 */ /* 0x000f680000300800 */
[----:B------:R-:W2:Y:S04]  /*8da50*/  LDL.LU R24, [R1+0xf8] ;  /* 0x0000f80001187983 */ /* 0x000ea80000300800 */
[----:B------:R-:W2:Y:S04]  /*8da60*/  LDL.LU R27, [R1+0xdc] ;  /* 0x0000dc00011b7983 */ /* 0x000ea80000300800 */
[----:B--2---:R0:W-:Y:S04]  /*8da70*/  STL [R1+0x30b4], R27 ;  /* 0x0030b41b01007387 */ /* 0x0041e80000100800 */
[----:B0-----:R-:W2:Y:S04]  /*8da80*/  LDL.LU R27, [R1+0x2c] ;  /* 0x00002c00011b7983 */ /* 0x001ea80000300800 */
[----:B------:R0:W-:Y:S04]  /*8da90*/  STL [R1+0x3054], R20 ;  /* 0x0030541401007387 */ /* 0x0001e80000100800 */
[----:B0-----:R-:W2:Y:S01]  /*8daa0*/  LDL.LU R20, [R1+0xe8] ;  /* 0x0000e80001147983 */ /* 0x001ea20000300800 */
[----:B------:R-:W-:-:S03]  /*8dab0*/  FADD R5, R5, R6 ;  /* 0x0000000605057221 */ /* 0x000fc60000000000 */
[----:B--2---:R0:W-:Y:S04]  /*8dac0*/  STL [R1+0x30b8], R20 ;  /* 0x0030b81401007387 */ /* 0x0041e80000100800 */
[----:B0-----:R-:W2:Y:S04]  /*8dad0*/  LDL.LU R20, [R1+0x7b0] ;  /* 0x0007b00001147983 */ /* 0x001ea80000300800 */
[----:B------:R-:W2:Y:S04]  /*8dae0*/  LDL.LU R6, [R1+0x30cc] ;  /* 0x0030cc0001067983 */ /* 0x000ea80000300800 */
[----:B------:R-:W-:Y:S01]  /*8daf0*/  STL [R1+0x30], R5 ;  /* 0x0000300501007387 */ /* 0x000fe20000100800 */
[----:B--2---:R-:W-:-:S03]  /*8db00*/  FADD R20, R20, R6 ;  /* 0x0000000614147221 */ /* 0x004fc60000000000 */
[----:B------:R-:W2:Y:S04]  /*8db10*/  LDL.LU R6, [R1+0x30c8] ;  /* 0x0030c80001067983 */ /* 0x000ea80000300800 */
[----:B------:R3:W-:Y:S02]  /*8db20*/  STL [R1+0x8f0], R20 ;  /* 0x0008f01401007387 */ /* 0x0007e40000100800 */
[----:B---3--:R-:W-:-:S05]  /*8db30*/  FADD R20, R28, R29 ;  /* 0x0000001d1c147221 */ /* 0x008fca0000000000 */
[----:B------:R-:W-:Y:S04]  /*8db40*/  STL [R1+0x12a0], R20 ;  /* 0x0012a01401007387 */ /* 0x000fe80000100800 */
[----:B--2---:R0:W-:Y:S04]  /*8db50*/  STL [R1+0x3048], R6 ;  /* 0x0030480601007387 */ /* 0x0041e80000100800 */
[----:B0-----:R-:W2:Y:S04]  /*8db60*/  LDL.LU R6, [R1+0xe4] ;  /* 0x0000e40001067983 */ /* 0x001ea80000300800 */
[----:B------:R-:W3:Y:S01]  /*8db70*/  LDL.LU R28, [R1+0x18] ;  /* 0x00001800011c7983 */ /* 0x000ee20000300800 */
[----:B------:R-:W-:Y:S01]  /*8db80*/  @P1 MOV R5, 0x7f800000 ;  /* 0x7f80000000051802 */ /* 0x000fe20000000f00 */
[----:B-----5:R-:W-:-:S04]  /*8db90*/  FADD R20, R25, R26 ;  /* 0x0000001a19147221 */ /* 0x020fc80000000000 */
[C---:B------:R-:W-:Y:S01]  /*8dba0*/  @P1 FFMA.FTZ R27, R24.reuse, R5, +INF ;  /* 0x7f800000181b1423 */ /* 0x040fe20000010005 */
[----:B------:R-:W-:Y:S01]  /*8dbb0*/  FSETP.NEU.AND P5, PT, R24, RZ, PT ;  /* 0x000000ff1800720b */ /* 0x000fe20003fad000 */
[----:B---3--:R-:W-:Y:S04]  /*8dbc0*/  STL [R1+0x30bc], R28 ;  /* 0x0030bc1c01007387 */ /* 0x008fe80000100800 */
[----:B------:R-:W-:Y:S04]  /*8dbd0*/  STL [R1+0x12a4], R20 ;  /* 0x0012a41401007387 */ /* 0x000fe80000100800 */
[----:B------:R0:W-:Y:S04]  /*8dbe0*/  STL [R1+0x30c0], R27 ;  /* 0x0030c01b01007387 */ /* 0x0001e80000100800 */
[----:B----4-:R1:W-:Y:S04]  /*8dbf0*/  STL [R1+0x30c4], R10 ;  /* 0x0030c40a01007387 */ /* 0x0103e80000100800 */
[----:B0-----:R-:W3:Y:S04]  /*8dc00*/  LDL.LU R27, [R1+0xfc] ;  /* 0x0000fc00011b7983 */ /* 0x001ee80000300800 */
[----:B------:R-:W4:Y:S04]  /*8dc10*/  LDL.LU R20, [R1+0xf0] ;  /* 0x0000f00001147983 */ /* 0x000f280000300800 */
[----:B------:R-:W5:Y:S04]  /*8dc20*/  LDL.LU R26, [R1+0x28] ;  /* 0x00002800011a7983 */ /* 0x000f680000300800 */
[----:B------:R-:W2:Y:S04]  /*8dc30*/  LDL.LU R24, [R1+0x24] ;  /* 0x0000240001187983 */ /* 0x000ea80000300800 */
[----:B------:R-:W2:Y:S04]  /*8dc40*/  LDL R25, [R1+0xe0] ;  /* 0x0000e00001197983 */ /* 0x000ea80000100800 */
[----:B------:R-:W2:Y:S04]  /*8dc50*/  LDL.LU R5, [R1+0x1c] ;  /* 0x00001c0001057983 */ /* 0x000ea80000300800 */
[----:B------:R-:W2:Y:S01]  /*8dc60*/  LDL.LU R29, [R1+0xd8] ;  /* 0x0000d800011d7983 */ /* 0x000ea20000300800 */
[----:B-1----:R-:W-:-:S02]  /*8dc70*/  @P0 MOV R10, 0x7f800000 ;  /* 0x7f800000000a0802 */ /* 0x002fc40000000f00 */
[----:B---3--:R-:W-:-:S03]  /*8dc80*/  FSETP.NEU.AND P1, PT, R27, RZ, PT ;  /* 0x000000ff1b00720b */ /* 0x008fc60003f2d000 */
[----:B-----5:R-:W-:Y:S01]  /*8dc90*/  @P0 FFMA.FTZ R26, R27, R10, +INF ;  /* 0x7f8000001b1a0423 */ /* 0x020fe2000001000a */
[----:B--2---:R0:W-:Y:S04]  /*8dca0*/  STL [R1+0x30b0], R29 ;  /* 0x0030b01d01007387 */ /* 0x0041e80000100800 */
[----:B0-----:R-:W2:Y:S04]  /*8dcb0*/  LDL.LU R29, [R1+0xec] ;  /* 0x0000ec00011d7983 */ /* 0x001ea80000300800 */
[----:B------:R-:W3:Y:S04]  /*8dcc0*/  LDL.LU R10, [R1+0x30c4] ;  /* 0x0030c400010a7983 */ /* 0x000ee80000300800 */
[----:B------:R-:W5:Y:S01]  /*8dcd0*/  LDL.LU R27, [R1+0x30c0] ;  /* 0x0030c000011b7983 */ /* 0x000f620000300800 */
[----:B------:R-:W-:Y:S01]  /*8dce0*/  @P4 IMAD.MOV.U32 R28, RZ, RZ, 0x7f800000 ;  /* 0x7f800000ff1c4424 */ /* 0x000fe200078e00ff */
[----:B----4-:R-:W-:-:S03]  /*8dcf0*/  FSETP.NEU.AND P0, PT, R20, RZ, PT ;  /* 0x000000ff1400720b */ /* 0x010fc60003f0d000 */
[----:B------:R-:W-:Y:S01]  /*8dd00*/  @P4 FFMA.FTZ R24, R20, R28, +INF ;  /* 0x7f80000014184423 */ /* 0x000fe2000001001c */
[----:B------:R-:W-:Y:S01]  /*8dd10*/  FSEL R26, R26, -INF , P1 ;  /* 0xff8000001a1a7808 */ /* 0x000fe20000800000 */
[----:B------:R-:W4:Y:S04]  /*8dd20*/  LDL.LU R28, [R1+0x30bc] ;  /* 0x0030bc00011c7983 */ /* 0x000f280000300800 */
[----:B------:R-:W2:Y:S01]  /*8dd30*/  LDL.LU R20, [R1+0x30b8] ;  /* 0x0030b80001147983 */ /* 0x000ea20000300800 */
[----:B-----5:R-:W-:Y:S02]  /*8dd40*/  FSEL R27, R27, -INF , P5 ;  /* 0xff8000001b1b7808 */ /* 0x020fe40002800000 */
[----:B------:R-:W-:Y:S02]  /*8dd50*/  ISETP.GE.U32.AND P5, PT, R25, 0x7f800000, PT ;  /* 0x7f8000001900780c */ /* 0x000fe40003fa6070 */
[----:B------:R-:W-:Y:S01]  /*8dd60*/  FSEL R25, R24, -INF , P0 ;  /* 0xff80000018197808 */ /* 0x000fe20000000000 */
[----:B------:R0:W-:Y:S04]  /*8dd70*/  STL [R1+0x1030], R27 ;  /* 0x0010301b01007387 */ /* 0x0001e80000100800 */
[----:B0-----:R-:W5:Y:S04]  /*8dd80*/  LDL.LU R27, [R1+0x30b4] ;  /* 0x0030b400011b7983 */ /* 0x001f680000300800 */
[----:B------:R0:W-:Y:S04]  /*8dd90*/  STL [R1+0x1038], R26 ;  /* 0x0010381a01007387 */ /* 0x0001e80000100800 */
[----:B0-----:R-:W2:Y:S04]  /*8dda0*/  LDL.LU R26, [R1+0x20] ;  /* 0x00002000011a7983 */ /* 0x001ea80000300800 */
[----:B------:R0:W-:Y:S02]  /*8ddb0*/  STL [R1+0x1040], R25 ;  /* 0x0010401901007387 */ /* 0x0001e40000100800 */
[----:B0-----:R-:W-:-:S02]  /*8ddc0*/  MOV R25, R21 ;  /* 0x0000001500197202 */ /* 0x001fc40000000f00 */
[----:B------:R-:W2:Y:S01]  /*8ddd0*/  LDL.LU R21, [R1+0xd0] ;  /* 0x0000d00001157983 */ /* 0x000ea20000300800 */
[----:B------:R-:W-:Y:S02]  /*8dde0*/  MOV R24, R22 ;  /* 0x0000001600187202 */ /* 0x000fe40000000f00 */
[C---:B------:R-:W-:Y:S01]  /*8ddf0*/  ISETP.GE.U32.AND P2, PT, R23.reuse, 0x7f800000, PT ;  /* 0x7f8000001700780c */ /* 0x040fe20003f46070 */
[----:B--2---:R-:W-:Y:S04]  /*8de00*/  STL [R1+0x30a0], R21 ;  /* 0x0030a01501007387 */ /* 0x004fe80000100800 */
[----:B------:R-:W2:Y:S01]  /*8de10*/  LDL.LU R22, [R1+0xcc] ;  /* 0x0000cc0001167983 */ /* 0x000ea20000300800 */
[----:B------:R-:W-:-:S03]  /*8de20*/  FSETP.NEU.AND P4, PT, R23, RZ, PT ;  /* 0x000000ff1700720b */ /* 0x000fc60003f8d000 */
[----:B--2---:R0:W-:Y:S04]  /*8de30*/  STL [R1+0x30a4], R22 ;  /* 0x0030a41601007387 */ /* 0x0041e80000100800 */
[----:B-----5:R-:W-:Y:S01]  /*8de40*/  STL [R1+0x30a8], R27 ;  /* 0x0030a81b01007387 */ /* 0x020fe20000100800 */
[----:B0-----:R-:W-:-:S04]  /*8de50*/  @P2 IMAD.MOV.U32 R22, RZ, RZ, 0x7f800000 ;  /* 0x7f800000ff162424 */ /* 0x001fc800078e00ff */
[----:B------:R-:W-:Y:S02]  /*8de60*/  @P2 FFMA.FTZ R26, R23, R22, +INF ;  /* 0x7f800000171a2423 */ /* 0x000fe40000010016 */
[----:B------:R-:W2:Y:S01]  /*8de70*/  LDL.LU R23, [R1+0xbc] ;  /* 0x0000bc0001177983 */ /* 0x000ea20000300800 */
[----:B------:R-:W-:Y:S02]  /*8de80*/  ISETP.GE.U32.AND P6, PT, R29, 0x7f800000, PT ;  /* 0x7f8000001d00780c */ /* 0x000fe40003fc6070 */
[----:B------:R-:W-:Y:S01]  /*8de90*/  ISETP.GE.U32.AND P3, PT, R6, 0x7f800000, PT ;  /* 0x7f8000000600780c */ /* 0x000fe20003f66070 */
[----:B--2---:R0:W-:Y:S04]  /*8dea0*/  STL [R1+0x309c], R23 ;  /* 0x00309c1701007387 */ /* 0x0041e80000100800 */
[----:B0-----:R-:W2:Y:S06]  /*8deb0*/  LDL.LU R23, [R1+0x10] ;  /* 0x0000100001177983 */ /* 0x001eac0000300800 */
[----:B------:R-:W-:-:S02]  /*8dec0*/  @P6 MOV R22, 0x7f800000 ;  /* 0x7f80000000166802 */ /* 0x000fc40000000f00 */
[----:B------:R-:W-:-:S03]  /*8ded0*/  @P3 MOV R21, 0x7f800000 ;  /* 0x7f80000000153802 */ /* 0x000fc60000000f00 */
[C---:B------:R-:W-:Y:S01]  /*8dee0*/  @P6 FFMA.FTZ R5, R29.reuse, R22, +INF ;  /* 0x7f8000001d056423 */ /* 0x040fe20000010016 */
[C---:B------:R-:W-:Y:S01]  /*8def0*/  FSETP.NEU.AND P6, PT, R6.reuse, RZ, PT ;  /* 0x000000ff0600720b */ /* 0x040fe20003fcd000 */
[----:B----4-:R-:W-:Y:S01]  /*8df00*/  @P3 FFMA.FTZ R28, R6, R21, +INF ;  /* 0x7f800000061c3423 */ /* 0x010fe20000010015 */
[----:B------:R-:W-:Y:S02]  /*8df10*/  FSEL R6, R26, -INF , P4 ;  /* 0xff8000001a067808 */ /* 0x000fe40002000000 */
[----:B------:R-:W-:Y:S01]  /*8df20*/  FSETP.NEU.AND P2, PT, R29, RZ, PT ;  /* 0x000000ff1d00720b */ /* 0x000fe20003f4d000 */
[----:B------:R-:W-:Y:S01]  /*8df30*/  IMAD.MOV.U32 R26, RZ, RZ, R25 ;  /* 0x000000ffff1a7224 */ /* 0x000fe200078e0019 */
[----:B------:R-:W-:Y:S01]  /*8df40*/  MOV R25, R24 ;  /* 0x0000001800197202 */ /* 0x000fe20000000f00 */
[----:B--2---:R-:W-:Y:S04]  /*8df50*/  STL [R1+0x30ac], R23 ;  /* 0x0030ac1701007387 */ /* 0x004fe80000100800 */
[----:B------:R-:W2:Y:S04]  /*8df60*/  LDL.LU R29, [R1+0x30b0] ;  /* 0x0030b000011d7983 */ /* 0x000ea80000300800 */
[----:B------:R-:W-:Y:S04]  /*8df70*/  STL [R1+0x103c], R6 ;  /* 0x00103c0601007387 */ /* 0x000fe80000100800 */
[----:B------:R-:W4:Y:S04]  /*8df80*/  LDL.LU R22, [R1+0xe0] ;  /* 0x0000e00001167983 */ /* 0x000f280000300800 */
[----:B------:R-:W5:Y:S04]  /*8df90*/  LDL.LU R24, [R1+0xc0] ;  /* 0x0000c00001187983 */ /* 0x000f680000300800 */
[----:B-----5:R0:W-:Y:S04]  /*8dfa0*/  STL [R1+0x3090], R24 ;  /* 0x0030901801007387 */ /* 0x0201e80000100800 */
[----:B0-----:R-:W5:Y:S04]  /*8dfb0*/  LDL.LU R24, [R1+0xc] ;  /* 0x00000c0001187983 */ /* 0x001f680000300800 */
[----:B------:R-:W2:Y:S01]  /*8dfc0*/  LDL.LU R6, [R1+0xb8] ;  /* 0x0000b80001067983 */ /* 0x000ea20000300800 */
[----:B------:R-:W-:-:S03]  /*8dfd0*/  FSEL R21, R5, -INF , P2 ;  /* 0xff80000005157808 */ /* 0x000fc60001000000 */
[----:B--2---:R0:W-:Y:S04]  /*8dfe0*/  STL [R1+0x3094], R6 ;  /* 0x0030940601007387 */ /* 0x0041e80000100800 */
[----:B0-----:R-:W2:Y:S04]  /*8dff0*/  LDL.LU R6, [R1+0xd4] ;  /* 0x0000d40001067983 */ /* 0x001ea80000300800 */
[----:B------:R-:W2:Y:S01]  /*8e000*/  LDL.LU R5, [R1+0xb4] ;  /* 0x0000b40001057983 */ /* 0x000ea20000300800 */
[----:B------:R-:W-:-:S03]  /*8e010*/  ISETP.GE.U32.AND P1, PT, R20, 0x7f800000, PT ;  /* 0x7f8000001400780c */ /* 0x000fc60003f26070 */
[----:B--2---:R0:W-:Y:S04]  /*8e020*/  STL [R1+0x3098], R5 ;  /* 0x0030980501007387 */ /* 0x0041e80000100800 */
[----:B------:R1:W-:Y:S04]  /*8e030*/  STL [R1+0x1044], R21 ;  /* 0x0010441501007387 */ /* 0x0003e80000100800 */
[----:B0-----:R-:W2:Y:S02]  /*8e040*/  LDL.LU R5, [R1+0x14] ;  /* 0x0000140001057983 */ /* 0x001ea40000300800 */
[----:B------:R-:W-:-:S02]  /*8e050*/  @P1 MOV R23, 0x7f800000 ;  /* 0x7f80000000171802 */ /* 0x000fc40000000f00 */
[----:B------:R-:W-:Y:S01]  /*8e060*/  ISETP.GE.U32.AND P0, PT, R27, 0x7f800000, PT ;  /* 0x7f8000001b00780c */ /* 0x000fe20003f06070 */
[----:B------:R-:W-:Y:S02]  /*8e070*/  @P5 IMAD.MOV.U32 R27, RZ, RZ, 0x7f800000 ;  /* 0x7f800000ff1b5424 */ /* 0x000fe400078e00ff */
[C---:B--2---:R-:W-:Y:S02]  /*8e080*/  @P1 FFMA.FTZ R5, R20.reuse, R23, +INF ;  /* 0x7f80000014051423 */ /* 0x044fe40000010017 */
[----:B------:R-:W4:Y:S01]  /*8e090*/  LDL.LU R23, [R1+0x30ac] ;  /* 0x0030ac0001177983 */ /* 0x000f220000300800 */
[----:B------:R-:W-:Y:S02]  /*8e0a0*/  FSETP.NEU.AND P2, PT, R20, RZ, PT ;  /* 0x000000ff1400720b */ /* 0x000fe40003f4d000 */
[----:B------:R-:W-:Y:S02]  /*8e0b0*/  MOV R20, R25 ;  /* 0x0000001900147202 */ /* 0x000fe40000000f00 */
[----:B------:R-:W2:Y:S01]  /*8e0c0*/  LDL.LU R25, [R1] ;  /* 0x0000000001197983 */ /* 0x000ea20000300800 */
[----:B----4-:R-:W-:-:S03]  /*8e0d0*/  @P5 FFMA.FTZ R23, R22, R27, +INF ;  /* 0x7f80000016175423 */ /* 0x010fc6000001001b */
[----:B------:R-:W5:Y:S01]  /*8e0e0*/  LDL.LU R27, [R1+0x30a8] ;  /* 0x0030a800011b7983 */ /* 0x000f620000300800 */
[----:B-1----:R-:W-:Y:S02]  /*8e0f0*/  @P0 MOV R21, 0x7f800000 ;  /* 0x7f80000000150802 */ /* 0x002fe40000000f00 */
[----:B------:R-:W-:Y:S02]  /*8e100*/  FSETP.NEU.AND P1, PT, R22, RZ, PT ;  /* 0x000000ff1600720b */ /* 0x000fe40003f2d000 */
[----:B------:R-:W4:Y:S01]  /*8e110*/  LDL.LU R22, [R1+0x30a4] ;  /* 0x0030a40001167983 */ /* 0x000f220000300800 */
[C---:B-----5:R-:W-:Y:S01]  /*8e120*/  @P0 FFMA.FTZ R24, R27.reuse, R21, +INF ;  /* 0x7f8000001b180423 */ /* 0x060fe20000010015 */
[----:B------:R-:W-:Y:S02]  /*8e130*/  FSETP.NEU.AND P5, PT, R27, RZ, PT ;  /* 0x000000ff1b00720b */ /* 0x000fe40003fad000 */
[----:B------:R-:W5:Y:S01]  /*8e140*/  LDL.LU R21, [R1+0x30a0] ;  /* 0x0030a00001157983 */ /* 0x000f620000300800 */
[----:B------:R-:W2:Y:S01]  /*8e150*/  LDL.LU R27, [R1+0xb0] ;  /* 0x0000b000011b7983 */ /* 0x000ea20000300800 */
[----:B------:R-:W-:-:S02]  /*8e160*/  FSEL R28, R28, -INF , P6 ;  /* 0xff8000001c1c7808 */ /* 0x000fc40003000000 */
[----:B------:R-:W-:Y:S01]  /*8e170*/  ISETP.GE.U32.AND P3, PT, R29, 0x7f800000, PT ;  /* 0x7f8000001d00780c */ /* 0x000fe20003f66070 */
[----:B--2---:R0:W-:Y:S04]  /*8e180*/  STL [R1+0x3084], R27 ;  /* 0x0030841b01007387 */ /* 0x0041e80000100800 */
[----:B0-----:R-:W2:Y:S01]  /*8e190*/  LDL.LU R27, [R1+0x8] ;  /* 0x00000800011b7983 */ /* 0x001ea20000300800 */
[----:B------:R0:W-:Y:S03]  /*8e1a0*/  STL [R1+0x1048], R28 ;  /* 0x0010481c01007387 */ /* 0x0001e60000100800 */
[----:B0-----:R-:W2:Y:S01]  /*8e1b0*/  LDL.LU R28, [R1+0xac] ;  /* 0x0000ac00011c7983 */ /* 0x001ea20000300800 */
[----:B------:R-:W-:-:S02]  /*8e1c0*/  FSEL R5, R5, -INF , P2 ;  /* 0xff80000005057808 */ /* 0x000fc40001000000 */
[----:B------:R-:W-:Y:S01]  /*8e1d0*/  FSEL R23, R23, -INF , P1 ;  /* 0xff80000017177808 */ /* 0x000fe20000800000 */
[C---:B------:R-:W-:Y:S01]  /*8e1e0*/  FSETP.NEU.AND P1, PT, R29.reuse, RZ, PT ;  /* 0x000000ff1d00720b */ /* 0x040fe20003f2d000 */
[----:B--2---:R-:W-:Y:S01]  /*8e1f0*/  STL [R1+0x308c], R28 ;  /* 0x00308c1c01007387 */ /* 0x004fe20000100800 */
[----:B------:R0:W-:Y:S02]  /*8e200*/  STL [R1+0x104c], R5 ;  /* 0x00104c0501007387 */ /* 0x0001e40000100800 */
[----:B------:R1:W-:Y:S02]  /*8e210*/  STL [R1+0x12ac], R23 ;  /* 0x0012ac1701007387 */ /* 0x0003e40000100800 */
[----:B0-----:R-:W-:Y:S01]  /*8e220*/  @P3 IMAD.MOV.U32 R5, RZ, RZ, 0x7f800000 ;  /* 0x7f800000ff053424 */ /* 0x001fe200078e00ff */
[----:B-1----:R-:W2:Y:S03]  /*8e230*/  LDL.LU R23, [R1+0x309c] ;  /* 0x00309c0001177983 */ /* 0x002ea60000300800 */
[----:B------:R-:W-:-:S02]  /*8e240*/  @P3 FFMA.FTZ R27, R29, R5, +INF ;  /* 0x7f8000001d1b3423 */ /* 0x000fc40000010005 */
[----:B------:R-:W2:Y:S01]  /*8e250*/  LDL.LU R5, [R1+0x3098] ;  /* 0x0030980001057983 */ /* 0x000ea20000300800 */
[----:B------:R-:W2:Y:S01]  /*8e260*/  LDL.LU R29, [R1+0xa8] ;  /* 0x0000a800011d7983 */ /* 0x000ea20000300800 */
[----:B------:R-:W-:Y:S02]  /*8e270*/  ISETP.GE.U32.AND P4, PT, R6, 0x7f800000, PT ;  /* 0x7f8000000600780c */ /* 0x000fe40003f86070 */
[----:B-----5:R-:W-:Y:S01]  /*8e280*/  ISETP.GE.U32.AND P0, PT, R21, 0x7f800000, PT ;  /* 0x7f8000001500780c */ /* 0x020fe20003f06070 */
[----:B--2---:R0:W-:Y:S04]  /*8e290*/  STL [R1+0x3078], R29 ;  /* 0x0030781d01007387 */ /* 0x0041e80000100800 */
[----:B0-----:R-:W2:Y:S06]  /*8e2a0*/  LDL.LU R29, [R1+0x4] ;  /* 0x00000400011d7983 */ /* 0x001eac0000300800 */
[----:B------:R-:W-:-:S02]  /*8e2b0*/  @P4 MOV R28, 0x7f800000 ;  /* 0x7f800000001c4802 */ /* 0x000fc40000000f00 */
[----:B------:R-:W-:Y:S02]  /*8e2c0*/  FSETP.NEU.AND P3, PT, R6, RZ, PT ;  /* 0x000000ff0600720b */ /* 0x000fe40003f6d000 */
[----:B------:R-:W-:Y:S02]  /*8e2d0*/  FSEL R27, R27, -INF , P1 ;  /* 0xff8000001b1b7808 */ /* 0x000fe40000800000 */
[----:B----4-:R-:W-:Y:S01]  /*8e2e0*/  ISETP.GE.U32.AND P6, PT, R22, 0x7f800000, PT ;  /* 0x7f8000001600780c */ /* 0x010fe20003fc6070 */
[----:B--2---:R-:W-:Y:S01]  /*8e2f0*/  @P4 FFMA.FTZ R29, R6, R28, +INF ;  /* 0x7f800000061d4423 */ /* 0x004fe2000001001c */
[----:B------:R-:W-:Y:S01]  /*8e300*/  FSEL R28, R24, -INF , P5 ;  /* 0xff800000181c7808 */ /* 0x000fe20002800000 */
[----:B------:R-:W2:Y:S01]  /*8e310*/  LDL.LU R6, [R1+0x3094] ;  /* 0x0030940001067983 */ /* 0x000ea20000300800 */
[----:B------:R-:W4:Y:S02]  /*8e320*/  LDL.LU R24, [R1+0x3090] ;  /* 0x0030900001187983 */ /* 0x000f240000300800 */
[----:B------:R-:W-:Y:S01]  /*8e330*/  FSEL R29, R29, -INF , P3 ;  /* 0xff8000001d1d7808 */ /* 0x000fe20001800000 */
[----:B------:R0:W-:Y:S01]  /*8e340*/  STL [R1+0x12b0], R28 ;  /* 0x0012b01c01007387 */ /* 0x0001e20000100800 */
[----:B------:R1:W-:Y:S01]  /*8e350*/  STL [R1+0x12b4], R27 ;  /* 0x0012b41b01007387 */ /* 0x0003e20000100800 */
[----:B------:R-:W-:-:S02]  /*8e360*/  FSETP.NEU.AND P4, PT, R21, RZ, PT ;  /* 0x000000ff1500720b */ /* 0x000fc40003f8d000 */
[----:B------:R5:W-:Y:S01]  /*8e370*/  STL [R1+0x12bc], R29 ;  /* 0x0012bc1d01007387 */ /* 0x000be20000100800 */
[----:B0-----:R-:W-:-:S05]  /*8e380*/  @P0 MOV R28, 0x7f800000 ;  /* 0x7f800000001c0802 */ /* 0x001fca0000000f00 */
[----:B------:R-:W-:Y:S02]  /*8e390*/  @P0 FFMA.FTZ R25, R21, R28, +INF ;  /* 0x7f80000015190423 */ /* 0x000fe4000001001c */
[----:B------:R-:W2:Y:S01]  /*8e3a0*/  LDL.LU R28, [R1+0x308c] ;  /* 0x00308c00011c7983 */ /* 0x000ea20000300800 */
[----:B------:R-:W2:Y:S02]  /*8e3b0*/  LDL.LU R21, [R1+0x3088] ;  /* 0x0030880001157983 */ /* 0x000ea40000300800 */
[----:B-1----:R-:W-:Y:S01]  /*8e3c0*/  @P6 IMAD.MOV.U32 R27, RZ, RZ, 0x7f800000 ;  /* 0x7f800000ff1b6424 */ /* 0x002fe200078e00ff */
[C---:B------:R-:W-:Y:S02]  /*8e3d0*/  FSETP.NEU.AND P0, PT, R22.reuse, RZ, PT ;  /* 0x000000ff1600720b */ /* 0x040fe40003f0d000 */
[----:B------:R-:W-:Y:S01]  /*8e3e0*/  ISETP.GE.U32.AND P2, PT, R23, 0x7f800000, PT ;  /* 0x7f8000001700780c */ /* 0x000fe20003f46070 */
[----:B--2---:R-:W-:Y:S02]  /*8e3f0*/  @P6 FFMA.FTZ R21, R22, R27, +INF ;  /* 0x7f80000016156423 */ /* 0x004fe4000001001b */
[----:B------:R-:W2:Y:S01]  /*8e400*/  LDL.LU R27, [R1+0x3084] ;  /* 0x00308400011b7983 */ /* 0x000ea20000300800 */
[----:B------:R-:W2:Y:S09]  /*8e410*/  LDL.LU R22, [R1+0x3080] ;  /* 0x0030800001167983 */ /* 0x000eb20000300800 */
[----:B-----5:R-:W-:-:S02]  /*8e420*/  @P2 MOV R29, 0x7f800000 ;  /* 0x7f800000001d2802 */ /* 0x020fc40000000f00 */
[----:B------:R-:W-:Y:S02]  /*8e430*/  FSETP.NEU.AND P6, PT, R23, RZ, PT ;  /* 0x000000ff1700720b */ /* 0x000fe40003fcd000 */
[----:B----4-:R-:W-:Y:S02]  /*8e440*/  ISETP.GE.U32.AND P1, PT, R24, 0x7f800000, PT ;  /* 0x7f8000001800780c */ /* 0x010fe40003f26070 */
[----:B------:R-:W-:Y:S01]  /*8e450*/  FSEL R25, R25, -INF , P4 ;  /* 0xff80000019197808 */ /* 0x000fe20002000000 */
[----:B--2---:R-:W-:Y:S02]  /*8e460*/  @P2 FFMA.FTZ R22, R23, R29, +INF ;  /* 0x7f80000017162423 */ /* 0x004fe4000001001d */
[----:B------:R-:W2:Y:S08]  /*8e470*/  LDL.LU R23, [R1+0x307c] ;  /* 0x00307c0001177983 */ /* 0x000eb00000300800 */
[----:B------:R-:W-:-:S02]  /*8e480*/  @P1 MOV R29, 0x7f800000 ;  /* 0x7f800000001d1802 */ /* 0x000fc40000000f00 */
[----:B------:R-:W-:Y:S01]  /*8e490*/  FSEL R21, R21, -INF , P0 ;  /* 0xff80000015157808 */ /* 0x000fe20000000000 */
[----:B------:R0:W-:Y:S01]  /*8e4a0*/  STL [R1+0x12b8], R25 ;  /* 0x0012b81901007387 */ /* 0x0001e20000100800 */
[----:B------:R-:W-:-:S03]  /*8e4b0*/  FSETP.NEU.AND P2, PT, R24, RZ, PT ;  /* 0x000000ff1800720b */ /* 0x000fc60003f4d000 */
[----:B------:R1:W-:Y:S01]  /*8e4c0*/  STL [R1+0x12c0], R21 ;  /* 0x0012c01501007387 */ /* 0x0003e20000100800 */
[----:B------:R-:W-:Y:S01]  /*8e4d0*/  ISETP.GE.U32.AND P5, PT, R6, 0x7f800000, PT ;  /* 0x7f8000000600780c */ /* 0x000fe20003fa6070 */
[----:B--2---:R-:W-:Y:S02]  /*8e4e0*/  @P1 FFMA.FTZ R23, R24, R29, +INF ;  /* 0x7f80000018171423 */ /* 0x004fe4000001001d */
[----:B------:R-:W2:Y:S01]  /*8e4f0*/  LDL.LU R29, [R1+0x3078] ;  /* 0x00307800011d7983 */ /* 0x000ea20000300800 */
[----:B------:R-:W4:Y:S09]  /*8e500*/  LDL.LU R24, [R1+0x3074] ;  /* 0x0030740001187983 */ /* 0x000f320000300800 */
[----:B0-----:R-:W-:Y:S01]  /*8e510*/  @P5 IMAD.MOV.U32 R25, RZ, RZ, 0x7f800000 ;  /* 0x7f800000ff195424 */ /* 0x001fe200078e00ff */
[----:B------:R-:W-:-:S02]  /*8e520*/  FSETP.NEU.AND P1, PT, R6, RZ, PT ;  /* 0x000000ff0600720b */ /* 0x000fc40003f2d000 */
[----:B------:R-:W-:Y:S01]  /*8e530*/  ISETP.GE.U32.AND P3, PT, R5, 0x7f800000, PT ;  /* 0x7f8000000500780c */ /* 0x000fe20003f66070 */
[----:B----4-:R-:W-:Y:S02]  /*8e540*/  @P5 FFMA.FTZ R24, R6, R25, +INF ;  /* 0x7f80000006185423 */ /* 0x010fe40000010019 */
[----:B------:R-:W4:Y:S01]  /*8e550*/  LDL.LU R25, [R1+0x3070] ;  /* 0x0030700001197983 */ /* 0x000f220000300800 */
[----:B------:R-:W-:Y:S01]  /*8e560*/  MOV R6, R20 ;  /* 0x0000001400067202 */ /* 0x000fe20000000f00 */
[----:B------:R-:W-:Y:S02]  /*8e570*/  IMAD.MOV.U32 R20, RZ, RZ, R26 ;  /* 0x000000ffff147224 */ /* 0x000fe400078e001a */
[----:B------:R-:W5:Y:S06]  /*8e580*/  LDL R26, [R1+0x7c] ;  /* 0x00007c00011a7983 */ /* 0x000f6c0000100800 */
[----:B-1----:R-:W-:-:S02]  /*8e590*/  @P3 MOV R21, 0x7f800000 ;  /* 0x7f80000000153802 */ /* 0x002fc40000000f00 */
[----:B------:R-:W-:Y:S02]  /*8e5a0*/  FSEL R22, R22, -INF , P6 ;  /* 0xff80000016167808 */ /* 0x000fe40003000000 */
[----:B------:R-:W-:Y:S02]  /*8e5b0*/  FSETP.NEU.AND P5, PT, R5, RZ, PT ;  /* 0x000000ff0500720b */ /* 0x000fe40003fad000 */
[----:B------:R-:W-:Y:S02]  /*8e5c0*/  FSEL R23, R23, -INF , P2 ;  /* 0xff80000017177808 */ /* 0x000fe40001000000 */
[----:B------:R-:W-:Y:S02]  /*8e5d0*/  FSEL R24, R24, -INF , P1 ;  /* 0xff80000018187808 */ /* 0x000fe40000800000 */
[----:B------:R-:W-:Y:S01]  /*8e5e0*/  ISETP.GE.U32.AND P4, PT, R27, 0x7f800000, PT ;  /* 0x7f8000001b00780c */ /* 0x000fe20003f86070 */
[----:B----4-:R-:W-:Y:S02]  /*8e5f0*/  @P3 FFMA.FTZ R25, R5, R21, +INF ;  /* 0x7f80000005193423 */ /* 0x010fe40000010015 */
[----:B------:R-:W4:Y:S01]  /*8e600*/  LDL.LU R5, [R1+0x306c] ;  /* 0x00306c0001057983 */ /* 0x000f220000300800 */
[----:B------:R-:W2:Y:S02]  /*8e610*/  LDL R21, [R1+0x98] ;  /* 0x0000980001157983 */ /* 0x000ea40000100800 */
[----:B------:R0:W-:Y:S01]  /*8e620*/  STL [R1+0x12c4], R22 ;  /* 0x0012c41601007387 */ /* 0x0001e20000100800 */
[----:B-----5:R-:W-:Y:S01]  /*8e630*/  ISETP.GE.U32.AND P2, PT, R26, 0x7f800000, PT ;  /* 0x7f8000001a00780c */ /* 0x020fe20003f46070 */
[----:B0-----:R-:W5:Y:S01]  /*8e640*/  LDL R22, [R1+0x84] ;  /* 0x0000840001167983 */ /* 0x001f620000100800 */
[----:B------:R-:W-:Y:S02]  /*8e650*/  STL [R1+0x12d4], R23 ;  /* 0x0012d41701007387 */ /* 0x000fe40000100800 */
[----:B------:R0:W-:Y:S02]  /*8e660*/  STL [R1+0x12d8], R24 ;  /* 0x0012d81801007387 */ /* 0x0001e40000100800 */
[----:B0-----:R-:W3:Y:S01]  /*8e670*/  LDL R24, [R1+0x64] ;  /* 0x0000640001187983 */ /* 0x001ee20000100800 */
[----:B------:R-:W3:Y:S01]  /*8e680*/  LDL.LU R26, [R1+0x3068] ;  /* 0x00306800011a7983 */ /* 0x000ee20000300800 */
[----:B------:R-:W-:-:S02]  /*8e690*/  FSETP.NEU.AND P1, PT, R27, RZ, PT ;  /* 0x000000ff1b00720b */ /* 0x000fc40003f2d000 */
[----:B--2---:R-:W-:Y:S01]  /*8e6a0*/  ISETP.GE.U32.AND P3, PT, R21, 0x7f800000, PT ;  /* 0x7f8000001500780c */ /* 0x004fe20003f66070 */
[----:B------:R-:W-:-:S05]  /*8e6b0*/  @P4 MOV R21, 0x7f800000 ;  /* 0x7f80000000154802 */ /* 0x000fca0000000f00 */
[----:B---3--:R-:W-:Y:S02]  /*8e6c0*/  @P4 FFMA.FTZ R26, R27, R21, +INF ;  /* 0x7f8000001b1a4423 */ /* 0x008fe40000010015 */
[----:B------:R-:W2:Y:S01]  /*8e6d0*/  LDL.LU R27, [R1+0x3064] ;  /* 0x00306400011b7983 */ /* 0x000ea20000300800 */
[C---:B------:R-:W-:Y:S02]  /*8e6e0*/  ISETP.GE.U32.AND P0, PT, R28.reuse, 0x7f800000, PT ;  /* 0x7f8000001c00780c */ /* 0x040fe40003f06070 */
[----:B-----5:R-:W-:Y:S01]  /*8e6f0*/  MOV R23, R22 ;  /* 0x0000001600177202 */ /* 0x020fe20000000f00 */
[----:B------:R-:W3:Y:S01]  /*8e700*/  LDL R21, [R1+0x78] ;  /* 0x0000780001157983 */ /* 0x000ee20000100800 */
[----:B------:R-:W-:-:S09]  /*8e710*/  FSETP.NEU.AND P4, PT, R28, RZ, PT ;  /* 0x000000ff1c00720b */ /* 0x000fd20003f8d000 */
[----:B------:R-:W-:-:S04]  /*8e720*/  @P0 IMAD.MOV.U32 R22, RZ, RZ, 0x7f800000 ;  /* 0x7f800000ff160424 */ /* 0x000fc800078e00ff */
[----:B--2---:R-:W-:Y:S02]  /*8e730*/  @P0 FFMA.FTZ R27, R28, R22, +INF ;  /* 0x7f8000001c1b0423 */ /* 0x004fe40000010016 */
[----:B------:R-:W2:Y:S01]  /*8e740*/  LDL.LU R28, [R1+0x3060] ;  /* 0x00306000011c7983 */ /* 0x000ea20000300800 */
[----:B------:R-:W5:Y:S01]  /*8e750*/  LDL R22, [R1+0x80] ;  /* 0x0000800001167983 */ /* 0x000f620000100800 */
[----:B------:R-:W-:Y:S02]  /*8e760*/  ISETP.GE.U32.AND P6, PT, R29, 0x7f800000, PT ;  /* 0x7f8000001d00780c */ /* 0x000fe40003fc6070 */
[----:B------:R-:W-:Y:S01]  /*8e770*/  FSEL R25, R25, -INF , P5 ;  /* 0xff80000019197808 */ /* 0x000fe20002800000 */
[----:B------:R-:W-:-:S04]  /*8e780*/  ISETP.GE.U32.AND P5, PT, R24, 0x7f800000, PT ;  /* 0x7f8000001800780c */ /* 0x000fc80003fa6070 */
[----:B------:R0:W-:Y:S01]  /*8e790*/  STL [R1+0x12dc], R25 ;  /* 0x0012dc1901007387 */ /* 0x0001e20000100800 */
[----:B------:R-:W-:Y:S01]  /*8e7a0*/  MOV R24, R6 ;  /* 0x0000000600187202 */ /* 0x000fe20000000f00 */
[----:B------:R-:W-:Y:S01]  /*8e7b0*/  IMAD.MOV.U32 R6, RZ, RZ, R20 ;  /* 0x000000ffff067224 */ /* 0x000fe200078e0014 */
[----:B0-----:R-:W-:Y:S01]  /*8e7c0*/  MOV R25, R23 ;  /* 0x0000001700197202 */ /* 0x001fe20000000f00 */
[----:B------:R-:W-:Y:S01]  /*8e7d0*/  FSEL R23, R27, -INF , P4 ;  /* 0xff8000001b177808 */ /* 0x000fe20002000000 */
[----:B------:R-:W-:Y:S02]  /*8e7e0*/  FSETP.NEU.AND P4, PT, R29, RZ, PT ;  /* 0x000000ff1d00720b */ /* 0x000fe40003f8d000 */
[----:B-----5:R-:W-:Y:S01]  /*8e7f0*/  ISETP.GE.U32.AND P0, PT, R22, 0x7f800000, PT ;  /* 0x7f8000001600780c */ /* 0x020fe20003f06070 */
[----:B------:R-:W-:Y:S02]  /*8e800*/  FSEL R22, R26, -INF , P1 ;  /* 0xff8000001a167808 */ /* 0x000fe40000800000 */
[----:B------:R-:W5:Y:S03]  /*8e810*/  LDL.LU R26, [R1+0x98] ;  /* 0x00009800011a7983 */ /* 0x000f660000300800 */
[----:B------:R0:W-:Y:S02]  /*8e820*/  STL [R1+0x12e0], R22 ;  /* 0x0012e01601007387 */ /* 0x0001e40000100800 */
[----:B------:R-:W4:Y:S02]  /*8e830*/  LDL R20, [R1+0x48] ;  /* 0x0000480001147983 */ /* 0x000f240000100800 */
[----:B------:R-:W4:Y:S01]  /*8e840*/  LDL.LU R27, [R1+0x7c] ;  /* 0x00007c00011b7983 */ /* 0x000f220000300800 */
[----:B------:R1:W-:Y:S01]  /*8e850*/  STL [R1+0x12ec], R23 ;  /* 0x0012ec1701007387 */ /* 0x0003e20000100800 */
[----:B0-----:R-:W-:-:S05]  /*8e860*/  @P6 MOV R22, 0x7f800000 ;  /* 0x7f80000000166802 */ /* 0x001fca0000000f00 */
[----:B--2---:R-:W-:Y:S02]  /*8e870*/  @P6 FFMA.FTZ R28, R29, R22, +INF ;  /* 0x7f8000001d1c6423 */ /* 0x004fe40000010016 */
[----:B------:R-:W2:Y:S01]  /*8e880*/  LDL.LU R29, [R1+0x305c] ;  /* 0x00305c00011d7983 */ /* 0x000ea20000300800 */
[----:B---3--:R-:W-:Y:S01]  /*8e890*/  ISETP.GE.U32.AND P1, PT, R21, 0x7f800000, PT ;  /* 0x7f8000001500780c */ /* 0x008fe20003f26070 */
[----:B------:R-:W-:Y:S02]  /*8e8a0*/  @P3 MOV R21, 0x7f800000 ;  /* 0x7f80000000153802 */ /* 0x000fe40000000f00 */
[----:B-1----:R-:W-:Y:S01]  /*8e8b0*/  @P2 IMAD.MOV.U32 R23, RZ, RZ, 0x7f800000 ;  /* 0x7f800000ff172424 */ /* 0x002fe200078e00ff */
[----:B-----5:R-:W-:-:S03]  /*8e8c0*/  FSETP.NEU.AND P6, PT, R26, RZ, PT ;  /* 0x000000ff1a00720b */ /* 0x020fc60003fcd000 */
[C---:B----4-:R-:W-:Y:S02]  /*8e8d0*/  @P2 FFMA.FTZ R20, R27.reuse, R23, +INF ;  /* 0x7f8000001b142423 */ /* 0x050fe40000010017 */
[----:B--2---:R-:W-:Y:S02]  /*8e8e0*/  @P3 FFMA.FTZ R29, R26, R21, +INF ;  /* 0x7f8000001a1d3423 */ /* 0x004fe40000010015 */
[----:B------:R-:W2:Y:S03]  /*8e8f0*/  LDL R26, [R1+0xa0] ;  /* 0x0000a000011a7983 */ /* 0x000ea60000100800 */
[----:B------:R-:W-:Y:S02]  /*8e900*/  STL [R1+0x304c], R29 ;  /* 0x00304c1d01007387 */ /* 0x000fe40000100800 */
[----:B------:R-:W-:Y:S02]  /*8e910*/  STL [R1+0x2d30], R5 ;  /* 0x002d300501007387 */ /* 0x000fe40000100800 */
[----:B------:R0:W-:Y:S01]  /*8e920*/  @P2 STL [R1+0x48], R20 ;  /* 0x0000481401002387 */ /* 0x0001e20000100800 */
[----:B------:R-:W-:Y:S01]  /*8e930*/  FSETP.NEU.AND P3, PT, R27, RZ, PT ;  /* 0x000000ff1b00720b */ /* 0x000fe20003f6d000 */
[----:B0-----:R-:W3:Y:S01]  /*8e940*/  LDL R20, [R1+0x4c] ;  /* 0x00004c0001147983 */ /* 0x001ee20000100800 */
[----:B------:R-:W4:Y:S01]  /*8e950*/  LDL.LU R27, [R1+0x78] ;  /* 0x00007800011b7983 */ /* 0x000f220000300800 */
[----:B------:R-:W-:-:S02]  /*8e960*/  FSEL R5, R28, -INF , P4 ;  /* 0xff8000001c057808 */ /* 0x000fc40002000000 */
[----:B------:R-:W-:Y:S01]  /*8e970*/  @P0 MOV R21, 0x7f800000 ;  /* 0x7f80000000150802 */ /* 0x000fe20000000f00 */
[----:B----4-:R0:W-:Y:S02]  /*8e980*/  STL [R1+0x3058], R27 ;  /* 0x0030581b01007387 */ /* 0x0101e40000100800 */
[----:B------:R1:W-:Y:S02]  /*8e990*/  STL [R1+0x12e8], R5 ;  /* 0x0012e80501007387 */ /* 0x0003e40000100800 */
[----:B0-----:R-:W3:Y:S01]  /*8e9a0*/  LDL.LU R27, [R1+0x80] ;  /* 0x00008000011b7983 */ /* 0x001ee20000300800 */
[----:B--2---:R-:W-:Y:S01]  /*8e9b0*/  ISETP.GE.U32.AND P4, PT, R26, 0x7f800000, PT ;  /* 0x7f8000001a00780c */ /* 0x004fe20003f86070 */
[----:B------:R-:W-:Y:S02]  /*8e9c0*/  MOV R26, R25 ;  /* 0x00000019001a7202 */ /* 0x000fe40000000f00 */
[----:B------:R-:W-:Y:S01]  /*8e9d0*/  IMAD.MOV.U32 R25, RZ, RZ, R24 ;  /* 0x000000ffff197224 */ /* 0x000fe200078e0018 */
[----:B------:R-:W-:Y:S01]  /*8e9e0*/  MOV R24, R6 ;  /* 0x0000000600187202 */ /* 0x000fe20000000f00 */
[----:B------:R-:W2:Y:S01]  /*8e9f0*/  LDL.LU R29, [R1+0x64] ;  /* 0x00006400011d7983 */ /* 0x000ea20000300800 */
[----:B------:R-:W2:Y:S02]  /*8ea00*/  LDL R6, [R1+0x30] ;  /* 0x0000300001067983 */ /* 0x000ea40000100800 */
[----:B------:R-:W4:Y:S02]  /*8ea10*/  LDL.LU R28, [R1+0x78c] ;  /* 0x00078c00011c7983 */ /* 0x000f240000300800 */
[----:B-1----:R-:W4:Y:S02]  /*8ea20*/  LDL R5, [R1+0x5c] ;  /* 0x00005c0001057983 */ /* 0x002f240000100800 */
[C---:B---3--:R-:W-:Y:S01]  /*8ea30*/  @P0 FFMA.FTZ R20, R27.reuse, R21, +INF ;  /* 0x7f8000001b140423 */ /* 0x048fe20000010015 */
[----:B------:R-:W-:-:S02]  /*8ea40*/  FSETP.NEU.AND P2, PT, R27, RZ, PT ;  /* 0x000000ff1b00720b */ /* 0x000fc40003f4d000 */
[----:B------:R-:W3:Y:S02]  /*8ea50*/  LDL.LU R27, [R1+0x3058] ;  /* 0x00305800011b7983 */ /* 0x000ee40000300800 */
[----:B------:R0:W-:Y:S02]  /*8ea60*/  @P0 STL [R1+0x4c], R20 ;  /* 0x00004c1401000387 */ /* 0x0001e40000100800 */
[----:B0-----:R-:W5:Y:S01]  /*8ea70*/  LDL.LU R20, [R1+0x3054] ;  /* 0x0030540001147983 */ /* 0x001f620000300800 */
[----:B------:R-:W-:Y:S01]  /*8ea80*/  @P1 MOV R22, 0x7f800000 ;  /* 0x7f80000000161802 */ /* 0x000fe20000000f00 */
[----:B------:R-:W-:Y:S02]  /*8ea90*/  @P5 IMAD.MOV.U32 R23, RZ, RZ, 0x7f800000 ;  /* 0x7f800000ff175424 */ /* 0x000fe400078e00ff */
[----:B------:R-:W4:Y:S02]  /*8eaa0*/  LDL R21, [R1+0xc8] ;  /* 0x0000c80001157983 */ /* 0x000f240000100800 */
[----:B--2---:R-:W-:Y:S01]  /*8eab0*/  @P5 FFMA.FTZ R6, R29, R23, +INF ;  /* 0x7f8000001d065423 */ /* 0x004fe20000010017 */
[C---:B---3--:R-:W-:Y:S01]  /*8eac0*/  FSETP.NEU.AND P0, PT, R27.reuse, RZ, PT ;  /* 0x000000ff1b00720b */ /* 0x048fe20003f0d000 */
[----:B-----5:R-:W-:Y:S01]  /*8ead0*/  @P1 FFMA.FTZ R20, R27, R22, +INF ;  /* 0x7f8000001b141423 */ /* 0x020fe20000010016 */
[----:B------:R-:W-:-:S04]  /*8eae0*/  FSETP.NEU.AND P1, PT, R29, RZ, PT ;  /* 0x000000ff1d00720b */ /* 0x000fc80003f2d000 */
[----:B------:R0:W-:Y:S04]  /*8eaf0*/  STL [R1+0x44], R20 ;  /* 0x0000441401007387 */ /* 0x0001e80000100800 */
[----:B0-----:R-:W2:Y:S01]  /*8eb00*/  LDL.LU R20, [R1+0x3050] ;  /* 0x0030500001147983 */ /* 0x001ea20000300800 */
[----:B------:R-:W3:Y:S02]  /*8eb10*/  LDL R27, [R1+0xa4] ;  /* 0x0000a400011b7983 */ /* 0x000ee40000100800 */
[----:B------:R-:W5:Y:S02]  /*8eb20*/  LDL.LU R29, [R1+0x304c] ;  /* 0x00304c00011d7983 */ /* 0x000f640000300800 */
[----:B------:R0:W-:Y:S02]  /*8eb30*/  @P5 STL [R1+0x30], R6 ;  /* 0x0000300601005387 */ /* 0x0001e40000100800 */
[----:B0-----:R-:W3:Y:S01]  /*8eb40*/  LDL.LU R6, [R1+0x3048] ;  /* 0x0030480001067983 */ /* 0x001ee20000300800 */
[----:B------:R-:W4:Y:S03]  /*8eb50*/  LDL.LU R23, [R1+0x794] ;  /* 0x0007940001177983 */ /* 0x000f260000300800 */
[----:B--2---:R-:W-:Y:S01]  /*8eb60*/  STL [R1+0x3030], R20 ;  /* 0x0030301401007387 */ /* 0x004fe20000100800 */
[----:B------:R0:W-:Y:S03]  /*8eb70*/  STL [R1+0x3044], R7 ;  /* 0x0030440701007387 */ /* 0x0001e60000100800 */
[----:B0-----:R-:W2:Y:S01]  /*8eb80*/  LDL.LU R7, [R1+0xa0] ;  /* 0x0000a00001077983 */ /* 0x001ea20000300800 */
[----:B----4-:R-:W-:Y:S01]  /*8eb90*/  IADD3 R21, R21, -R23, RZ ;  /* 0x8000001715157210 */ /* 0x010fe20007ffe0ff */
[----:B------:R-:W-:Y:S01]  /*8eba0*/  IMAD.IADD R23, R5, 0x1, -R28 ;  /* 0x0000000105177824 */ /* 0x000fe200078e0a1c */
[----:B-----5:R-:W-:-:S02]  /*8ebb0*/  FSEL R5, R29, -INF , P6 ;  /* 0xff8000001d057808 */ /* 0x020fc40003000000 */
[----:B------:R-:W4:Y:S01]  /*8ebc0*/  LDL R29, [R1+0x8f0] ;  /* 0x0008f000011d7983 */ /* 0x000f220000100800 */
[----:B------:R-:W-:Y:S01]  /*8ebd0*/  IMAD.MOV.U32 R28, RZ, RZ, R24 ;  /* 0x000000ffff1c7224 */ /* 0x000fe200078e0018 */
[----:B------:R-:W-:Y:S01]  /*8ebe0*/  @P4 MOV R24, 0x7f800000 ;  /* 0x7f80000000184802 */ /* 0x000fe20000000f00 */
[----:B------:R-:W-:Y:S01]  /*8ebf0*/  STL [R1+0x12e4], R5 ;  /* 0x0012e40501007387 */ /* 0x000fe20000100800 */
[----:B--2---:R-:W-:-:S03]  /*8ec00*/  FSETP.NEU.AND P6, PT, R7, RZ, PT ;  /* 0x000000ff0700720b */ /* 0x004fc60003fcd000 */
[----:B----4-:R-:W-:Y:S02]  /*8ec10*/  @P4 FFMA.FTZ R29, R7, R24, +INF ;  /* 0x7f800000071d4423 */ /* 0x010fe40000010018 */
[----:B------:R-:W2:Y:S01]  /*8ec20*/  LDL.LU R7, [R1+0x3044] ;  /* 0x0030440001077983 */ /* 0x000ea20000300800 */
[----:B------:R-:W-:-:S04]  /*8ec30*/  IADD3 R22, R20, -0x3f3504f3, RZ ;  /* 0xc0cafb0d14167810 */ /* 0x000fc80007ffe0ff */
[----:B------:R-:W-:-:S04]  /*8ec40*/  LOP3.LUT R22, R22, 0xff800000, RZ, 0xc0, !PT ;  /* 0xff80000016167812 */ /* 0x000fc800078ec0ff */
[----:B------:R-:W-:Y:S01]  /*8ec50*/  IADD3 R22, R20, -R22, RZ ;  /* 0x8000001614167210 */ /* 0x000fe20007ffe0ff */
[----:B------:R-:W-:Y:S01]  /*8ec60*/  MOV R20, R26 ;  /* 0x0000001a00147202 */ /* 0x000fe20000000f00 */
[----:B---3--:R-:W-:Y:S01]  /*8ec70*/  ISETP.GE.U32.AND P5, PT, R27, 0x7f800000, PT ;  /* 0x7f8000001b00780c */ /* 0x008fe20003fa6070 */
[----:B--2---:R-:W-:Y:S01]  /*8ec80*/  STL [R1+0x303c], R7 ;  /* 0x00303c0701007387 */ /* 0x004fe20000100800 */
[----:B------:R-:W-:Y:S02]  /*8ec90*/  @P4 STL [R1+0x8f0], R29 ;  /* 0x0008f01d01004387 */ /* 0x000fe40000100800 */
[----:B------:R0:W-:Y:S02]  /*8eca0*/  STL [R1+0x3040], R14 ;  /* 0x0030400e01007387 */ /* 0x0001e40000100800 */
[----:B0-----:R-:W2:Y:S01]  /*8ecb0*/  LDL.LU R14, [R1+0xa4] ;  /* 0x0000a400010e7983 */ /* 0x001ea20000300800 */
[----:B------:R-:W2:Y:S02]  /*8ecc0*/  LDL R7, [R1+0x12a0] ;  /* 0x0012a00001077983 */ /* 0x000ea40000100800 */
[----:B------:R-:W-:-:S02]  /*8ecd0*/  IMAD.MOV.U32 R29, RZ, RZ, R20 ;  /* 0x000000ffff1d7224 */ /* 0x000fc400078e0014 */
[----:B------:R-:W3:Y:S02]  /*8ece0*/  LDL.LU R20, [R1+0x48] ;  /* 0x0000480001147983 */ /* 0x000ee40000300800 */
[----:B------:R-:W-:Y:S02]  /*8ecf0*/  @P5 MOV R24, 0x7f800000 ;  /* 0x7f80000000185802 */ /* 0x000fe40000000f00 */
[----:B------:R-:W-:-:S03]  /*8ed00*/  MOV R5, R25 ;  /* 0x0000001900057202 */ /* 0x000fc60000000f00 */
[C---:B--2---:R-:W-:Y:S01]  /*8ed10*/  @P5 FFMA.FTZ R7, R14.reuse, R24, +INF ;  /* 0x7f8000000e075423 */ /* 0x044fe20000010018 */
[----:B------:R-:W-:Y:S02]  /*8ed20*/  FSETP.NEU.AND P4, PT, R14, RZ, PT ;  /* 0x000000ff0e00720b */ /* 0x000fe40003f8d000 */
[----:B------:R-:W2:Y:S02]  /*8ed30*/  LDL.LU R14, [R1+0x3040] ;  /* 0x00304000010e7983 */ /* 0x000ea40000300800 */
[----:B------:R0:W-:Y:S02]  /*8ed40*/  @P5 STL [R1+0x12a0], R7 ;  /* 0x0012a00701005387 */ /* 0x0001e40000100800 */
[----:B0-----:R-:W4:Y:S01]  /*8ed50*/  LDL.LU R7, [R1+0x303c] ;  /* 0x00303c0001077983 */ /* 0x001f220000300800 */
[----:B------:R-:W5:Y:S02]  /*8ed60*/  LDL R24, [R1+0x564] ;  /* 0x0005640001187983 */ /* 0x000f640000100800 */
[----:B------:R0:W-:Y:S02]  /*8ed70*/  STL [R1+0x3034], R10 ;  /* 0x0030340a01007387 */ /* 0x0001e40000100800 */
[----:B0-----:R-:W2:Y:S01]  /*8ed80*/  LDL R10, [R1+0xc4] ;  /* 0x0000c400010a7983 */ /* 0x001ea20000100800 */
[----:B------:R0:W-:Y:S03]  /*8ed90*/  STL [R1+0x3038], R5 ;  /* 0x0030380501007387 */ /* 0x0001e60000100800 */
[----:B0-----:R-:W4:Y:S01]  /*8eda0*/  LDL.LU R5, [R1+0x4c] ;  /* 0x00004c0001057983 */ /* 0x001f220000300800 */
[----:B------:R3:W-:Y:S02]  /*8edb0*/  STL [R1+0x2f78], R6 ;  /* 0x002f780601007387 */ /* 0x0007e40000100800 */
[----:B---3--:R-:W-:-:S02]  /*8edc0*/  FSEL R6, R20, -INF , P3 ;  /* 0xff80000014067808 */ /* 0x008fc40001800000 */
[----:B------:R-:W3:Y:S03]  /*8edd0*/  LDL.LU R20, [R1+0x44] ;  /* 0x0000440001147983 */ /* 0x000ee60000300800 */
[----:B------:R0:W-:Y:S02]  /*8ede0*/  STL [R1+0x12cc], R6 ;  /* 0x0012cc0601007387 */ /* 0x0001e40000100800 */
[----:B0-----:R-:W5:Y:S01]  /*8edf0*/  LDL R6, [R1+0xc8] ;  /* 0x0000c80001067983 */ /* 0x001f620000100800 */
[C---:B--2---:R-:W-:Y:S02]  /*8ee00*/  ISETP.GE.U32.AND P5, PT, R10.reuse, 0x7f800000, PT ;  /* 0x7f8000000a00780c */ /* 0x044fe40003fa6070 */
[----:B------:R-:W-:Y:S02]  /*8ee10*/  FSETP.NEU.AND P3, PT, R10, RZ, PT ;  /* 0x000000ff0a00720b */ /* 0x000fe40003f6d000 */
[----:B----4-:R-:W-:-:S05]  /*8ee20*/  FSEL R5, R5, -INF , P2 ;  /* 0xff80000005057808 */ /* 0x010fca0001000000 */
[----:B------:R0:W-:Y:S01]  /*8ee30*/  STL [R1+0x12c8], R5 ;  /* 0x0012c80501007387 */ /* 0x0001e20000100800 */
[----:B---3--:R-:W-:-:S03]  /*8ee40*/  FSEL R20, R20, -INF , P0 ;  /* 0xff80000014147808 */ /* 0x008fc60000000000 */
[----:B0-----:R-:W2:Y:S01]  /*8ee50*/  LDL.LU R5, [R1+0x3038] ;  /* 0x0030380001057983 */ /* 0x001ea20000300800 */
[----:B------:R-:W3:Y:S02]  /*8ee60*/  LDL.LU R10, [R1+0x3034] ;  /* 0x00303400010a7983 */ /* 0x000ee40000300800 */
[----:B------:R0:W-:Y:S02]  /*8ee70*/  STL [R1+0x12d0], R20 ;  /* 0x0012d01401007387 */ /* 0x0001e40000100800 */
[----:B0-----:R-:W4:Y:S01]  /*8ee80*/  LDL.LU R20, [R1+0x3030] ;  /* 0x0030300001147983 */ /* 0x001f220000300800 */
[----:B------:R-:W-:Y:S02]  /*8ee90*/  STL [R1+0x3024], R9 ;  /* 0x0030240901007387 */ /* 0x000fe40000100800 */
[----:B------:R-:W-:Y:S02]  /*8eea0*/  STL [R1+0x3028], R16 ;  /* 0x0030281001007387 */ /* 0x000fe40000100800 */
[----:B------:R0:W-:Y:S02]  /*8eeb0*/  STL [R1+0x302c], R7 ;  /* 0x00302c0701007387 */ /* 0x0001e40000100800 */
[----:B0-----:R-:W2:Y:S01]  /*8eec0*/  LDL.LU R7, [R1+0xc4] ;  /* 0x0000c40001077983 */ /* 0x001ea20000300800 */
[----:B------:R-:W2:Y:S02]  /*8eed0*/  LDL R16, [R1+0x12a4] ;  /* 0x0012a40001107983 */ /* 0x000ea40000100800 */
[----:B------:R-:W3:Y:S01]  /*8eee0*/  LDL R9, [R1+0x5c] ;  /* 0x00005c0001097983 */ /* 0x000ee20000100800 */
[----:B------:R-:W-:Y:S01]  /*8eef0*/  MOV R27, 0x3dc6b27f ;  /* 0x3dc6b27f001b7802 */ /* 0x000fe20000000f00 */
[----:B------:R-:W-:-:S02]  /*8ef00*/  FADD R21, R21, -1 ;  /* 0xbf80000015157421 */ /* 0x000fc40000000000 */
[----:B------:R-:W-:Y:S02]  /*8ef10*/  FADD R22, R22, -1 ;  /* 0xbf80000016167421 */ /* 0x000fe40000000000 */
[----:B------:R-:W-:Y:S02]  /*8ef20*/  FADD R23, R23, -1 ;  /* 0xbf80000017177421 */ /* 0x000fe40000000000 */
[-C--:B------:R-:W-:Y:S02]  /*8ef30*/  FFMA.FTZ R25, R21, R27.reuse, -0.16845393180847167969 ;  /* 0xbe2c7f3015197423 */ /* 0x080fe4000001001b */
[-C--:B------:R-:W-:Y:S02]  /*8ef40*/  FFMA.FTZ R26, R22, R27.reuse, -0.16845393180847167969 ;  /* 0xbe2c7f30161a7423 */ /* 0x080fe4000001001b */
[----:B------:R-:W-:Y:S02]  /*8ef50*/  FFMA.FTZ R27, R23, R27, -0.16845393180847167969 ;  /* 0xbe2c7f30171b7423 */ /* 0x000fe4000001001b */
        /* <DEDUP_REMOVED lines=10> */
[----:B------:R-:W-:Y:S01]  /*8f000*/  FFMA.FTZ R25, R21, R25, -0.36067417263984680176 ;  /* 0xbeb8aa4915197423 */ /* 0x000fe20000010019 */
[----:B-----5:R-:W-:Y:S01]  /*8f010*/  ISETP.GE.U32.AND P0, PT, R6, 0x7f800000, PT ;  /* 0x7f8000000600780c */ /* 0x020fe20003f06070 */
[----:B------:R-:W-:Y:S02]  /*8f020*/  FFMA.FTZ R27, R23, R27, -0.36067417263984680176 ;  /* 0xbeb8aa49171b7423 */ /* 0x000fe4000001001b */
[----:B------:R-:W-:Y:S01]  /*8f030*/  FFMA.FTZ R25, R21, R25, 0.48089820146560668945 ;  /* 0x3ef6384a15197423 */ /* 0x000fe20000010019 */
[----:B------:R-:W-:Y:S01]  /*8f040*/  MOV R6, R24 ;  /* 0x0000001800067202 */ /* 0x000fe20000000f00 */
[----:B------:R-:W-:-:S02]  /*8f050*/  @P5 IMAD.MOV.U32 R24, RZ, RZ, 0x7f800000 ;  /* 0x7f800000ff185424 */ /* 0x000fc400078e00ff */
[----:B------:R-:W-:Y:S02]  /*8f060*/  FFMA.FTZ R25, R21, R25, -0.72134751081466674805 ;  /* 0xbf38aa3b15197423 */ /* 0x000fe40000010019 */
[----:B------:R-:W-:Y:S02]  /*8f070*/  FFMA.FTZ R27, R23, R27, 0.48089820146560668945 ;  /* 0x3ef6384a171b7423 */ /* 0x000fe4000001001b */
[----:B------:R-:W-:Y:S02]  /*8f080*/  FMUL R25, R21, R25 ;  /* 0x0000001915197220 */ /* 0x000fe40000400000 */
[----:B------:R-:W-:Y:S02]  /*8f090*/  FFMA.FTZ R27, R23, R27, -0.72134751081466674805 ;  /* 0xbf38aa3b171b7423 */ /* 0x000fe4000001001b */
[----:B------:R-:W-:Y:S02]  /*8f0a0*/  FMUL R25, R21, R25 ;  /* 0x0000001915197220 */ /* 0x000fe40000400000 */
[----:B------:R-:W-:-:S02]  /*8f0b0*/  FMUL R27, R23, R27 ;  /* 0x0000001b171b7220 */ /* 0x000fc40000400000 */
[----:B------:R-:W-:Y:S02]  /*8f0c0*/  FFMA.FTZ R25, R21, 1.4426950216293334961, R25 ;  /* 0x3fb8aa3b15197823 */ /* 0x000fe40000010019 */
[----:B------:R-:W-:-:S04]  /*8f0d0*/  FMUL R27, R23, R27 ;  /* 0x0000001b171b7220 */ /* 0x000fc80000400000 */
[----:B------:R-:W-:Y:S02]  /*8f0e0*/  FFMA.FTZ R27, R23, 1.4426950216293334961, R27 ;  /* 0x3fb8aa3b171b7823 */ /* 0x000fe4000001001b */
[----:B--2---:R-:W-:Y:S02]  /*8f0f0*/  @P5 FFMA.FTZ R16, R7, R24, +INF ;  /* 0x7f80000007105423 */ /* 0x004fe40000010018 */
[----:B------:R-:W2:Y:S03]  /*8f100*/  LDL.LU R7, [R1+0x302c] ;  /* 0x00302c0001077983 */ /* 0x000ea60000300800 */
[----:B------:R0:W-:Y:S01]  /*8f110*/  @P5 STL [R1+0x12a4], R16 ;  /* 0x0012a41001005387 */ /* 0x0001e20000100800 */
[----:B---3--:R-:W-:Y:S01]  /*8f120*/  ISETP.GE.U32.AND P5, PT, R9, 0x7f800000, PT ;  /* 0x7f8000000900780c */ /* 0x008fe20003fa6070 */
[----:B0-----:R-:W3:Y:S01]  /*8f130*/  LDL.LU R16, [R1+0x3028] ;  /* 0x0030280001107983 */ /* 0x001ee20000300800 */
[----:B------:R-:W5:Y:S02]  /*8f140*/  LDL R24, [R1+0x518] ;  /* 0x0005180001187983 */ /* 0x000f640000100800 */
[----:B------:R-:W2:Y:S02]  /*8f150*/  LDL.LU R9, [R1+0x3024] ;  /* 0x0030240001097983 */ /* 0x000ea40000300800 */
[----:B------:R-:W2:Y:S01]  /*8f160*/  LDL R21, [R1+0x488] ;  /* 0x0004880001157983 */ /* 0x000ea20000100800 */
        /* <DEDUP_REMOVED lines=9> */
[----:B------:R-:W-:-:S04]  /*8f200*/  FMUL R26, R22, R26 ;  /* 0x0000001a161a7220 */ /* 0x000fc80000400000 */
[----:B------:R-:W-:-:S04]  /*8f210*/  FMUL R26, R22, R26 ;  /* 0x0000001a161a7220 */ /* 0x000fc80000400000 */
[----:B------:R-:W-:Y:S01]  /*8f220*/  FFMA.FTZ R26, R22, 1.4426950216293334961, R26 ;  /* 0x3fb8aa3b161a7823 */ /* 0x000fe2000001001a */
[----:B------:R3:W-:Y:S01]  /*8f230*/  STL [R1+0x3018], R27 ;  /* 0x0030181b01007387 */ /* 0x0007e20000100800 */
[----:B--2---:R-:W-:Y:S01]  /*8f240*/  MOV R22, R21 ;  /* 0x0000001500167202 */ /* 0x004fe20000000f00 */
[----:B------:R-:W-:Y:S02]  /*8f250*/  @P0 MOV R21, 0x7f800000 ;  /* 0x7f80000000150802 */ /* 0x000fe40000000f00 */
[----:B---3--:R-:W-:Y:S02]  /*8f260*/  FADD R27, R23, R25 ;  /* 0x00000019171b7221 */ /* 0x008fe40000000000 */
[----:B------:R-:W-:Y:S01]  /*8f270*/  IMAD.MOV.U32 R23, RZ, RZ, R28 ;  /* 0x000000ffff177224 */ /* 0x000fe200078e001c */
[----:B------:R0:W-:Y:S04]  /*8f280*/  STL [R1+0x3020], R21 ;  /* 0x0030201501007387 */ /* 0x0001e80000100800 */
[----:B0-----:R-:W2:Y:S01]  /*8f290*/  LDL.LU R21, [R1+0x7fc] ;  /* 0x0007fc0001157983 */ /* 0x001ea20000300800 */
[----:B------:R-:W3:Y:S01]  /*8f2a0*/  LDL.LU R28, [R1+0x1318] ;  /* 0x00131800011c7983 */ /* 0x000ee20000300800 */
[----:B----4-:R-:W-:-:S02]  /*8f2b0*/  ISETP.GE.U32.AND P2, PT, R20, 0x7f800000, PT ;  /* 0x7f8000001400780c */ /* 0x010fc40003f46070 */
[----:B------:R-:W-:-:S11]  /*8f2c0*/  MOV R25, R22 ;  /* 0x0000001600197202 */ /* 0x000fd60000000f00 */
[----:B------:R-:W-:Y:S01]  /*8f2d0*/  @P2 MOV R22, 0x7f800000 ;  /* 0x7f80000000162802 */ /* 0x000fe20000000f00 */
[----:B---3--:R0:W-:Y:S01]  /*8f2e0*/  STL [R1+0x301c], R28 ;  /* 0x00301c1c01007387 */ /* 0x0081e20000100800 */
[----:B--2---:R-:W-:-:S03]  /*8f2f0*/  FADD R26, R21, R26 ;  /* 0x0000001a151a7221 */ /* 0x004fc60000000000 */
[----:B0-----:R-:W2:Y:S01]  /*8f300*/  LDL R28, [R1+0xc8] ;  /* 0x0000c800011c7983 */ /* 0x001ea20000100800 */
[----:B------:R0:W-:Y:S03]  /*8f310*/  STL [R1+0x3014], R22 ;  /* 0x0030141601007387 */ /* 0x0001e60000100800 */
[----:B0-----:R-:W3:Y:S01]  /*8f320*/  LDL.LU R22, [R1+0x7ec] ;  /* 0x0007ec0001167983 */ /* 0x001ee20000300800 */
[----:B------:R-:W2:Y:S02]  /*8f330*/  LDL.LU R21, [R1+0x3020] ;  /* 0x0030200001157983 */ /* 0x000ea40000300800 */
[----:B------:R0:W-:Y:S02]  /*8f340*/  STL [R1+0x1298], R26 ;  /* 0x0012981a01007387 */ /* 0x0001e40000100800 */
[----:B0-----:R-:W4:Y:S01]  /*8f350*/  LDL R26, [R1+0x4f8] ;  /* 0x0004f800011a7983 */ /* 0x001f220000100800 */
[----:B------:R0:W-:Y:S03]  /*8f360*/  STL [R1+0x3010], R23 ;  /* 0x0030101701007387 */ /* 0x0001e60000100800 */
[----:B0-----:R-:W3:Y:S01]  /*8f370*/  LDL R23, [R1+0x1298] ;  /* 0x0012980001177983 */ /* 0x001ee20000100800 */
[----:B--2---:R-:W-:-:S03]  /*8f380*/  @P0 FFMA.FTZ R27, R28, R21, +INF ;  /* 0x7f8000001c1b0423 */ /* 0x004fc60000010015 */
[----:B------:R-:W2:Y:S02]  /*8f390*/  LDL.LU R28, [R1+0x301c] ;  /* 0x00301c00011c7983 */ /* 0x000ea40000300800 */
[----:B------:R0:W-:Y:S02]  /*8f3a0*/  STL [R1+0x129c], R27 ;  /* 0x00129c1b01007387 */ /* 0x0001e40000100800 */
[----:B0-----:R-:W3:Y:S01]  /*8f3b0*/  LDL.LU R27, [R1+0x3018] ;  /* 0x00301800011b7983 */ /* 0x001ee20000300800 */
[----:B------:R-:W2:Y:S02]  /*8f3c0*/  LDL R21, [R1+0x4e0] ;  /* 0x0004e00001157983 */ /* 0x000ea40000100800 */
[----:B---3--:R-:W-:Y:S02]  /*8f3d0*/  FADD R27, R22, R27 ;  /* 0x0000001b161b7221 */ /* 0x008fe40000000000 */
[----:B------:R-:W3:Y:S03]  /*8f3e0*/  LDL.LU R22, [R1+0x3014] ;  /* 0x0030140001167983 */ /* 0x000ee60000300800 */
[----:B------:R0:W-:Y:S02]  /*8f3f0*/  STL [R1+0x1294], R27 ;  /* 0x0012941b01007387 */ /* 0x0001e40000100800 */
[----:B0-----:R-:W2:Y:S01]  /*8f400*/  LDL R27, [R1+0x9c] ;  /* 0x00009c00011b7983 */ /* 0x001ea20000100800 */
[----:B---3--:R-:W-:-:S05]  /*8f410*/  @P2 FFMA.FTZ R23, R20, R22, +INF ;  /* 0x7f80000014172423 */ /* 0x008fca0000010016 */
[----:B------:R0:W-:Y:S04]  /*8f420*/  @P2 STL [R1+0x1298], R23 ;  /* 0x0012981701002387 */ /* 0x0001e80000100800 */
[----:B0-----:R-:W3:Y:S01]  /*8f430*/  LDL.LU R23, [R1+0x3010] ;  /* 0x0030100001177983 */ /* 0x001ee20000300800 */
[----:B------:R2:W-:Y:S02]  /*8f440*/  STL [R1+0x2934], R20 ;  /* 0x0029341401007387 */ /* 0x0005e40000100800 */
[----:B--2---:R-:W-:-:S05]  /*8f450*/  IMAD.MOV.U32 R20, RZ, RZ, R27 ;  /* 0x000000ffff147224 */ /* 0x004fca00078e001b */
[----:B------:R0:W-:Y:S04]  /*8f460*/  STL [R1+0x3000], R20 ;  /* 0x0030001401007387 */ /* 0x0001e80000100800 */
[----:B0-----:R-:W2:Y:S04]  /*8f470*/  LDL R20, [R1+0x1294] ;  /* 0x0012940001147983 */ /* 0x001ea80000100800 */
[----:B--2---:R0:W-:Y:S04]  /*8f480*/  STL [R1+0x3008], R20 ;  /* 0x0030081401007387 */ /* 0x0041e80000100800 */
[----:B0-----:R-:W2:Y:S01]  /*8f490*/  LDL.LU R20, [R1+0xc8] ;  /* 0x0000c80001147983 */ /* 0x001ea20000300800 */
[----:B------:R-:W-:-:S03]  /*8f4a0*/  MOV R27, R21 ;  /* 0x00000015001b7202 */ /* 0x000fc60000000f00 */
[----:B--2---:R0:W-:Y:S04]  /*8f4b0*/  STL [R1+0x300c], R20 ;  /* 0x00300c1401007387 */ /* 0x0041e80000100800 */
[----:B0-----:R-:W2:Y:S01]  /*8f4c0*/  LDL.LU R20, [R1+0x30] ;  /* 0x0000300001147983 */ /* 0x001ea20000300800 */
[----:B------:R0:W-:Y:S03]  /*8f4d0*/  STL [R1+0x3004], R27 ;  /* 0x0030041b01007387 */ /* 0x0001e60000100800 */
[----:B0-----:R-:W3:Y:S01]  /*8f4e0*/  LDL R27, [R1+0x5c] ;  /* 0x00005c00011b7983 */ /* 0x001ee20000100800 */
[----:B--2---:R-:W-:-:S05]  /*8f4f0*/  FSEL R20, R20, -INF , P1 ;  /* 0xff80000014147808 */ /* 0x004fca0000800000 */
[----:B------:R0:W-:Y:S04]  /*8f500*/  STL [R1+0x12a8], R20 ;  /* 0x0012a81401007387 */ /* 0x0001e80000100800 */
[----:B0-----:R-:W2:Y:S01]  /*8f510*/  LDL.LU R20, [R1+0x300c] ;  /* 0x00300c0001147983 */ /* 0x001ea20000300800 */
[----:B------:R-:W-:Y:S02]  /*8f520*/  @P5 MOV R21, 0x7f800000 ;  /* 0x7f80000000155802 */ /* 0x000fe40000000f00 */
[----:B--2---:R-:W-:Y:S02]  /*8f530*/  FSETP.NEU.AND P2, PT, R20, RZ, PT ;  /* 0x000000ff1400720b */ /* 0x004fe40003f4d000 */
[----:B------:R-:W3:Y:S02]  /*8f540*/  LDL.LU R20, [R1+0x3008] ;  /* 0x0030080001147983 */ /* 0x000ee40000300800 */
[----:B---3--:R-:W-:-:S02]  /*8f550*/  @P5 FFMA.FTZ R20, R27, R21, +INF ;  /* 0x7f8000001b145423 */ /* 0x008fc40000010015 */
[----:B------:R-:W2:Y:S03]  /*8f560*/  LDL.LU R27, [R1+0x3004] ;  /* 0x00300400011b7983 */ /* 0x000ea60000300800 */
[----:B------:R0:W-:Y:S02]  /*8f570*/  @P5 STL [R1+0x1294], R20 ;  /* 0x0012941401005387 */ /* 0x0001e40000100800 */
[----:B0-----:R-:W3:Y:S01]  /*8f580*/  LDL.LU R20, [R1+0x3000] ;  /* 0x0030000001147983 */ /* 0x001ee20000300800 */
[----:B------:R0:W-:Y:S03]  /*8f590*/  STL [R1+0x2ffc], R17 ;  /* 0x002ffc1101007387 */ /* 0x0001e60000100800 */
[----:B0-----:R-:W3:Y:S01]  /*8f5a0*/  LDL R17, [R1+0xf7c] ;  /* 0x000f7c0001117983 */ /* 0x001ee20000100800 */
[----:B--2---:R-:W-:Y:S01]  /*8f5b0*/  IMAD.MOV.U32 R21, RZ, RZ, R27 ;  /* 0x000000ffff157224 */ /* 0x004fe200078e001b */
[----:B----4-:R-:W-:Y:S01]  /*8f5c0*/  MOV R27, R26 ;  /* 0x0000001a001b7202 */ /* 0x010fe20000000f00 */
[----:B------:R-:W-:-:S02]  /*8f5d0*/  MOV R26, R6 ;  /* 0x00000006001a7202 */ /* 0x000fc40000000f00 */
[----:B------:R-:W2:Y:S01]  /*8f5e0*/  LDL.LU R6, [R1+0x4c8] ;  /* 0x0004c80001067983 */ /* 0x000ea20000300800 */
[C---:B------:R-:W-:Y:S01]  /*8f5f0*/  FMUL R22, R28.reuse, 8388608 ;  /* 0x4b0000001c167820 */ /* 0x040fe20000400000 */
[C---:B------:R-:W-:Y:S02]  /*8f600*/  FSETP.GEU.AND P1, PT, R28.reuse, 1.175494350822287508e-38, PT ;  /* 0x008000001c00780b */ /* 0x040fe40003f2e000 */
[C---:B------:R-:W-:Y:S02]  /*8f610*/  FSETP.GT.AND P0, PT, |R28|.reuse, 8.50705917302346158658e+37, PT ;  /* 0x7e8000001c00780b */ /* 0x040fe40003f04200 */
[----:B------:R-:W-:Y:S01]  /*8f620*/  FSETP.GEU.AND P5, PT, |R28|, 1.175494350822287508e-38, PT ;  /* 0x008000001c00780b */ /* 0x000fe20003fae200 */
[----:B--2---:R0:W-:Y:S01]  /*8f630*/  STL [R1+0x2fa0], R6 ;  /* 0x002fa00601007387 */ /* 0x0041e20000100800 */
[----:B------:R1:W-:Y:S02]  /*8f640*/  STL [R1+0x2fdc], R28 ;  /* 0x002fdc1c01007387 */ /* 0x0003e40000100800 */
[----:B0-----:R-:W-:Y:S01]  /*8f650*/  IMAD.MOV.U32 R6, RZ, RZ, R21 ;  /* 0x000000ffff067224 */ /* 0x001fe200078e0015 */
[----:B------:R-:W-:Y:S01]  /*8f660*/  FSEL R21, R22, R28, !P1 ;  /* 0x0000001c16157208 */ /* 0x000fe20004800000 */
[----:B------:R-:W-:Y:S01]  /*8f670*/  FSEL R22, RZ, -23, P1 ;  /* 0xc1b80000ff167808 */ /* 0x000fe20000800000 */
[----:B-1----:R-:W2:Y:S01]  /*8f680*/  LDL R28, [R1+0x88] ;  /* 0x00008800011c7983 */ /* 0x002ea20000100800 */
[----:B---3--:R-:W-:-:S03]  /*8f690*/  FSETP.GEU.AND P1, PT, |R20|, 1.175494350822287508e-38, PT ;  /* 0x008000001400780b */ /* 0x008fc60003f2e200 */
[----:B------:R0:W-:Y:S04]  /*8f6a0*/  STL [R1+0x289c], R22 ;  /* 0x00289c1601007387 */ /* 0x0001e80000100800 */
[----:B0-----:R-:W3:Y:S01]  /*8f6b0*/  LDL R22, [R1+0x47c] ;  /* 0x00047c0001167983 */ /* 0x001ee20000100800 */
[----:B------:R0:W-:Y:S03]  /*8f6c0*/  STL [R1+0x2fe0], R20 ;  /* 0x002fe01401007387 */ /* 0x0001e60000100800 */
[----:B0-----:R-:W4:Y:S01]  /*8f6d0*/  LDL R20, [R1+0xf84] ;  /* 0x000f840001147983 */ /* 0x001f220000100800 */
[----:B------:R-:W-:Y:S02]  /*8f6e0*/  STL [R1+0xf58], R21 ;  /* 0x000f581501007387 */ /* 0x000fe40000100800 */
[----:B------:R0:W-:Y:S02]  /*8f6f0*/  STL [R1+0x28b0], R21 ;  /* 0x0028b01501007387 */ /* 0x0001e40000100800 */
[----:B0-----:R-:W2:Y:S01]  /*8f700*/  LDL R21, [R1+0xf80] ;  /* 0x000f800001157983 */ /* 0x001ea20000100800 */
[----:B------:R-:W-:-:S05]  /*8f710*/  @P0 FMUL R17, R17, 0.25 ;  /* 0x3e80000011110820 */ /* 0x000fca0000400000 */
[----:B------:R0:W-:Y:S04]  /*8f720*/  @P0 STL [R1+0xf7c], R17 ;  /* 0x000f7c1101000387 */ /* 0x0001e80000100800 */
[----:B0-----:R-:W3:Y:S01]  /*8f730*/  LDL.LU R17, [R1+0x2ffc] ;  /* 0x002ffc0001117983 */ /* 0x001ee20000300800 */
[----:B----4-:R-:W-:Y:S02]  /*8f740*/  @P0 FMUL R20, R20, 0.25 ;  /* 0x3e80000014140820 */ /* 0x010fe40000400000 */
[----:B--2---:R-:W-:-:S05]  /*8f750*/  @P0 FMUL R21, R21, 0.25 ;  /* 0x3e80000015150820 */ /* 0x004fca0000400000 */
[----:B------:R0:W-:Y:S01]  /*8f760*/  @P0 STL [R1+0xf80], R21 ;  /* 0x000f801501000387 */ /* 0x0001e20000100800 */
[----:B------:R-:W-:Y:S03]  /*8f770*/  @P0 STL [R1+0xf84], R20 ;  /* 0x000f841401000387 */ /* 0x000fe60000100800 */
[----:B0-----:R-:W2:Y:S04]  /*8f780*/  LDL R21, [R1+0xf98] ;  /* 0x000f980001157983 */ /* 0x001ea80000100800 */
[----:B--2---:R0:W-:Y:S04]  /*8f790*/  STL [R1+0x2ff4], R21 ;  /* 0x002ff41501007387 */ /* 0x0041e80000100800 */
[----:B0-----:R-:W2:Y:S04]  /*8f7a0*/  LDL R21, [R1+0xf8c] ;  /* 0x000f8c0001157983 */ /* 0x001ea80000100800 */
[----:B--2---:R0:W-:Y:S01]  /*8f7b0*/  STL [R1+0x2ff8], R21 ;  /* 0x002ff81501007387 */ /* 0x0041e20000100800 */
[----:B------:R-:W2:Y:S03]  /*8f7c0*/  LDL R20, [R1+0xf9c] ;  /* 0x000f9c0001147983 */ /* 0x000ea60000100800 */
[----:B0-----:R-:W4:Y:S02]  /*8f7d0*/  LDL R21, [R1+0xf88] ;  /* 0x000f880001157983 */ /* 0x001f240000100800 */
[----:B----4-:R-:W-:-:S05]  /*8f7e0*/  @P0 FMUL R21, R21, 0.25 ;  /* 0x3e80000015150820 */ /* 0x010fca0000400000 */
[----:B------:R0:W-:Y:S04]  /*8f7f0*/  @P0 STL [R1+0xf88], R21 ;  /* 0x000f881501000387 */ /* 0x0001e80000100800 */
[----:B0-----:R-:W4:Y:S02]  /*8f800*/  LDL.LU R21, [R1+0x2ff8] ;  /* 0x002ff80001157983 */ /* 0x001f240000300800 */
[----:B----4-:R-:W-:-:S05]  /*8f810*/  @P0 FMUL R21, R21, 0.25 ;  /* 0x3e80000015150820 */ /* 0x010fca0000400000 */
[----:B------:R0:W-:Y:S04]  /*8f820*/  @P0 STL [R1+0xf8c], R21 ;  /* 0x000f8c1501000387 */ /* 0x0001e80000100800 */
[----:B0-----:R-:W4:Y:S01]  /*8f830*/  LDL.LU R21, [R1+0x2ff4] ;  /* 0x002ff40001157983 */ /* 0x001f220000300800 */
[----:B--2---:R-:W-:Y:S02]  /*8f840*/  @P0 FMUL R20, R20, 0.25 ;  /* 0x3e80000014140820 */ /* 0x004fe40000400000 */
[----:B----4-:R-:W-:-:S05]  /*8f850*/  @P0 FMUL R21, R21, 0.25 ;  /* 0x3e80000015150820 */ /* 0x010fca0000400000 */
        /* <DEDUP_REMOVED lines=16> */
[----:B------:R-:W-:Y:S01]  /*8f960*/  @P0 STL [R1+0x4d4], R21 ;  /* 0x0004d41501000387 */ /* 0x000fe20000100800 */
[----:B------:R0:W-:Y:S03]  /*8f970*/  @P0 STL [R1+0x49c], R20 ;  /* 0x00049c1401000387 */ /* 0x0001e60000100800 */
[----:B0-----:R-:W2:Y:S04]  /*8f980*/  LDL R20, [R1+0x4f4] ;  /* 0x0004f40001147983 */ /* 0x001ea80000100800 */
[----:B--2---:R0:W-:Y:S04]  /*8f990*/  STL [R1+0x2fe4], R20 ;  /* 0x002fe41401007387 */ /* 0x0041e80000100800 */
[----:B0-----:R-:W2:Y:S04]  /*8f9a0*/  LDL R20, [R1+0x4dc] ;  /* 0x0004dc0001147983 */ /* 0x001ea80000100800 */
[----:B--2---:R0:W-:Y:S04]  /*8f9b0*/  STL [R1+0x2fe8], R20 ;  /* 0x002fe81401007387 */ /* 0x0041e80000100800 */
[----:B0-----:R-:W2:Y:S01]  /*8f9c0*/  LDL R20, [R1+0x4b4] ;  /* 0x0004b40001147983 */ /* 0x001ea20000100800 */
[----:B------:R-:W-:-:S02]  /*8f9d0*/  MOV R21, R28 ;  /* 0x0000001c00157202 */ /* 0x000fc40000000f00 */
[----:B------:R-:W4:Y:S02]  /*8f9e0*/  LDL R28, [R1+0x30c] ;  /* 0x00030c00011c7983 */ /* 0x000f240000100800 */
[----:B--2---:R-:W-:-:S05]  /*8f9f0*/  @P0 FMUL R20, R20, 0.25 ;  /* 0x3e80000014140820 */ /* 0x004fca0000400000 */
[----:B------:R0:W-:Y:S04]  /*8fa00*/  @P0 STL [R1+0x4b4], R20 ;  /* 0x0004b41401000387 */ /* 0x0001e80000100800 */
[----:B0-----:R-:W2:Y:S02]  /*8fa10*/  LDL.LU R20, [R1+0x2fe8] ;  /* 0x002fe80001147983 */ /* 0x001ea40000300800 */
[----:B--2---:R-:W-:-:S05]  /*8fa20*/  @P0 FMUL R20, R20, 0.25 ;  /* 0x3e80000014140820 */ /* 0x004fca0000400000 */
[----:B------:R0:W-:Y:S04]  /*8fa30*/  @P0 STL [R1+0x4dc], R20 ;  /* 0x0004dc1401000387 */ /* 0x0001e80000100800 */
[----:B0-----:R-:W2:Y:S01]  /*8fa40*/  LDL.LU R20, [R1+0x2fe4] ;  /* 0x002fe40001147983 */ /* 0x001ea20000300800 */
[----:B----4-:R-:W-:Y:S02]  /*8fa50*/  @P0 FMUL R28, R28, 0.25 ;  /* 0x3e8000001c1c0820 */ /* 0x010fe40000400000 */
[----:B--2---:R-:W-:-:S05]  /*8fa60*/  @P0 FMUL R20, R20, 0.25 ;  /* 0x3e80000014140820 */ /* 0x004fca0000400000 */
[----:B------:R0:W-:Y:S04]  /*8fa70*/  @P0 STL [R1+0x4f4], R20 ;  /* 0x0004f41401000387 */ /* 0x0001e80000100800 */
[----:B0-----:R-:W2:Y:S01]  /*8fa80*/  LDL.LU R20, [R1+0x2fe0] ;  /* 0x002fe00001147983 */ /* 0x001ea20000300800 */
[----:B------:R0:W-:Y:S03]  /*8fa90*/  @P0 STL [R1+0x30c], R28 ;  /* 0x00030c1c01000387 */ /* 0x0001e60000100800 */
[----:B0-----:R-:W4:Y:S02]  /*8faa0*/  LDL.LU R28, [R1+0x2fdc] ;  /* 0x002fdc00011c7983 */ /* 0x001f240000300800 */
[----:B----4-:R-:W-:-:S05]  /*8fab0*/  @P0 FMUL R28, R28, 0.25 ;  /* 0x3e8000001c1c0820 */ /* 0x010fca0000400000 */
[----:B------:R0:W-:Y:S04]  /*8fac0*/  STL [R1+0x2fb0], R28 ;  /* 0x002fb01c01007387 */ /* 0x0001e80000100800 */
[----:B0-----:R-:W4:Y:S01]  /*8fad0*/  LDL R28, [R1+0x328] ;  /* 0x00032800011c7983 */ /* 0x001f220000100800 */
[----:B------:R0:W-:Y:S02]  /*8fae0*/  STL [R1+0x2fd4], R19 ;  /* 0x002fd41301007387 */ /* 0x0001e40000100800 */
[----:B---3--:R1:W-:Y:S01]  /*8faf0*/  STL [R1+0x2fd8], R22 ;  /* 0x002fd81601007387 */ /* 0x0083e20000100800 */
[----:B0-----:R-:W3:Y:S04]  /*8fb00*/  LDL R19, [R1+0xf80] ;  /* 0x000f800001137983 */ /* 0x001ee80000100800 */
[----:B-1----:R-:W3:Y:S01]  /*8fb10*/  LDL R22, [R1+0xf7c] ;  /* 0x000f7c0001167983 */ /* 0x002ee20000100800 */
[----:B----4-:R-:W-:-:S05]  /*8fb20*/  @P0 FMUL R28, R28, 0.25 ;  /* 0x3e8000001c1c0820 */ /* 0x010fca0000400000 */
[----:B------:R-:W-:Y:S01]  /*8fb30*/  @P0 STL [R1+0x328], R28 ;  /* 0x0003281c01000387 */ /* 0x000fe20000100800 */
[----:B--2---:R-:W-:Y:S01]  /*8fb40*/  FSETP.GT.AND P0, PT, |R20|, 8.50705917302346158658e+37, PT ;  /* 0x7e8000001400780b */ /* 0x004fe20003f04200 */
[----:B------:R0:W-:Y:S02]  /*8fb50*/  STL [R1+0x2f94], R20 ;  /* 0x002f941401007387 */ /* 0x0001e40000100800 */
[----:B---3--:R-:W-:Y:S02]  /*8fb60*/  @!P5 FMUL R22, R22, 16777216 ;  /* 0x4b8000001616d820 */ /* 0x008fe40000400000 */
[----:B------:R-:W-:Y:S01]  /*8fb70*/  @!P5 FMUL R19, R19, 16777216 ;  /* 0x4b8000001313d820 */ /* 0x000fe20000400000 */
[----:B0-----:R-:W2:Y:S02]  /*8fb80*/  LDL R20, [R1+0x30c] ;  /* 0x00030c0001147983 */ /* 0x001ea40000100800 */
[----:B------:R0:W-:Y:S02]  /*8fb90*/  @!P5 STL [R1+0xf7c], R22 ;  /* 0x000f7c160100d387 */ /* 0x0001e40000100800 */
[----:B0-----:R-:W3:Y:S01]  /*8fba0*/  LDL.LU R22, [R1+0x2fd8] ;  /* 0x002fd80001167983 */ /* 0x001ee20000300800 */
[----:B------:R0:W-:Y:S03]  /*8fbb0*/  @!P5 STL [R1+0xf80], R19 ;  /* 0x000f80130100d387 */ /* 0x0001e60000100800 */
[----:B0-----:R-:W4:Y:S01]  /*8fbc0*/  LDL.LU R19, [R1+0x2fd4] ;  /* 0x002fd40001137983 */ /* 0x001f220000300800 */
[----:B------:R0:W-:Y:S02]  /*8fbd0*/  STL [R1+0x2f98], R27 ;  /* 0x002f981b01007387 */ /* 0x0001e40000100800 */
[----:B0-----:R-:W-:-:S02]  /*8fbe0*/  MOV R27, R28 ;  /* 0x0000001c001b7202 */ /* 0x001fc40000000f00 */
[----:B------:R-:W2:Y:S04]  /*8fbf0*/  LDL R28, [R1+0x49c] ;  /* 0x00049c00011c7983 */ /* 0x000ea80000100800 */
[----:B--2---:R0:W-:Y:S04]  /*8fc00*/  STL [R1+0x2fd0], R28 ;  /* 0x002fd01c01007387 */ /* 0x0041e80000100800 */
[----:B0-----:R-:W2:Y:S01]  /*8fc10*/  LDL R28, [R1+0xf84] ;  /* 0x000f8400011c7983 */ /* 0x001ea20000100800 */
[----:B------:R0:W-:Y:S03]  /*8fc20*/  STL [R1+0x2fa4], R25 ;  /* 0x002fa41901007387 */ /* 0x0001e60000100800 */
[----:B0-----:R-:W3:Y:S01]  /*8fc30*/  LDL R25, [R1+0x4f4] ;  /* 0x0004f40001197983 */ /* 0x001ee20000100800 */
[----:B--2---:R-:W-:-:S05]  /*8fc40*/  @!P5 FMUL R28, R28, 16777216 ;  /* 0x4b8000001c1cd820 */ /* 0x004fca0000400000 */
[----:B------:R0:W-:Y:S04]  /*8fc50*/  @!P5 STL [R1+0xf84], R28 ;  /* 0x000f841c0100d387 */ /* 0x0001e80000100800 */
[----:B0-----:R-:W2:Y:S01]  /*8fc60*/  LDL.LU R28, [R1+0x2fd0] ;  /* 0x002fd000011c7983 */ /* 0x001ea20000300800 */
[----:B----4-:R0:W-:Y:S03]  /*8fc70*/  STL [R1+0x2fcc], R19 ;  /* 0x002fcc1301007387 */ /* 0x0101e60000100800 */
[----:B0-----:R-:W4:Y:S01]  /*8fc80*/  LDL R19, [R1+0xf88] ;  /* 0x000f880001137983 */ /* 0x001f220000100800 */
[----:B---3--:R0:W-:Y:S03]  /*8fc90*/  STL [R1+0x2f9c], R22 ;  /* 0x002f9c1601007387 */ /* 0x0081e60000100800 */
[----:B0-----:R-:W3:Y:S04]  /*8fca0*/  LDL R22, [R1+0xfb8] ;  /* 0x000fb80001167983 */ /* 0x001ee80000100800 */
[----:B---3--:R0:W-:Y:S04]  /*8fcb0*/  STL [R1+0x2fa8], R22 ;  /* 0x002fa81601007387 */ /* 0x0081e80000100800 */
[----:B0-----:R-:W3:Y:S01]  /*8fcc0*/  LDL R22, [R1+0xf9c] ;  /* 0x000f9c0001167983 */ /* 0x001ee20000100800 */
[----:B----4-:R-:W-:-:S05]  /*8fcd0*/  @!P5 FMUL R19, R19, 16777216 ;  /* 0x4b8000001313d820 */ /* 0x010fca0000400000 */
[----:B------:R0:W-:Y:S04]  /*8fce0*/  @!P5 STL [R1+0xf88], R19 ;  /* 0x000f88130100d387 */ /* 0x0001e80000100800 */
[----:B0-----:R-:W4:Y:S04]  /*8fcf0*/  LDL.LU R19, [R1+0x2fcc] ;  /* 0x002fcc0001137983 */ /* 0x001f280000300800 */
[----:B---3--:R0:W-:Y:S04]  /*8fd00*/  STL [R1+0x2fc8], R22 ;  /* 0x002fc81601007387 */ /* 0x0081e80000100800 */
[----:B0-----:R-:W3:Y:S01]  /*8fd10*/  LDL R22, [R1+0xf8c] ;  /* 0x000f8c0001167983 */ /* 0x001ee20000100800 */
[----:B--2---:R0:W-:Y:S03]  /*8fd20*/  STL [R1+0x2fc4], R28 ;  /* 0x002fc41c01007387 */ /* 0x0041e60000100800 */
[----:B0-----:R-:W2:Y:S01]  /*8fd30*/  LDL R28, [R1+0xf98] ;  /* 0x000f9800011c7983 */ /* 0x001ea20000100800 */
[----:B---3--:R-:W-:-:S05]  /*8fd40*/  @!P5 FMUL R22, R22, 16777216 ;  /* 0x4b8000001616d820 */ /* 0x008fca0000400000 */
[----:B------:R0:W-:Y:S01]  /*8fd50*/  @!P5 STL [R1+0xf8c], R22 ;  /* 0x000f8c160100d387 */ /* 0x0001e20000100800 */
[----:B--2---:R-:W-:-:S03]  /*8fd60*/  @!P5 FMUL R28, R28, 16777216 ;  /* 0x4b8000001c1cd820 */ /* 0x004fc60000400000 */
[----:B0-----:R-:W2:Y:S02]  /*8fd70*/  LDL.LU R22, [R1+0x2fc8] ;  /* 0x002fc80001167983 */ /* 0x001ea40000300800 */
[----:B------:R0:W-:Y:S02]  /*8fd80*/  @!P5 STL [R1+0xf98], R28 ;  /* 0x000f981c0100d387 */ /* 0x0001e40000100800 */
[----:B0-----:R-:W3:Y:S04]  /*8fd90*/  LDL.LU R28, [R1+0x2fc4] ;  /* 0x002fc400011c7983 */ /* 0x001ee80000300800 */
[----:B---3--:R2:W-:Y:S02]  /*8fda0*/  STL [R1+0x2fc0], R28 ;  /* 0x002fc01c01007387 */ /* 0x0085e40000100800 */
[----:B--2---:R-:W-:-:S02]  /*8fdb0*/  IMAD.MOV.U32 R28, RZ, RZ, R22 ;  /* 0x000000ffff1c7224 */ /* 0x004fc400078e0016 */
[----:B------:R-:W2:Y:S04]  /*8fdc0*/  LDL R22, [R1+0x478] ;  /* 0x0004780001167983 */ /* 0x000ea80000100800 */
[----:B--2---:R0:W-:Y:S04]  /*8fdd0*/  STL [R1+0x2fbc], R22 ;  /* 0x002fbc1601007387 */ /* 0x0041e80000100800 */
[----:B0-----:R-:W2:Y:S01]  /*8fde0*/  LDL R22, [R1+0xfa0] ;  /* 0x000fa00001167983 */ /* 0x001ea20000100800 */
[----:B------:R-:W-:-:S05]  /*8fdf0*/  @!P5 FMUL R28, R28, 16777216 ;  /* 0x4b8000001c1cd820 */ /* 0x000fca0000400000 */
[----:B------:R0:W-:Y:S04]  /*8fe00*/  @!P5 STL [R1+0xf9c], R28 ;  /* 0x000f9c1c0100d387 */ /* 0x0001e80000100800 */
[----:B0-----:R-:W3:Y:S01]  /*8fe10*/  LDL.LU R28, [R1+0x2fc0] ;  /* 0x002fc000011c7983 */ /* 0x001ee20000300800 */
[----:B--2---:R-:W-:-:S05]  /*8fe20*/  @!P5 FMUL R22, R22, 16777216 ;  /* 0x4b8000001616d820 */ /* 0x004fca0000400000 */
[----:B------:R0:W-:Y:S04]  /*8fe30*/  @!P5 STL [R1+0xfa0], R22 ;  /* 0x000fa0160100d387 */ /* 0x0001e80000100800 */
[----:B0-----:R-:W2:Y:S02]  /*8fe40*/  LDL.LU R22, [R1+0x2fbc] ;  /* 0x002fbc0001167983 */ /* 0x001ea40000300800 */
[----:B--2---:R-:W-:-:S05]  /*8fe50*/  @!P5 FMUL R22, R22, 16777216 ;  /* 0x4b8000001616d820 */ /* 0x004fca0000400000 */
[----:B------:R-:W-:Y:S01]  /*8fe60*/  @!P5 STL [R1+0x478], R22 ;  /* 0x000478160100d387 */ /* 0x000fe20000100800 */
[----:B------:R3:W-:Y:S02]  /*8fe70*/  STL [R1+0x2fb4], R6 ;  /* 0x002fb40601007387 */ /* 0x0007e40000100800 */
[----:B---3--:R-:W-:-:S05]  /*8fe80*/  MOV R6, R28 ;  /* 0x0000001c00067202 */ /* 0x008fca0000000f00 */
[----:B------:R0:W-:Y:S01]  /*8fe90*/  STL [R1+0x2fb8], R6 ;  /* 0x002fb80601007387 */ /* 0x0001e20000100800 */
[----:B------:R-:W2:Y:S02]  /*8fea0*/  LDL R28, [R1+0x4b4] ;  /* 0x0004b400011c7983 */ /* 0x000ea40000100800 */
[----:B------:R-:W3:Y:S01]  /*8feb0*/  LDL R22, [R1+0x4dc] ;  /* 0x0004dc0001167983 */ /* 0x000ee20000100800 */
[----:B0-----:R-:W2:Y:S02]  /*8fec0*/  LDL R6, [R1+0x4d4] ;  /* 0x0004d40001067983 */ /* 0x001ea40000100800 */
[----:B--2---:R-:W-:-:S05]  /*8fed0*/  @!P5 FMUL R6, R6, 16777216 ;  /* 0x4b8000000606d820 */ /* 0x004fca0000400000 */
[----:B------:R0:W-:Y:S04]  /*8fee0*/  @!P5 STL [R1+0x4d4], R6 ;  /* 0x0004d4060100d387 */ /* 0x0001e80000100800 */
[----:B0-----:R-:W2:Y:S01]  /*8fef0*/  LDL.LU R6, [R1+0x2fb8] ;  /* 0x002fb80001067983 */ /* 0x001ea20000300800 */
[----:B------:R-:W-:Y:S02]  /*8ff00*/  @!P5 FMUL R28, R28, 16777216 ;  /* 0x4b8000001c1cd820 */ /* 0x000fe40000400000 */
[----:B--2---:R-:W-:-:S05]  /*8ff10*/  @!P5 FMUL R6, R6, 16777216 ;  /* 0x4b8000000606d820 */ /* 0x004fca0000400000 */
[----:B------:R0:W-:Y:S04]  /*8ff20*/  @!P5 STL [R1+0x49c], R6 ;  /* 0x00049c060100d387 */ /* 0x0001e80000100800 */
[----:B0-----:R-:W2:Y:S01]  /*8ff30*/  LDL.LU R6, [R1+0x2fb4] ;  /* 0x002fb40001067983 */ /* 0x001ea20000300800 */
[----:B------:R0:W-:Y:S03]  /*8ff40*/  @!P5 STL [R1+0x4b4], R28 ;  /* 0x0004b41c0100d387 */ /* 0x0001e60000100800 */
[----:B0-----:R-:W2:Y:S01]  /*8ff50*/  LDL.LU R28, [R1+0x2fb0] ;  /* 0x002fb000011c7983 */ /* 0x001ea20000300800 */
[----:B---3--:R-:W-:Y:S02]  /*8ff60*/  @!P5 FMUL R22, R22, 16777216 ;  /* 0x4b8000001616d820 */ /* 0x008fe40000400000 */
[----:B------:R-:W-:-:S02]  /*8ff70*/  @!P5 FMUL R25, R25, 16777216 ;  /* 0x4b8000001919d820 */ /* 0x000fc40000400000 */
[----:B------:R-:W-:Y:S01]  /*8ff80*/  @!P5 FMUL R20, R20, 16777216 ;  /* 0x4b8000001414d820 */ /* 0x000fe20000400000 */
[----:B------:R-:W-:Y:S02]  /*8ff90*/  @!P5 STL [R1+0x4dc], R22 ;  /* 0x0004dc160100d387 */ /* 0x000fe40000100800 */
[----:B------:R-:W-:Y:S02]  /*8ffa0*/  @!P5 STL [R1+0x4f4], R25 ;  /* 0x0004f4190100d387 */ /* 0x000fe40000100800 */
[----:B------:R0:W-:Y:S02]  /*8ffb0*/  @!P5 STL [R1+0x30c], R20 ;  /* 0x00030c140100d387 */ /* 0x0001e40000100800 */
[----:B--2---:R-:W-:-:S05]  /*8ffc0*/  @!P5 FMUL R28, R28, 16777216 ;  /* 0x4b8000001c1cd820 */ /* 0x004fca0000400000 */
[----:B------:R1:W-:Y:S01]  /*8ffd0*/  STL [R1+0x27b8], R28 ;  /* 0x0027b81c01007387 */ /* 0x0003e20000100800 */
[----:B0-----:R-:W2:Y:S01]  /*8ffe0*/  LDL R20, [R1+0x90] ;  /* 0x0000900001147983 */ /* 0x001ea20000100800 */
[----:B-1----:R-:W-:Y:S02]  /*8fff0*/  MOV R28, R6 ;  /* 0x00000006001c7202 */ /* 0x002fe40000000f00 */
[----:B------:R-:W3:Y:S01]  /*90000*/  LDL R6, [R1+0xfa4] ;  /* 0x000fa40001067983 */ /* 0x000ee20000100800 */
[----:B------:R-:W-:Y:S02]  /*90010*/  @!P5 FMUL R27, R27, 16777216 ;  /* 0x4b8000001b1bd820 */ /* 0x000fe40000400000 */
[----:B------:R0:W-:Y:S02]  /*90020*/  STL [R1+0x2fac], R28 ;  /* 0x002fac1c01007387 */ /* 0x0001e40000100800 */
[----:B------:R-:W2:Y:S01]  /*90030*/  LDL R22, [R1+0xfac] ;  /* 0x000fac0001167983 */ /* 0x000ea20000100800 */
[----:B0-----:R-:W2:Y:S01]  /*90040*/  LDL R28, [R1+0xfa8] ;  /* 0x000fa800011c7983 */ /* 0x001ea20000100800 */
[----:B------:R0:W-:Y:S02]  /*90050*/  @!P5 STL [R1+0x328], R27 ;  /* 0x0003281b0100d387 */ /* 0x0001e40000100800 */
[----:B------:R-:W2:Y:S01]  /*90060*/  LDL R25, [R1+0xfb0] ;  /* 0x000fb00001197983 */ /* 0x000ea20000100800 */
[----:B0-----:R-:W4:Y:S01]  /*90070*/  LDL R27, [R1+0xfb4] ;  /* 0x000fb400011b7983 */ /* 0x001f220000100800 */
[----:B---3--:R-:W-:-:S05]  /*90080*/  @P0 FMUL R6, R6, 0.25 ;  /* 0x3e80000006060820 */ /* 0x008fca0000400000 */
[----:B------:R0:W-:Y:S04]  /*90090*/  @P0 STL [R1+0xfa4], R6 ;  /* 0x000fa40601000387 */ /* 0x0001e80000100800 */
[----:B0-----:R-:W3:Y:S01]  /*900a0*/  LDL R6, [R1+0xfd8] ;  /* 0x000fd80001067983 */ /* 0x001ee20000100800 */
[----:B--2---:R-:W-:Y:S02]  /*900b0*/  @P0 FMUL R28, R28, 0.25 ;  /* 0x3e8000001c1c0820 */ /* 0x004fe40000400000 */
[----:B------:R-:W-:Y:S01]  /*900c0*/  @P0 FMUL R22, R22, 0.25 ;  /* 0x3e80000016160820 */ /* 0x000fe20000400000 */
[----:B------:R-:W-:Y:S01]  /*900d0*/  FSETP.GEU.AND P5, PT, |R20|, 1.175494350822287508e-38, PT ;  /* 0x008000001400780b */ /* 0x000fe20003fae200 */
[----:B------:R-:W-:Y:S01]  /*900e0*/  @P0 FMUL R25, R25, 0.25 ;  /* 0x3e80000019190820 */ /* 0x000fe20000400000 */
[----:B------:R-:W2:Y:S01]  /*900f0*/  LDL R20, [R1+0xfdc] ;  /* 0x000fdc0001147983 */ /* 0x000ea20000100800 */
[----:B------:R0:W-:Y:S02]  /*90100*/  @P0 STL [R1+0xfa8], R28 ;  /* 0x000fa81c01000387 */ /* 0x0001e40000100800 */
[----:B----4-:R-:W-:Y:S01]  /*90110*/  @P0 FMUL R27, R27, 0.25 ;  /* 0x3e8000001b1b0820 */ /* 0x010fe20000400000 */
[----:B0-----:R-:W4:Y:S01]  /*90120*/  LDL.LU R28, [R1+0x2fac] ;  /* 0x002fac00011c7983 */ /* 0x001f220000300800 */
[----:B------:R0:W-:Y:S03]  /*90130*/  @P0 STL [R1+0xfac], R22 ;  /* 0x000fac1601000387 */ /* 0x0001e60000100800 */
[----:B0-----:R-:W4:Y:S01]  /*90140*/  LDL.LU R22, [R1+0x2fa8] ;  /* 0x002fa80001167983 */ /* 0x001f220000300800 */
[----:B------:R0:W-:Y:S03]  /*90150*/  @P0 STL [R1+0xfb0], R25 ;  /* 0x000fb01901000387 */ /* 0x0001e60000100800 */
[----:B0-----:R-:W5:Y:S01]  /*90160*/  LDL.LU R25, [R1+0x2fa4] ;  /* 0x002fa40001197983 */ /* 0x001f620000300800 */
[----:B------:R0:W-:Y:S03]  /*90170*/  @P0 STL [R1+0xfb4], R27 ;  /* 0x000fb41b01000387 */ /* 0x0001e60000100800 */
[----:B0-----:R-:W5:Y:S01]  /*90180*/  LDL R27, [R1+0x4e4] ;  /* 0x0004e400011b7983 */ /* 0x001f620000100800 */
[----:B---3--:R-:W-:-:S05]  /*90190*/  @P0 FMUL R6, R6, 0.25 ;  /* 0x3e80000006060820 */ /* 0x008fca0000400000 */
[----:B------:R0:W-:Y:S04]  /*901a0*/  @P0 STL [R1+0xfd8], R6 ;  /* 0x000fd80601000387 */ /* 0x0001e80000100800 */
[----:B0-----:R-:W3:Y:S01]  /*901b0*/  LDL.LU R6, [R1+0x2fa0] ;  /* 0x002fa00001067983 */ /* 0x001ee20000300800 */
[----:B--2---:R-:W-:-:S05]  /*901c0*/  @P0 FMUL R20, R20, 0.25 ;  /* 0x3e80000014140820 */ /* 0x004fca0000400000 */
[----:B------:R0:W-:Y:S01]  /*901d0*/  @P0 STL [R1+0xfdc], R20 ;  /* 0x000fdc1401000387 */ /* 0x0001e20000100800 */
[----:B----4-:R-:W-:-:S03]  /*901e0*/  @P0 FMUL R22, R22, 0.25 ;  /* 0x3e80000016160820 */ /* 0x010fc60000400000 */
[----:B0-----:R-:W2:Y:S02]  /*901f0*/  LDL R20, [R1+0x498] ;  /* 0x0004980001147983 */ /* 0x001ea40000100800 */
[----:B------:R-:W-:Y:S02]  /*90200*/  @P0 STL [R1+0xfb8], R22 ;  /* 0x000fb81601000387 */ /* 0x000fe40000100800 */
[----:B-----5:R-:W-:Y:S02]  /*90210*/  @P0 FMUL R27, R27, 0.25 ;  /* 0x3e8000001b1b0820 */ /* 0x020fe40000400000 */
[----:B---3--:R-:W-:-:S05]  /*90220*/  @P0 FMUL R6, R6, 0.25 ;  /* 0x3e80000006060820 */ /* 0x008fca0000400000 */
[----:B------:R0:W-:Y:S02]  /*90230*/  STL [R1+0x2f7c], R6 ;  /* 0x002f7c0601007387 */ /* 0x0001e40000100800 */
[----:B0-----:R-:W-:Y:S02]  /*90240*/  IMAD.MOV.U32 R6, RZ, RZ, R22 ;  /* 0x000000ffff067224 */ /* 0x001fe400078e0016 */
[----:B------:R-:W3:Y:S01]  /*90250*/  LDL.LU R22, [R1+0x2f9c] ;  /* 0x002f9c0001167983 */ /* 0x000ee20000300800 */
[----:B------:R0:W-:Y:S03]  /*90260*/  @P0 STL [R1+0x4e4], R27 ;  /* 0x0004e41b01000387 */ /* 0x0001e60000100800 */
[----:B0-----:R-:W4:Y:S01]  /*90270*/  LDL.LU R27, [R1+0x2f98] ;  /* 0x002f9800011b7983 */ /* 0x001f220000300800 */
[----:B--2---:R-:W-:Y:S02]  /*90280*/  @P0 FMUL R20, R20, 0.25 ;  /* 0x3e80000014140820 */ /* 0x004fe40000400000 */
[----:B------:R-:W-:-:S03]  /*90290*/  @P0 FMUL R28, R28, 0.25 ;  /* 0x3e8000001c1c0820 */ /* 0x000fc60000400000 */
[----:B------:R0:W-:Y:S04]  /*902a0*/  @P0 STL [R1+0x498], R20 ;  /* 0x0004981401000387 */ /* 0x0001e80000100800 */
[----:B0-----:R-:W2:Y:S01]  /*902b0*/  LDL.LU R20, [R1+0x2f94] ;  /* 0x002f940001147983 */ /* 0x001ea20000300800 */
[----:B------:R-:W-:Y:S02]  /*902c0*/  @P0 STL [R1+0x4e0], R28 ;  /* 0x0004e01c01000387 */ /* 0x000fe40000100800 */
[----:B------:R0:W-:Y:S02]  /*902d0*/  STL [R1+0x2f84], R28 ;  /* 0x002f841c01007387 */ /* 0x0001e40000100800 */
[----:B0-----:R-:W5:Y:S01]  /*902e0*/  LDL R28, [R1+0x90] ;  /* 0x00009000011c7983 */ /* 0x001f620000100800 */
[----:B----4-:R-:W-:-:S05]  /*902f0*/  @P0 FMUL R27, R27, 0.25 ;  /* 0x3e8000001b1b0820 */ /* 0x010fca0000400000 */
[----:B------:R-:W-:Y:S01]  /*90300*/  @P0 STL [R1+0x4f8], R27 ;  /* 0x0004f81b01000387 */ /* 0x000fe20000100800 */
[----:B------:R0:W-:Y:S03]  /*90310*/  STL [R1+0x2f80], R27 ;  /* 0x002f801b01007387 */ /* 0x0001e60000100800 */
[----:B0-----:R-:W4:Y:S01]  /*90320*/  LDL R27, [R1+0x4b0] ;  /* 0x0004b000011b7983 */ /* 0x001f220000100800 */
[----:B------:R-:W-:-:S05]  /*90330*/  @P0 FMUL R25, R25, 0.25 ;  /* 0x3e80000019190820 */ /* 0x000fca0000400000 */
[----:B------:R-:W-:Y:S01]  /*90340*/  @P0 STL [R1+0x488], R25 ;  /* 0x0004881901000387 */ /* 0x000fe20000100800 */
[----:B------:R-:W-:Y:S02]  /*90350*/  STL [R1+0x2f88], R25 ;  /* 0x002f881901007387 */ /* 0x000fe40000100800 */
[----:B------:R0:W-:Y:S02]  /*90360*/  STL [R1+0x2f8c], R6 ;  /* 0x002f8c0601007387 */ /* 0x0001e40000100800 */
[----:B----4-:R-:W-:-:S05]  /*90370*/  @P0 FMUL R27, R27, 0.25 ;  /* 0x3e8000001b1b0820 */ /* 0x010fca0000400000 */
[----:B------:R1:W-:Y:S01]  /*90380*/  @P0 STL [R1+0x4b0], R27 ;  /* 0x0004b01b01000387 */ /* 0x0003e20000100800 */
[----:B------:R5:W-:Y:S02]  /*90390*/  STL [R1+0x2f90], R26 ;  /* 0x002f901a01007387 */ /* 0x000be40000100800 */
[----:B0-----:R-:W4:Y:S02]  /*903a0*/  LDL R6, [R1+0xfa4] ;  /* 0x000fa40001067983 */ /* 0x001f240000100800 */
[----:B------:R-:W4:Y:S02]  /*903b0*/  LDL R25, [R1+0xfa8] ;  /* 0x000fa80001197983 */ /* 0x000f240000100800 */
[----:B--2---:R-:W-:Y:S02]  /*903c0*/  @P0 FMUL R20, R20, 0.25 ;  /* 0x3e80000014140820 */ /* 0x004fe40000400000 */
[----:B---3--:R-:W-:Y:S01]  /*903d0*/  @P0 FMUL R22, R22, 0.25 ;  /* 0x3e80000016160820 */ /* 0x008fe20000400000 */
[----:B-1----:R-:W2:Y:S01]  /*903e0*/  LDL R27, [R1+0xfb4] ;  /* 0x000fb400011b7983 */ /* 0x002ea20000100800 */
[----:B-----5:R-:W-:-:S02]  /*903f0*/  MOV R26, R28 ;  /* 0x0000001c001a7202 */ /* 0x020fc40000000f00 */
[----:B------:R-:W3:Y:S02]  /*90400*/  LDL R28, [R1+0xfac] ;  /* 0x000fac00011c7983 */ /* 0x000ee40000100800 */
[----:B------:R-:W-:Y:S01]  /*90410*/  @P0 STL [R1+0x9c], R20 ;  /* 0x00009c1401000387 */ /* 0x000fe20000100800 */
[----:B------:R0:W-:Y:S04]  /*90420*/  STL [R1+0x2f68], R20 ;  /* 0x002f681401007387 */ /* 0x0001e80000100800 */
[----:B0-----:R-:W5:Y:S01]  /*90430*/  LDL R20, [R1+0x4e4] ;  /* 0x0004e40001147983 */ /* 0x001f620000100800 */
[----:B------:R-:W-:Y:S02]  /*90440*/  @P0 STL [R1+0x47c], R22 ;  /* 0x00047c1601000387 */ /* 0x000fe40000100800 */
[----:B------:R0:W-:Y:S01]  /*90450*/  STL [R1+0x2f6c], R22 ;  /* 0x002f6c1601007387 */ /* 0x0001e20000100800 */
[----:B------:R-:W-:Y:S01]  /*90460*/  FSETP.GT.AND P0, PT, |R26|, 8.50705917302346158658e+37, PT ;  /* 0x7e8000001a00780b */ /* 0x000fe20003f04200 */
[----:B0-----:R-:W2:Y:S01]  /*90470*/  LDL R22, [R1+0xfb0] ;  /* 0x000fb00001167983 */ /* 0x001ea20000100800 */
[----:B------:R-:W2:Y:S02]  /*90480*/  LDL.LU R26, [R1+0x2f90] ;  /* 0x002f9000011a7983 */ /* 0x000ea40000300800 */
[----:B----4-:R-:W-:-:S02]  /*90490*/  @!P1 FMUL R6, R6, 16777216 ;  /* 0x4b80000006069820 */ /* 0x010fc40000400000 */
[----:B------:R-:W-:-:S03]  /*904a0*/  @!P1 FMUL R25, R25, 16777216 ;  /* 0x4b80000019199820 */ /* 0x000fc60000400000 */
[----:B------:R0:W-:Y:S01]  /*904b0*/  @!P1 STL [R1+0xfa4], R6 ;  /* 0x000fa40601009387 */ /* 0x0001e20000100800 */
[----:B---3--:R-:W-:-:S03]  /*904c0*/  @!P1 FMUL R28, R28, 16777216 ;  /* 0x4b8000001c1c9820 */ /* 0x008fc60000400000 */
[----:B0-----:R-:W3:Y:S01]  /*904d0*/  LDL.LU R6, [R1+0x2f8c] ;  /* 0x002f8c0001067983 */ /* 0x001ee20000300800 */
[----:B------:R0:W-:Y:S03]  /*904e0*/  @!P1 STL [R1+0xfa8], R25 ;  /* 0x000fa81901009387 */ /* 0x0001e60000100800 */
[----:B0-----:R-:W4:Y:S01]  /*904f0*/  LDL.LU R25, [R1+0x2f88] ;  /* 0x002f880001197983 */ /* 0x001f220000300800 */
[----:B------:R0:W-:Y:S03]  /*90500*/  @!P1 STL [R1+0xfac], R28 ;  /* 0x000fac1c01009387 */ /* 0x0001e60000100800 */
[----:B0-----:R-:W4:Y:S01]  /*90510*/  LDL.LU R28, [R1+0x2f84] ;  /* 0x002f8400011c7983 */ /* 0x001f220000300800 */
[----:B--2---:R-:W-:Y:S02]  /*90520*/  @!P1 FMUL R27, R27, 16777216 ;  /* 0x4b8000001b1b9820 */ /* 0x004fe40000400000 */
[----:B------:R-:W-:-:S03]  /*90530*/  @!P1 FMUL R22, R22, 16777216 ;  /* 0x4b80000016169820 */ /* 0x000fc60000400000 */
[----:B------:R3:W-:Y:S02]  /*90540*/  @!P1 STL [R1+0xfb4], R27 ;  /* 0x000fb41b01009387 */ /* 0x0007e40000100800 */
[----:B------:R4:W-:Y:S01]  /*90550*/  @!P1 STL [R1+0xfb0], R22 ;  /* 0x000fb01601009387 */ /* 0x0009e20000100800 */
[----:B---3--:R-:W-:Y:S02]  /*90560*/  MOV R27, R6 ;  /* 0x00000006001b7202 */ /* 0x008fe40000000f00 */
[----:B------:R-:W2:Y:S01]  /*90570*/  LDL R6, [R1+0xfd8] ;  /* 0x000fd80001067983 */ /* 0x000ea20000100800 */
[----:B----4-:R-:W-:-:S03]  /*90580*/  IMAD.MOV.U32 R22, RZ, RZ, R28 ;  /* 0x000000ffff167224 */ /* 0x010fc600078e001c */
[----:B------:R-:W3:Y:S01]  /*90590*/  LDL.LU R28, [R1+0x568] ;  /* 0x00056800011c7983 */ /* 0x000ee20000300800 */
[----:B------:R-:W-:-:S03]  /*905a0*/  @!P1 FMUL R27, R27, 16777216 ;  /* 0x4b8000001b1b9820 */ /* 0x000fc60000400000 */
[----:B---3--:R0:W-:Y:S04]  /*905b0*/  STL [R1+0x2f34], R28 ;  /* 0x002f341c01007387 */ /* 0x0081e80000100800 */
[----:B0-----:R-:W3:Y:S01]  /*905c0*/  LDL R28, [R1+0x94] ;  /* 0x00009400011c7983 */ /* 0x001ee20000100800 */
[----:B--2---:R-:W-:-:S03]  /*905d0*/  @!P1 FMUL R6, R6, 16777216 ;  /* 0x4b80000006069820 */ /* 0x004fc60000400000 */
[----:B---3--:R0:W-:Y:S04]  /*905e0*/  STL [R1+0x2f5c], R28 ;  /* 0x002f5c1c01007387 */ /* 0x0081e80000100800 */
[----:B0-----:R-:W2:Y:S01]  /*905f0*/  LDL R28, [R1+0xfdc] ;  /* 0x000fdc00011c7983 */ /* 0x001ea20000100800 */
[----:B------:R0:W-:Y:S03]  /*90600*/  @!P1 STL [R1+0xfb8], R27 ;  /* 0x000fb81b01009387 */ /* 0x0001e60000100800 */
[----:B0-----:R-:W3:Y:S01]  /*90610*/  LDL.LU R27, [R1+0x2f80] ;  /* 0x002f8000011b7983 */ /* 0x001ee20000300800 */
[----:B------:R0:W-:Y:S03]  /*90620*/  @!P1 STL [R1+0xfd8], R6 ;  /* 0x000fd80601009387 */ /* 0x0001e60000100800 */
[----:B0-----:R-:W4:Y:S01]  /*90630*/  LDL.LU R6, [R1+0x2f7c] ;  /* 0x002f7c0001067983 */ /* 0x001f220000300800 */
[----:B--2---:R-:W-:-:S05]  /*90640*/  @!P1 FMUL R28, R28, 16777216 ;  /* 0x4b8000001c1c9820 */ /* 0x004fca0000400000 */
[----:B------:R-:W-:Y:S01]  /*90650*/  @!P1 STL [R1+0xfdc], R28 ;  /* 0x000fdc1c01009387 */ /* 0x000fe20000100800 */
[----:B----4-:R-:W-:-:S05]  /*90660*/  @!P1 FMUL R6, R6, 16777216 ;  /* 0x4b80000006069820 */ /* 0x010fca0000400000 */
[----:B------:R0:W-:Y:S04]  /*90670*/  STL [R1+0x4c8], R6 ;  /* 0x0004c80601007387 */ /* 0x0001e80000100800 */
[----:B0-----:R-:W2:Y:S01]  /*90680*/  LDL.LU R6, [R1+0x2f78] ;  /* 0x002f780001067983 */ /* 0x001ea20000300800 */
[----:B------:R0:W-:Y:S02]  /*90690*/  STL [R1+0x2f70], R23 ;  /* 0x002f701701007387 */ /* 0x0001e40000100800 */
[----:B0-----:R-:W-:-:S05]  /*906a0*/  MOV R23, R22 ;  /* 0x0000001600177202 */ /* 0x001fca0000000f00 */
[----:B------:R5:W-:Y:S01]  /*906b0*/  STL [R1+0x2f74], R23 ;  /* 0x002f741701007387 */ /* 0x000be20000100800 */
[----:B---3--:R-:W-:Y:S01]  /*906c0*/  IMAD.MOV.U32 R22, RZ, RZ, R27 ;  /* 0x000000ffff167224 */ /* 0x008fe200078e001b */
[----:B------:R-:W-:Y:S01]  /*906d0*/  MOV R27, R24 ;  /* 0x00000018001b7202 */ /* 0x000fe20000000f00 */
[----:B------:R-:W-:Y:S01]  /*906e0*/  MOV R24, R4 ;  /* 0x0000000400187202 */ /* 0x000fe20000000f00 */
[----:B-----5:R-:W-:Y:S01]  /*906f0*/  MOV R23, R20 ;  /* 0x0000001400177202 */ /* 0x020fe20000000f00 */
[----:B------:R-:W-:Y:S02]  /*90700*/  MOV R20, R25 ;  /* 0x0000001900147202 */ /* 0x000fe40000000f00 */
[----:B------:R-:W-:Y:S01]  /*90710*/  IMAD.MOV.U32 R25, RZ, RZ, R29 ;  /* 0x000000ffff197224 */ /* 0x000fe200078e001d */
[----:B------:R-:W-:Y:S01]  /*90720*/  MOV R4, R7 ;  /* 0x0000000700047202 */ /* 0x000fe20000000f00 */
[----:B------:R-:W3:Y:S01]  /*90730*/  LDL R28, [R1+0x498] ;  /* 0x00049800011c7983 */ /* 0x000ee20000100800 */
[----:B------:R-:W-:-:S02]  /*90740*/  @!P1 FMUL R23, R23, 16777216 ;  /* 0x4b80000017179820 */ /* 0x000fc40000400000 */
[----:B------:R-:W-:Y:S02]  /*90750*/  IMAD.MOV.U32 R7, RZ, RZ, R18 ;  /* 0x000000ffff077224 */ /* 0x000fe400078e0012 */
[----:B------:R-:W4:Y:S01]  /*90760*/  LDL R18, [R1+0x61c] ;  /* 0x00061c0001127983 */ /* 0x000f220000100800 */
[----:B--2---:R-:W-:Y:S01]  /*90770*/  IMAD.MOV.U32 R29, RZ, RZ, R6 ;  /* 0x000000ffff1d7224 */ /* 0x004fe200078e0006 */
[----:B------:R-:W-:Y:S01]  /*90780*/  MOV R6, R9 ;  /* 0x0000000900067202 */ /* 0x000fe20000000f00 */
[----:B------:R-:W-:Y:S02]  /*90790*/  MOV R9, R13 ;  /* 0x0000000d00097202 */ /* 0x000fe40000000f00 */
[----:B------:R-:W2:Y:S01]  /*907a0*/  LDL R13, [R1+0x5e4] ;  /* 0x0005e400010d7983 */ /* 0x000ea20000100800 */
[----:B------:R0:W-:Y:S03]  /*907b0*/  @!P1 STL [R1+0x4e4], R23 ;  /* 0x0004e41701009387 */ /* 0x0001e60000100800 */
[----:B0-----:R-:W5:Y:S01]  /*907c0*/  LDL.LU R23, [R1+0x2f74] ;  /* 0x002f740001177983 */ /* 0x001f620000300800 */
[----:B------:R-:W-:-:S02]  /*907d0*/  @!P1 FMUL R22, R22, 16777216 ;  /* 0x4b80000016169820 */ /* 0x000fc40000400000 */
[----:B------:R-:W-:Y:S02]  /*907e0*/  @!P1 FMUL R20, R20, 16777216 ;  /* 0x4b80000014149820 */ /* 0x000fe40000400000 */
[----:B---3--:R-:W-:Y:S02]  /*907f0*/  @!P1 FMUL R28, R28, 16777216 ;  /* 0x4b8000001c1c9820 */ /* 0x008fe40000400000 */
[----:B-----5:R-:W-:-:S05]  /*90800*/  @!P1 FMUL R23, R23, 16777216 ;  /* 0x4b80000017179820 */ /* 0x020fca0000400000 */
[----:B------:R0:W-:Y:S04]  /*90810*/  @!P1 STL [R1+0x4e0], R23 ;  /* 0x0004e01701009387 */ /* 0x0001e80000100800 */
[----:B0-----:R-:W3:Y:S01]  /*90820*/  LDL.LU R23, [R1+0x2f70] ;  /* 0x002f700001177983 */ /* 0x001ee20000300800 */
[----:B------:R0:W-:Y:S03]  /*90830*/  @!P1 STL [R1+0x4f8], R22 ;  /* 0x0004f81601009387 */ /* 0x0001e60000100800 */
[----:B0-----:R-:W5:Y:S01]  /*90840*/  LDL.LU R22, [R1+0x2f6c] ;  /* 0x002f6c0001167983 */ /* 0x001f620000300800 */
[----:B------:R0:W-:Y:S03]  /*90850*/  @!P1 STL [R1+0x488], R20 ;  /* 0x0004881401009387 */ /* 0x0001e60000100800 */
[----:B0-----:R-:W2:Y:S01]  /*90860*/  LDL.LU R20, [R1+0x2f68] ;  /* 0x002f680001147983 */ /* 0x001ea20000300800 */
[----:B------:R0:W-:Y:S02]  /*90870*/  @!P1 STL [R1+0x498], R28 ;  /* 0x0004981c01009387 */ /* 0x0001e40000100800 */
[----:B------:R5:W-:Y:S02]  /*90880*/  STL [R1+0x2f64], R10 ;  /* 0x002f640a01007387 */ /* 0x000be40000100800 */
[----:B------:R2:W-:Y:S01]  /*90890*/  STL [R1+0x2f60], R11 ;  /* 0x002f600b01007387 */ /* 0x0005e20000100800 */
[----:B0-----:R-:W3:Y:S01]  /*908a0*/  LDL R28, [R1+0x4b0] ;  /* 0x0004b000011c7983 */ /* 0x001ee20000100800 */
[----:B-----5:R-:W-:Y:S01]  /*908b0*/  MOV R10, R22 ;  /* 0x00000016000a7202 */ /* 0x020fe20000000f00 */
[----:B------:R-:W-:-:S02]  /*908c0*/  MOV R22, R29 ;  /* 0x0000001d00167202 */ /* 0x000fc40000000f00 */
[----:B------:R-:W5:Y:S02]  /*908d0*/  LDL R29, [R1+0x3cc] ;  /* 0x0003cc00011d7983 */ /* 0x000f640000100800 */
[----:B------:R-:W-:Y:S01]  /*908e0*/  @!P1 FMUL R10, R10, 16777216 ;  /* 0x4b8000000a0a9820 */ /* 0x000fe20000400000 */
[----:B--2---:R-:W-:Y:S01]  /*908f0*/  MOV R11, R20 ;  /* 0x00000014000b7202 */ /* 0x004fe20000000f00 */
[----:B------:R-:W-:Y:S01]  /*90900*/  IMAD.MOV.U32 R20, RZ, RZ, R25 ;  /* 0x000000ffff147224 */ /* 0x000fe200078e0019 */
[----:B------:R-:W-:Y:S01]  /*90910*/  MOV R25, R24 ;  /* 0x0000001800197202 */ /* 0x000fe20000000f00 */
[----:B------:R-:W-:Y:S02]  /*90920*/  IMAD.MOV.U32 R24, RZ, RZ, R6 ;  /* 0x000000ffff187224 */ /* 0x000fe400078e0006 */
[----:B------:R-:W-:Y:S01]  /*90930*/  @!P1 FMUL R11, R11, 16777216 ;  /* 0x4b8000000b0b9820 */ /* 0x000fe20000400000 */
[----:B------:R-:W2:Y:S01]  /*90940*/  LDL R6, [R1+0x6f8] ;  /* 0x0006f80001067983 */ /* 0x000ea20000100800 */
[----:B------:R0:W-:Y:S02]  /*90950*/  @!P1 STL [R1+0x47c], R10 ;  /* 0x00047c0a01009387 */ /* 0x0001e40000100800 */
[----:B---3--:R-:W-:Y:S01]  /*90960*/  @!P1 FMUL R28, R28, 16777216 ;  /* 0x4b8000001c1c9820 */ /* 0x008fe20000400000 */
[----:B0-----:R-:W3:Y:S01]  /*90970*/  LDL.LU R10, [R1+0x2f64] ;  /* 0x002f6400010a7983 */ /* 0x001ee20000300800 */
[----:B------:R0:W-:Y:S03]  /*90980*/  @!P1 STL [R1+0x9c], R11 ;  /* 0x00009c0b01009387 */ /* 0x0001e60000100800 */
[----:B0-----:R-:W2:Y:S01]  /*90990*/  LDL.LU R11, [R1+0x2f60] ;  /* 0x002f6000010b7983 */ /* 0x001ea20000300800 */
[----:B------:R0:W-:Y:S03]  /*909a0*/  @!P1 STL [R1+0x4b0], R28 ;  /* 0x0004b01c01009387 */ /* 0x0001e60000100800 */
[----:B0-----:R-:W2:Y:S01]  /*909b0*/  LDL.LU R28, [R1+0x2f5c] ;  /* 0x002f5c00011c7983 */ /* 0x001ea20000300800 */
[----:B------:R0:W-:Y:S03]  /*909c0*/  STL [R1+0x2f58], R2 ;  /* 0x002f580201007387 */ /* 0x0001e60000100800 */
[----:B0-----:R-:W3:Y:S01]  /*909d0*/  LDL R2, [R1+0x1010] ;  /* 0x0010100001027983 */ /* 0x001ee20000100800 */
[----:B------:R0:W-:Y:S03]  /*909e0*/  STL [R1+0x2ef8], R21 ;  /* 0x002ef81501007387 */ /* 0x0001e60000100800 */
[----:B0-----:R-:W3:Y:S01]  /*909f0*/  LDL.LU R21, [R1+0x90] ;  /* 0x0000900001157983 */ /* 0x001ee20000300800 */
[----:B--2---:R-:W-:-:S03]  /*90a00*/  FSETP.GEU.AND P1, PT, |R28|, 1.175494350822287508e-38, PT ;  /* 0x008000001c00780b */ /* 0x004fc60003f2e200 */
[----:B---3--:R0:W-:Y:S04]  /*90a10*/  STL [R1+0x2f38], R21 ;  /* 0x002f381501007387 */ /* 0x0081e80000100800 */
[----:B0-----:R-:W2:Y:S01]  /*90a20*/  LDL R21, [R1+0x1018] ;  /* 0x0010180001157983 */ /* 0x001ea20000100800 */
[----:B------:R0:W-:Y:S03]  /*90a30*/  STL [R1+0x2f3c], R28 ;  /* 0x002f3c1c01007387 */ /* 0x0001e60000100800 */
[----:B0-----:R-:W3:Y:S01]  /*90a40*/  LDL R28, [R1+0x1014] ;  /* 0x00101400011c7983 */ /* 0x001ee20000100800 */
[----:B------:R-:W-:-:S05]  /*90a50*/  @P0 FMUL R2, R2, 0.25 ;  /* 0x3e80000002020820 */ /* 0x000fca0000400000 */
[----:B------:R0:W-:Y:S04]  /*90a60*/  @P0 STL [R1+0x1010], R2 ;  /* 0x0010100201000387 */ /* 0x0001e80000100800 */
[----:B0-----:R-:W4:Y:S01]  /*90a70*/  LDL.LU R2, [R1+0x2f58] ;  /* 0x002f580001027983 */ /* 0x001f220000300800 */
[----:B--2---:R-:W-:Y:S02]  /*90a80*/  @P0 FMUL R21, R21, 0.25 ;  /* 0x3e80000015150820 */ /* 0x004fe40000400000 */
[----:B---3--:R-:W-:-:S05]  /*90a90*/  @P0 FMUL R28, R28, 0.25 ;  /* 0x3e8000001c1c0820 */ /* 0x008fca0000400000 */
[----:B------:R0:W-:Y:S01]  /*90aa0*/  @P0 STL [R1+0x1014], R28 ;  /* 0x0010141c01000387 */ /* 0x0001e20000100800 */
[----:B------:R-:W-:Y:S03]  /*90ab0*/  @P0 STL [R1+0x1018], R21 ;  /* 0x0010181501000387 */ /* 0x000fe60000100800 */
[----:B0-----:R-:W2:Y:S04]  /*90ac0*/  LDL R28, [R1+0x1078] ;  /* 0x00107800011c7983 */ /* 0x001ea80000100800 */
[----:B--2---:R0:W-:Y:S04]  /*90ad0*/  STL [R1+0x2f50], R28 ;  /* 0x002f501c01007387 */ /* 0x0041e80000100800 */
[----:B0-----:R-:W2:Y:S04]  /*90ae0*/  LDL R28, [R1+0x1070] ;  /* 0x00107000011c7983 */ /* 0x001ea80000100800 */
[----:B--2---:R0:W-:Y:S01]  /*90af0*/  STL [R1+0x2f54], R28 ;  /* 0x002f541c01007387 */ /* 0x0041e20000100800 */
[----:B------:R-:W2:Y:S03]  /*90b00*/  LDL R21, [R1+0x1080] ;  /* 0x0010800001157983 */ /* 0x000ea60000100800 */
[----:B0-----:R-:W3:Y:S02]  /*90b10*/  LDL R28, [R1+0x1050] ;  /* 0x00105000011c7983 */ /* 0x001ee40000100800 */
[----:B---3--:R-:W-:-:S05]  /*90b20*/  @P0 FMUL R28, R28, 0.25 ;  /* 0x3e8000001c1c0820 */ /* 0x008fca0000400000 */
[----:B------:R0:W-:Y:S04]  /*90b30*/  @P0 STL [R1+0x1050], R28 ;  /* 0x0010501c01000387 */ /* 0x0001e80000100800 */
[----:B0-----:R-:W3:Y:S02]  /*90b40*/  LDL.LU R28, [R1+0x2f54] ;  /* 0x002f5400011c7983 */ /* 0x001ee40000300800 */
[----:B---3--:R-:W-:-:S05]  /*90b50*/  @P0 FMUL R28, R28, 0.25 ;  /* 0x3e8000001c1c0820 */ /* 0x008fca0000400000 */
[----:B------:R0:W-:Y:S04]  /*90b60*/  @P0 STL [R1+0x1070], R28 ;  /* 0x0010701c01000387 */ /* 0x0001e80000100800 */
[----:B0-----:R-:W3:Y:S01]  /*90b70*/  LDL.LU R28, [R1+0x2f50] ;  /* 0x002f5000011c7983 */ /* 0x001ee20000300800 */
        /* <DEDUP_REMOVED lines=18> */
[----:B------:R-:W-:Y:S01]  /*90ca0*/  @P0 STL [R1+0x56c], R28 ;  /* 0x00056c1c01000387 */ /* 0x000fe20000100800 */
[----:B------:R-:W-:Y:S02]  /*90cb0*/  @P0 STL [R1+0x574], R21 ;  /* 0x0005741501000387 */ /* 0x000fe40000100800 */
[----:B------:R0:W-:Y:S02]  /*90cc0*/  STL [R1+0x2f44], R3 ;  /* 0x002f440301007387 */ /* 0x0001e40000100800 */
[----:B0-----:R-:W2:Y:S01]  /*90cd0*/  LDL R3, [R1+0x584] ;  /* 0x0005840001037983 */ /* 0x001ea20000100800 */
[----:B------:R0:W-:Y:S02]  /*90ce0*/  STL [R1+0x2f40], R20 ;  /* 0x002f401401007387 */ /* 0x0001e40000100800 */
[----:B------:R-:W3:Y:S02]  /*90cf0*/  LDL R28, [R1+0x54c] ;  /* 0x00054c00011c7983 */ /* 0x000ee40000100800 */
[----:B------:R-:W4:Y:S01]  /*90d00*/  LDL R21, [R1+0x548] ;  /* 0x0005480001157983 */ /* 0x000f220000100800 */
[----:B0-----:R-:W4:Y:S01]  /*90d10*/  LDL R20, [R1+0x504] ;  /* 0x0005040001147983 */ /* 0x001f220000100800 */
[----:B--2---:R-:W-:-:S02]  /*90d20*/  @P0 FMUL R3, R3, 0.25 ;  /* 0x3e80000003030820 */ /* 0x004fc40000400000 */
[----:B---3--:R-:W-:-:S03]  /*90d30*/  @P0 FMUL R28, R28, 0.25 ;  /* 0x3e8000001c1c0820 */ /* 0x008fc60000400000 */
[----:B------:R0:W-:Y:S01]  /*90d40*/  @P0 STL [R1+0x584], R3 ;  /* 0x0005840301000387 */ /* 0x0001e20000100800 */
[----:B----4-:R-:W-:-:S03]  /*90d50*/  @P0 FMUL R20, R20, 0.25 ;  /* 0x3e80000014140820 */ /* 0x010fc60000400000 */
[----:B0-----:R-:W2:Y:S02]  /*90d60*/  LDL.LU R3, [R1+0x2f44] ;  /* 0x002f440001037983 */ /* 0x001ea40000300800 */
[----:B------:R0:W-:Y:S02]  /*90d70*/  @P0 STL [R1+0x504], R20 ;  /* 0x0005041401000387 */ /* 0x0001e40000100800 */
[----:B0-----:R-:W3:Y:S01]  /*90d80*/  LDL.LU R20, [R1+0x2f40] ;  /* 0x002f400001147983 */ /* 0x001ee20000300800 */
[----:B------:R0:W-:Y:S03]  /*90d90*/  @P0 STL [R1+0x54c], R28 ;  /* 0x00054c1c01000387 */ /* 0x0001e60000100800 */
[----:B0-----:R-:W4:Y:S01]  /*90da0*/  LDL.LU R28, [R1+0x2f3c] ;  /* 0x002f3c00011c7983 */ /* 0x001f220000300800 */
[----:B------:R-:W-:-:S05]  /*90db0*/  @P0 FMUL R21, R21, 0.25 ;  /* 0x3e80000015150820 */ /* 0x000fca0000400000 */
[----:B------:R0:W-:Y:S04]  /*90dc0*/  @P0 STL [R1+0x548], R21 ;  /* 0x0005481501000387 */ /* 0x0001e80000100800 */
[----:B0-----:R-:W3:Y:S01]  /*90dd0*/  LDL.LU R21, [R1+0x2f38] ;  /* 0x002f380001157983 */ /* 0x001ee20000300800 */
[----:B------:R-:W-:Y:S03]  /*90de0*/  STL [R1+0x2f2c], R8 ;  /* 0x002f2c0801007387 */ /* 0x000fe60000100800 */
[----:B--2---:R4:W-:Y:S02]  /*90df0*/  STL [R1+0x2f30], R3 ;  /* 0x002f300301007387 */ /* 0x0049e40000100800 */
[----:B----4-:R-:W-:-:S02]  /*90e00*/  MOV R3, R28 ;  /* 0x0000001c00037202 */ /* 0x010fc40000000f00 */
[----:B------:R-:W2:Y:S01]  /*90e10*/  LDL.LU R28, [R1+0x2f34] ;  /* 0x002f3400011c7983 */ /* 0x000ea20000300800 */
[----:B------:R-:W4:Y:S02]  /*90e20*/  LDL R8, [R1+0x1010] ;  /* 0x0010100001087983 */ /* 0x000f240000100800 */
[----:B---3--:R-:W-:-:S05]  /*90e30*/  @P0 FMUL R21, R21, 0.25 ;  /* 0x3e80000015150820 */ /* 0x008fca0000400000 */
[----:B------:R0:W-:Y:S04]  /*90e40*/  STL [R1+0x2efc], R21 ;  /* 0x002efc1501007387 */ /* 0x0001e80000100800 */
[----:B0-----:R-:W3:Y:S01]  /*90e50*/  LDL R21, [R1+0x574] ;  /* 0x0005740001157983 */ /* 0x001ee20000100800 */
[----:B--2---:R-:W-:Y:S02]  /*90e60*/  @P0 FMUL R28, R28, 0.25 ;  /* 0x3e8000001c1c0820 */ /* 0x004fe40000400000 */
[----:B----4-:R-:W-:Y:S01]  /*90e70*/  @!P5 FMUL R8, R8, 16777216 ;  /* 0x4b8000000808d820 */ /* 0x010fe20000400000 */
[----:B------:R-:W-:Y:S02]  /*90e80*/  FSETP.GT.AND P0, PT, |R3|, 8.50705917302346158658e+37, PT ;  /* 0x7e8000000300780b */ /* 0x000fe40003f04200 */
[----:B------:R0:W-:Y:S04]  /*90e90*/  STL [R1+0x2f00], R28 ;  /* 0x002f001c01007387 */ /* 0x0001e80000100800 */
[----:B0-----:R-:W2:Y:S01]  /*90ea0*/  LDL R28, [R1+0x584] ;  /* 0x00058400011c7983 */ /* 0x001ea20000100800 */
[----:B------:R-:W4:Y:S02]  /*90eb0*/  LDL.LU R3, [R1+0x2f30] ;  /* 0x002f300001037983 */ /* 0x000f240000300800 */
[----:B------:R0:W-:Y:S02]  /*90ec0*/  @!P5 STL [R1+0x1010], R8 ;  /* 0x001010080100d387 */ /* 0x0001e40000100800 */
[----:B0-----:R-:W2:Y:S01]  /*90ed0*/  LDL.LU R8, [R1+0x2f2c] ;  /* 0x002f2c0001087983 */ /* 0x001ea20000300800 */
[----:B------:R0:W-:Y:S03]  /*90ee0*/  STL [R1+0x2f24], R0 ;  /* 0x002f240001007387 */ /* 0x0001e60000100800 */
[----:B0-----:R-:W2:Y:S04]  /*90ef0*/  LDL R0, [R1+0x1018] ;  /* 0x0010180001007983 */ /* 0x001ea80000100800 */
[----:B--2---:R0:W-:Y:S04]  /*90f00*/  STL [R1+0x2f28], R0 ;  /* 0x002f280001007387 */ /* 0x0041e80000100800 */
[----:B0-----:R-:W2:Y:S02]  /*90f10*/  LDL R0, [R1+0x1014] ;  /* 0x0010140001007983 */ /* 0x001ea40000100800 */
[----:B--2---:R-:W-:-:S05]  /*90f20*/  @!P5 FMUL R0, R0, 16777216 ;  /* 0x4b8000000000d820 */ /* 0x004fca0000400000 */
[----:B------:R0:W-:Y:S04]  /*90f30*/  @!P5 STL [R1+0x1014], R0 ;  /* 0x001014000100d387 */ /* 0x0001e80000100800 */
[----:B0-----:R-:W2:Y:S02]  /*90f40*/  LDL.LU R0, [R1+0x2f28] ;  /* 0x002f280001007983 */ /* 0x001ea40000300800 */
[----:B--2---:R-:W-:-:S05]  /*90f50*/  @!P5 FMUL R0, R0, 16777216 ;  /* 0x4b8000000000d820 */ /* 0x004fca0000400000 */
[----:B------:R0:W-:Y:S04]  /*90f60*/  @!P5 STL [R1+0x1018], R0 ;  /* 0x001018000100d387 */ /* 0x0001e80000100800 */
[----:B0-----:R-:W2:Y:S04]  /*90f70*/  LDL.LU R0, [R1+0x2f24] ;  /* 0x002f240001007983 */ /* 0x001ea80000300800 */
[----:B--2---:R0:W-:Y:S04]  /*90f80*/  STL [R1+0x2f1c], R0 ;  /* 0x002f1c0001007387 */ /* 0x0041e80000100800 */
        /* <DEDUP_REMOVED lines=18> */
[----:B0-----:R-:W2:Y:S01]  /*910b0*/  LDL.LU R0, [R1+0x2f14] ;  /* 0x002f140001007983 */ /* 0x001ea20000300800 */
[----:B------:R0:W-:Y:S03]  /*910c0*/  STL [R1+0x2f10], R28 ;  /* 0x002f101c01007387 */ /* 0x0001e60000100800 */
[----:B0-----:R-:W3:Y:S01]  /*910d0*/  LDL R28, [R1+0x1110] ;  /* 0x00111000011c7983 */ /* 0x001ee20000100800 */
[----:B------:R0:W-:Y:S03]  /*910e0*/  STL [R1+0x2f0c], R25 ;  /* 0x002f0c1901007387 */ /* 0x0001e60000100800 */
[----:B0-----:R-:W4:Y:S04]  /*910f0*/  LDL R25, [R1+0x52c] ;  /* 0x00052c0001197983 */ /* 0x001f280000100800 */
[----:B--2---:R0:W-:Y:S04]  /*91100*/  STL [R1+0x2ee8], R0 ;  /* 0x002ee80001007387 */ /* 0x0041e80000100800 */
[----:B0-----:R-:W2:Y:S01]  /*91110*/  LDL R0, [R1+0x56c] ;  /* 0x00056c0001007983 */ /* 0x001ea20000100800 */
[----:B---3--:R-:W-:-:S05]  /*91120*/  @!P5 FMUL R28, R28, 16777216 ;  /* 0x4b8000001c1cd820 */ /* 0x008fca0000400000 */
[----:B------:R0:W-:Y:S01]  /*91130*/  @!P5 STL [R1+0x1110], R28 ;  /* 0x0011101c0100d387 */ /* 0x0001e20000100800 */
[----:B----4-:R-:W-:-:S03]  /*91140*/  @!P5 FMUL R25, R25, 16777216 ;  /* 0x4b8000001919d820 */ /* 0x010fc60000400000 */
[----:B0-----:R-:W3:Y:S02]  /*91150*/  LDL.LU R28, [R1+0x2f10] ;  /* 0x002f1000011c7983 */ /* 0x001ee40000300800 */
[----:B------:R0:W-:Y:S02]  /*91160*/  @!P5 STL [R1+0x52c], R25 ;  /* 0x00052c190100d387 */ /* 0x0001e40000100800 */
[----:B0-----:R-:W4:Y:S01]  /*91170*/  LDL.LU R25, [R1+0x2f0c] ;  /* 0x002f0c0001197983 */ /* 0x001f220000300800 */
[----:B--2---:R-:W-:-:S03]  /*91180*/  @!P5 FMUL R0, R0, 16777216 ;  /* 0x4b8000000000d820 */ /* 0x004fc60000400000 */
[----:B----4-:R3:W-:Y:S02]  /*91190*/  STL [R1+0x2f04], R25 ;  /* 0x002f041901007387 */ /* 0x0107e40000100800 */
[----:B------:R0:W-:Y:S01]  /*911a0*/  @!P5 STL [R1+0x56c], R0 ;  /* 0x00056c000100d387 */ /* 0x0001e20000100800 */
[----:B---3--:R-:W-:-:S05]  /*911b0*/  MOV R25, R28 ;  /* 0x0000001c00197202 */ /* 0x008fca0000000f00 */
[----:B------:R1:W-:Y:S01]  /*911c0*/  STL [R1+0x2f08], R25 ;  /* 0x002f081901007387 */ /* 0x0003e20000100800 */
[----:B------:R-:W2:Y:S02]  /*911d0*/  LDL R28, [R1+0x504] ;  /* 0x00050400011c7983 */ /* 0x000ea40000100800 */
[----:B0-----:R-:W3:Y:S02]  /*911e0*/  LDL R0, [R1+0x548] ;  /* 0x0005480001007983 */ /* 0x001ee40000100800 */
[----:B-1----:R-:W-:Y:S02]  /*911f0*/  IMAD.MOV.U32 R25, RZ, RZ, R21 ;  /* 0x000000ffff197224 */ /* 0x002fe400078e0015 */
[----:B------:R-:W4:Y:S02]  /*91200*/  LDL R21, [R1+0x54c] ;  /* 0x00054c0001157983 */ /* 0x000f240000100800 */
[----:B------:R-:W-:-:S05]  /*91210*/  @!P5 FMUL R25, R25, 16777216 ;  /* 0x4b8000001919d820 */ /* 0x000fca0000400000 */
[----:B------:R0:W-:Y:S04]  /*91220*/  @!P5 STL [R1+0x574], R25 ;  /* 0x000574190100d387 */ /* 0x0001e80000100800 */
[----:B0-----:R-:W3:Y:S01]  /*91230*/  LDL.LU R25, [R1+0x2f08] ;  /* 0x002f080001197983 */ /* 0x001ee20000300800 */
[----:B--2---:R-:W-:Y:S02]  /*91240*/  @!P5 FMUL R28, R28, 16777216 ;  /* 0x4b8000001c1cd820 */ /* 0x004fe40000400000 */
[----:B----4-:R-:W-:Y:S02]  /*91250*/  @!P5 FMUL R21, R21, 16777216 ;  /* 0x4b8000001515d820 */ /* 0x010fe40000400000 */
[----:B---3--:R-:W-:-:S05]  /*91260*/  @!P5 FMUL R25, R25, 16777216 ;  /* 0x4b8000001919d820 */ /* 0x008fca0000400000 */
[----:B------:R0:W-:Y:S04]  /*91270*/  @!P5 STL [R1+0x584], R25 ;  /* 0x000584190100d387 */ /* 0x0001e80000100800 */
[----:B0-----:R-:W2:Y:S01]  /*91280*/  LDL.LU R25, [R1+0x2f04] ;  /* 0x002f040001197983 */ /* 0x001ea20000300800 */
[----:B------:R0:W-:Y:S03]  /*91290*/  @!P5 STL [R1+0x504], R28 ;  /* 0x0005041c0100d387 */ /* 0x0001e60000100800 */
[----:B0-----:R-:W3:Y:S01]  /*912a0*/  LDL.LU R28, [R1+0x2f00] ;  /* 0x002f0000011c7983 */ /* 0x001ee20000300800 */
[----:B------:R0:W-:Y:S03]  /*912b0*/  @!P5 STL [R1+0x54c], R21 ;  /* 0x00054c150100d387 */ /* 0x0001e60000100800 */
[----:B0-----:R-:W4:Y:S01]  /*912c0*/  LDL.LU R21, [R1+0x2efc] ;  /* 0x002efc0001157983 */ /* 0x001f220000300800 */
[----:B------:R-:W-:-:S02]  /*912d0*/  @!P5 FMUL R0, R0, 16777216 ;  /* 0x4b8000000000d820 */ /* 0x000fc40000400000 */
[----:B---3--:R-:W-:Y:S02]  /*912e0*/  @!P5 FMUL R28, R28, 16777216 ;  /* 0x4b8000001c1cd820 */ /* 0x008fe40000400000 */
[----:B----4-:R-:W-:-:S05]  /*912f0*/  @!P5 FMUL R21, R21, 16777216 ;  /* 0x4b8000001515d820 */ /* 0x010fca0000400000 */
[----:B------:R0:W-:Y:S04]  /*91300*/  STL [R1+0x90], R21 ;  /* 0x0000901501007387 */ /* 0x0001e80000100800 */
[----:B0-----:R-:W3:Y:S01]  /*91310*/  LDL.LU R21, [R1+0x2ef8] ;  /* 0x002ef80001157983 */ /* 0x001ee20000300800 */
[----:B------:R-:W-:Y:S02]  /*91320*/  @!P5 STL [R1+0x548], R0 ;  /* 0x000548000100d387 */ /* 0x000fe40000100800 */
[----:B------:R-:W-:Y:S02]  /*91330*/  STL [R1+0x568], R28 ;  /* 0x0005681c01007387 */ /* 0x000fe40000100800 */
[----:B------:R0:W-:Y:S02]  /*91340*/  STL [R1+0x2e9c], R22 ;  /* 0x002e9c1601007387 */ /* 0x0001e40000100800 */
[----:B0-----:R-:W4:Y:S04]  /*91350*/  LDL.LU R22, [R1+0x94] ;  /* 0x0000940001167983 */ /* 0x001f280000300800 */
[----:B----4-:R0:W-:Y:S04]  /*91360*/  STL [R1+0x2ed4], R22 ;  /* 0x002ed41601007387 */ /* 0x0101e80000100800 */
[----:B0-----:R-:W4:Y:S04]  /*91370*/  LDL R22, [R1+0x4a8] ;  /* 0x0004a80001167983 */ /* 0x001f280000100800 */
[----:B----4-:R0:W-:Y:S01]  /*91380*/  STL [R1+0x2eec], R22 ;  /* 0x002eec1601007387 */ /* 0x0101e20000100800 */
[----:B------:R-:W-:Y:S02]  /*91390*/  STL [R1+0x2ef0], R4 ;  /* 0x002ef00401007387 */ /* 0x000fe40000100800 */
[----:B------:R1:W-:Y:S02]  /*913a0*/  STL [R1+0x2ef4], R19 ;  /* 0x002ef41301007387 */ /* 0x0003e40000100800 */
[----:B------:R-:W4:Y:S01]  /*913b0*/  LDL R0, [R1+0x1114] ;  /* 0x0011140001007983 */ /* 0x000f220000100800 */
[----:B0-----:R-:W3:Y:S04]  /*913c0*/  LDL R22, [R1+0x1104] ;  /* 0x0011040001167983 */ /* 0x001ee80000100800 */
[----:B-1----:R-:W3:Y:S04]  /*913d0*/  LDL R19, [R1+0x101c] ;  /* 0x00101c0001137983 */ /* 0x002ee80000100800 */
[----:B------:R-:W3:Y:S01]  /*913e0*/  LDL R4, [R1+0x107c] ;  /* 0x00107c0001047983 */ /* 0x000ee20000100800 */
[----:B--2---:R0:W-:Y:S03]  /*913f0*/  STL [R1+0x2e98], R25 ;  /* 0x002e981901007387 */ /* 0x0041e60000100800 */
[----:B0-----:R-:W2:Y:S04]  /*91400*/  LDL.LU R25, [R1+0x490] ;  /* 0x0004900001197983 */ /* 0x001ea80000300800 */
[----:B--2---:R0:W-:Y:S04]  /*91410*/  STL [R1+0x2ed8], R25 ;  /* 0x002ed81901007387 */ /* 0x0041e80000100800 */
[----:B0-----:R-:W2:Y:S01]  /*91420*/  LDL R25, [R1+0x1074] ;  /* 0x0010740001197983 */ /* 0x001ea20000100800 */
[----:B------:R-:W2:Y:S03]  /*91430*/  LDL.LU R28, [R1+0x538] ;  /* 0x00053800011c7983 */ /* 0x000ea60000300800 */
[----:B--2---:R0:W-:Y:S04]  /*91440*/  STL [R1+0x2ea0], R28 ;  /* 0x002ea01c01007387 */ /* 0x0041e80000100800 */
[----:B0-----:R-:W2:Y:S01]  /*91450*/  LDL.LU R28, [R1+0x304] ;  /* 0x00030400011c7983 */ /* 0x001ea20000300800 */
[----:B---3--:R-:W-:-:S03]  /*91460*/  @P0 FMUL R19, R19, 0.25 ;  /* 0x3e80000013130820 */ /* 0x008fc60000400000 */
[----:B--2---:R0:W-:Y:S04]  /*91470*/  STL [R1+0x2edc], R28 ;  /* 0x002edc1c01007387 */ /* 0x0041e80000100800 */
[----:B0-----:R-:W2:Y:S01]  /*91480*/  LDL R28, [R1+0x1054] ;  /* 0x00105400011c7983 */ /* 0x001ea20000100800 */
[----:B------:R-:W-:Y:S01]  /*91490*/  FSETP.GEU.AND P5, PT, |R21|, 1.175494350822287508e-38, PT ;  /* 0x008000001500780b */ /* 0x000fe20003fae200 */
[----:B------:R0:W-:Y:S02]  /*914a0*/  STL [R1+0x2ed0], R21 ;  /* 0x002ed01501007387 */ /* 0x0001e40000100800 */
[----:B------:R-:W-:Y:S02]  /*914b0*/  @P0 FMUL R4, R4, 0.25 ;  /* 0x3e80000004040820 */ /* 0x000fe40000400000 */
[----:B------:R-:W-:-:S02]  /*914c0*/  @P0 FMUL R22, R22, 0.25 ;  /* 0x3e80000016160820 */ /* 0x000fc40000400000 */
[----:B----4-:R-:W-:Y:S02]  /*914d0*/  @P0 FMUL R0, R0, 0.25 ;  /* 0x3e80000000000820 */ /* 0x010fe40000400000 */
[----:B------:R-:W-:Y:S01]  /*914e0*/  @P0 FMUL R25, R25, 0.25 ;  /* 0x3e80000019190820 */ /* 0x000fe20000400000 */
[----:B0-----:R-:W3:Y:S01]  /*914f0*/  LDL R21, [R1+0x324] ;  /* 0x0003240001157983 */ /* 0x001ee20000100800 */
[----:B------:R0:W-:Y:S03]  /*91500*/  @P0 STL [R1+0x101c], R19 ;  /* 0x00101c1301000387 */ /* 0x0001e60000100800 */
[----:B0-----:R-:W4:Y:S01]  /*91510*/  LDL.LU R19, [R1+0x2ef4] ;  /* 0x002ef40001137983 */ /* 0x001f220000300800 */
[----:B--2---:R-:W-:-:S05]  /*91520*/  @P0 FMUL R28, R28, 0.25 ;  /* 0x3e8000001c1c0820 */ /* 0x004fca0000400000 */
[----:B------:R0:W-:Y:S04]  /*91530*/  @P0 STL [R1+0x1054], R28 ;  /* 0x0010541c01000387 */ /* 0x0001e80000100800 */
[----:B0-----:R-:W2:Y:S01]  /*91540*/  LDL R28, [R1+0x111c] ;  /* 0x00111c00011c7983 */ /* 0x001ea20000100800 */
[----:B------:R0:W-:Y:S03]  /*91550*/  @P0 STL [R1+0x107c], R4 ;  /* 0x00107c0401000387 */ /* 0x0001e60000100800 */
[----:B0-----:R-:W3:Y:S01]  /*91560*/  LDL.LU R4, [R1+0x2ef0] ;  /* 0x002ef00001047983 */ /* 0x001ee20000300800 */
[----:B------:R0:W-:Y:S03]  /*91570*/  @P0 STL [R1+0x1104], R22 ;  /* 0x0011041601000387 */ /* 0x0001e60000100800 */
[----:B0-----:R-:W3:Y:S01]  /*91580*/  LDL.LU R22, [R1+0x2eec] ;  /* 0x002eec0001167983 */ /* 0x001ee20000300800 */
[----:B------:R0:W-:Y:S03]  /*91590*/  @P0 STL [R1+0x1114], R0 ;  /* 0x0011140001000387 */ /* 0x0001e60000100800 */
[----:B0-----:R-:W3:Y:S01]  /*915a0*/  LDL.LU R0, [R1+0x2ee8] ;  /* 0x002ee80001007983 */ /* 0x001ee20000300800 */
[----:B------:R-:W-:Y:S02]  /*915b0*/  @P0 STL [R1+0x1074], R25 ;  /* 0x0010741901000387 */ /* 0x000fe40000100800 */
[----:B------:R0:W-:Y:S02]  /*915c0*/  STL [R1+0x2ee0], R25 ;  /* 0x002ee01901007387 */ /* 0x0001e40000100800 */
[----:B0-----:R-:W3:Y:S01]  /*915d0*/  LDL R25, [R1+0x1118] ;  /* 0x0011180001197983 */ /* 0x001ee20000100800 */
[----:B------:R0:W-:Y:S02]  /*915e0*/  STL [R1+0x2ee4], R26 ;  /* 0x002ee41a01007387 */ /* 0x0001e40000100800 */
[----:B--2---:R-:W-:-:S02]  /*915f0*/  @P0 FMUL R28, R28, 0.25 ;  /* 0x3e8000001c1c0820 */ /* 0x004fc40000400000 */
[----:B---3--:R-:W-:-:S05]  /*91600*/  @P0 FMUL R25, R25, 0.25 ;  /* 0x3e80000019190820 */ /* 0x008fca0000400000 */
[----:B------:R1:W-:Y:S01]  /*91610*/  @P0 STL [R1+0x1118], R25 ;  /* 0x0011181901000387 */ /* 0x0003e20000100800 */
[----:B0-----:R-:W2:Y:S02]  /*91620*/  LDL R26, [R1+0x4c4] ;  /* 0x0004c400011a7983 */ /* 0x001ea40000100800 */
[----:B------:R0:W-:Y:S01]  /*91630*/  @P0 STL [R1+0x111c], R28 ;  /* 0x00111c1c01000387 */ /* 0x0001e20000100800 */
[----:B-1----:R-:W3:Y:S04]  /*91640*/  LDL R25, [R1+0x4bc] ;  /* 0x0004bc0001197983 */ /* 0x002ee80000100800 */
[----:B0-----:R-:W4:Y:S01]  /*91650*/  LDL R28, [R1+0x4d0] ;  /* 0x0004d000011c7983 */ /* 0x001f220000100800 */
[----:B------:R-:W-:Y:S02]  /*91660*/  @P0 FMUL R21, R21, 0.25 ;  /* 0x3e80000015150820 */ /* 0x000fe40000400000 */
[----:B------:R-:W-:-:S02]  /*91670*/  @P0 FMUL R22, R22, 0.25 ;  /* 0x3e80000016160820 */ /* 0x000fc40000400000 */
[----:B--2---:R-:W-:-:S05]  /*91680*/  @P0 FMUL R26, R26, 0.25 ;  /* 0x3e8000001a1a0820 */ /* 0x004fca0000400000 */
[----:B------:R0:W-:Y:S01]  /*91690*/  @P0 STL [R1+0x4c4], R26 ;  /* 0x0004c41a01000387 */ /* 0x0001e20000100800 */
[----:B---3--:R-:W-:Y:S02]  /*916a0*/  @P0 FMUL R25, R25, 0.25 ;  /* 0x3e80000019190820 */ /* 0x008fe40000400000 */
[----:B----4-:R-:W-:Y:S01]  /*916b0*/  @P0 FMUL R28, R28, 0.25 ;  /* 0x3e8000001c1c0820 */ /* 0x010fe20000400000 */
[----:B0-----:R-:W2:Y:S01]  /*916c0*/  LDL.LU R26, [R1+0x2ee4] ;  /* 0x002ee400011a7983 */ /* 0x001ea20000300800 */
[----:B------:R-:W-:Y:S02]  /*916d0*/  @P0 STL [R1+0x324], R21 ;  /* 0x0003241501000387 */ /* 0x000fe40000100800 */
[----:B------:R-:W-:Y:S02]  /*916e0*/  @P0 STL [R1+0x4a8], R22 ;  /* 0x0004a81601000387 */ /* 0x000fe40000100800 */
[----:B------:R0:W-:Y:S02]  /*916f0*/  @P0 STL [R1+0x4bc], R25 ;  /* 0x0004bc1901000387 */ /* 0x0001e40000100800 */
[----:B0-----:R-:W3:Y:S01]  /*91700*/  LDL.LU R25, [R1+0x2ee0] ;  /* 0x002ee00001197983 */ /* 0x001ee20000300800 */
[----:B------:R0:W-:Y:S03]  /*91710*/  @P0 STL [R1+0x4d0], R28 ;  /* 0x0004d01c01000387 */ /* 0x0001e60000100800 */
[----:B0-----:R-:W4:Y:S01]  /*91720*/  LDL.LU R28, [R1+0x2edc] ;  /* 0x002edc00011c7983 */ /* 0x001f220000300800 */
[----:B------:R-:W-:-:S02]  /*91730*/  @P0 FMUL R0, R0, 0.25 ;  /* 0x3e80000000000820 */ /* 0x000fc40000400000 */
[----:B------:R0:W-:Y:S02]  /*91740*/  STL [R1+0x2ec8], R27 ;  /* 0x002ec81b01007387 */ /* 0x0001e40000100800 */
[----:B0-----:R-:W2:Y:S01]  /*91750*/  LDL R27, [R1+0x1114] ;  /* 0x00111400011b7983 */ /* 0x001ea20000100800 */
[----:B------:R-:W-:Y:S02]  /*91760*/  @P0 STL [R1+0x4a4], R0 ;  /* 0x0004a40001000387 */ /* 0x000fe40000100800 */
[----:B------:R3:W-:Y:S02]  /*91770*/  STL [R1+0x2ebc], R0 ;  /* 0x002ebc0001007387 */ /* 0x0007e40000100800 */
[----:B---3--:R-:W-:Y:S02]  /*91780*/  MOV R0, R25 ;  /* 0x0000001900007202 */ /* 0x008fe40000000f00 */
[----:B------:R-:W3:Y:S01]  /*91790*/  LDL.LU R25, [R1+0x2ed8] ;  /* 0x002ed80001197983 */ /* 0x000ee20000300800 */
[----:B----4-:R-:W-:-:S05]  /*917a0*/  @P0 FMUL R28, R28, 0.25 ;  /* 0x3e8000001c1c0820 */ /* 0x010fca0000400000 */
[----:B------:R0:W-:Y:S02]  /*917b0*/  STL [R1+0x2ea4], R28 ;  /* 0x002ea41c01007387 */ /* 0x0001e40000100800 */
[----:B0-----:R-:W-:Y:S02]  /*917c0*/  MOV R28, R22 ;  /* 0x00000016001c7202 */ /* 0x001fe40000000f00 */
[----:B------:R-:W4:Y:S02]  /*917d0*/  LDL.LU R22, [R1+0x2ed4] ;  /* 0x002ed40001167983 */ /* 0x000f240000300800 */
[----:B----4-:R-:W-:-:S05]  /*917e0*/  @P0 FMUL R22, R22, 0.25 ;  /* 0x3e80000016160820 */ /* 0x010fca0000400000 */
[----:B------:R0:W-:Y:S04]  /*917f0*/  STL [R1+0x2ea8], R22 ;  /* 0x002ea81601007387 */ /* 0x0001e80000100800 */
[----:B0-----:R-:W4:Y:S01]  /*91800*/  LDL R22, [R1+0x101c] ;  /* 0x00101c0001167983 */ /* 0x001f220000100800 */
[----:B---3--:R-:W-:-:S05]  /*91810*/  @P0 FMUL R25, R25, 0.25 ;  /* 0x3e80000019190820 */ /* 0x008fca0000400000 */
[----:B------:R0:W-:Y:S02]  /*91820*/  STL [R1+0x2eac], R25 ;  /* 0x002eac1901007387 */ /* 0x0001e40000100800 */
[----:B0-----:R-:W-:Y:S02]  /*91830*/  IMAD.MOV.U32 R25, RZ, RZ, R21 ;  /* 0x000000ffff197224 */ /* 0x001fe400078e0015 */
[----:B------:R-:W3:Y:S03]  /*91840*/  LDL.LU R21, [R1+0x2ed0] ;  /* 0x002ed00001157983 */ /* 0x000ee60000300800 */
[----:B------:R4:W-:Y:S02]  /*91850*/  STL [R1+0x2ecc], R25 ;  /* 0x002ecc1901007387 */ /* 0x0009e40000100800 */
[----:B----4-:R-:W-:Y:S01]  /*91860*/  MOV R25, R22 ;  /* 0x0000001600197202 */ /* 0x010fe20000000f00 */
[----:B------:R-:W-:-:S02]  /*91870*/  MOV R22, R0 ;  /* 0x0000000000167202 */ /* 0x000fc40000000f00 */
[----:B--2---:R-:W-:Y:S02]  /*91880*/  IMAD.MOV.U32 R0, RZ, RZ, R27 ;  /* 0x000000ffff007224 */ /* 0x004fe400078e001b */
[----:B------:R-:W2:Y:S01]  /*91890*/  LDL R27, [R1+0x1054] ;  /* 0x00105400011b7983 */ /* 0x000ea20000100800 */
[----:B------:R-:W-:Y:S01]  /*918a0*/  @!P1 FMUL R25, R25, 16777216 ;  /* 0x4b80000019199820 */ /* 0x000fe20000400000 */
[----:B---3--:R-:W-:Y:S02]  /*918b0*/  FSETP.GT.AND P0, PT, |R21|, 8.50705917302346158658e+37, PT ;  /* 0x7e8000001500780b */ /* 0x008fe40003f04200 */
[----:B------:R0:W-:Y:S04]  /*918c0*/  STL [R1+0x2e88], R21 ;  /* 0x002e881501007387 */ /* 0x0001e80000100800 */
[----:B0-----:R-:W3:Y:S01]  /*918d0*/  LDL R21, [R1+0x4bc] ;  /* 0x0004bc0001157983 */ /* 0x001ee20000100800 */
[----:B------:R0:W-:Y:S03]  /*918e0*/  @!P1 STL [R1+0x101c], R25 ;  /* 0x00101c1901009387 */ /* 0x0001e60000100800 */
[----:B0-----:R-:W4:Y:S01]  /*918f0*/  LDL.LU R25, [R1+0x2ecc] ;  /* 0x002ecc0001197983 */ /* 0x001f220000300800 */
[----:B--2---:R-:W-:-:S05]  /*91900*/  @!P1 FMUL R27, R27, 16777216 ;  /* 0x4b8000001b1b9820 */ /* 0x004fca0000400000 */
[----:B------:R0:W-:Y:S04]  /*91910*/  @!P1 STL [R1+0x1054], R27 ;  /* 0x0010541b01009387 */ /* 0x0001e80000100800 */
[----:B0-----:R-:W2:Y:S01]  /*91920*/  LDL.LU R27, [R1+0x2ec8] ;  /* 0x002ec800011b7983 */ /* 0x001ea20000300800 */
[----:B------:R0:W-:Y:S02]  /*91930*/  STL [R1+0x2ec4], R28 ;  /* 0x002ec41c01007387 */ /* 0x0001e40000100800 */
[----:B0-----:R-:W-:Y:S01]  /*91940*/  MOV R28, R22 ;  /* 0x00000016001c7202 */ /* 0x001fe20000000f00 */
[----:B------:R-:W-:Y:S02]  /*91950*/  MOV R22, R0 ;  /* 0x0000000000167202 */ /* 0x000fe40000000f00 */
        /* <DEDUP_REMOVED lines=10> */
[----:B------:R0:W-:Y:S04]  /*91a00*/  @!P1 STL [R1+0x1104], R0 ;  /* 0x0011040001009387 */ /* 0x0001e80000100800 */
[----:B0-----:R-:W2:Y:S01]  /*91a10*/  LDL.LU R0, [R1+0x2ebc] ;  /* 0x002ebc0001007983 */ /* 0x001ea20000300800 */
[----:B---3--:R0:W-:Y:S02]  /*91a20*/  STL [R1+0x2eb8], R21 ;  /* 0x002eb81501007387 */ /* 0x0081e40000100800 */
[----:B0-----:R-:W-:Y:S01]  /*91a30*/  IMAD.MOV.U32 R21, RZ, RZ, R22 ;  /* 0x000000ffff157224 */ /* 0x001fe200078e0016 */
[----:B------:R-:W-:Y:S02]  /*91a40*/  MOV R22, R28 ;  /* 0x0000001c00167202 */ /* 0x000fe40000000f00 */
[----:B--2---:R-:W-:-:S02]  /*91a50*/  MOV R28, R0 ;  /* 0x00000000001c7202 */ /* 0x004fc40000000f00 */
[----:B------:R-:W2:Y:S01]  /*91a60*/  LDL R0, [R1+0x7e0] ;  /* 0x0007e00001007983 */ /* 0x000ea20000100800 */
[----:B----4-:R0:W-:Y:S03]  /*91a70*/  STL [R1+0x2eb4], R25 ;  /* 0x002eb41901007387 */ /* 0x0101e60000100800 */
[----:B0-----:R-:W3:Y:S01]  /*91a80*/  LDL R25, [R1+0x1118] ;  /* 0x0011180001197983 */ /* 0x001ee20000100800 */
[----:B------:R-:W-:Y:S02]  /*91a90*/  @!P1 FMUL R21, R21, 16777216 ;  /* 0x4b80000015159820 */ /* 0x000fe40000400000 */
[----:B------:R0:W-:Y:S02]  /*91aa0*/  STL [R1+0x2e8c], R26 ;  /* 0x002e8c1a01007387 */ /* 0x0001e40000100800 */
[----:B0-----:R-:W4:Y:S01]  /*91ab0*/  LDL R26, [R1+0x111c] ;  /* 0x00111c00011a7983 */ /* 0x001f220000100800 */
[----:B------:R0:W-:Y:S03]  /*91ac0*/  @!P1 STL [R1+0x1114], R21 ;  /* 0x0011141501009387 */ /* 0x0001e60000100800 */
[----:B0-----:R-:W2:Y:S01]  /*91ad0*/  LDL.LU R21, [R1+0x2eb8] ;  /* 0x002eb80001157983 */ /* 0x001ea20000300800 */
[----:B---3--:R-:W-:-:S05]  /*91ae0*/  @!P1 FMUL R25, R25, 16777216 ;  /* 0x4b80000019199820 */ /* 0x008fca0000400000 */
[----:B------:R0:W-:Y:S04]  /*91af0*/  @!P1 STL [R1+0x1118], R25 ;  /* 0x0011181901009387 */ /* 0x0001e80000100800 */
[----:B0-----:R-:W3:Y:S04]  /*91b00*/  LDL.LU R25, [R1+0x2eb4] ;  /* 0x002eb40001197983 */ /* 0x001ee80000300800 */
[----:B---3--:R4:W-:Y:S02]  /*91b10*/  STL [R1+0x2eb0], R25 ;  /* 0x002eb01901007387 */ /* 0x0089e40000100800 */
[----:B----4-:R-:W-:Y:S01]  /*91b20*/  IMAD.MOV.U32 R25, RZ, RZ, R26 ;  /* 0x000000ffff197224 */ /* 0x010fe200078e001a */
[----:B--2---:R-:W-:-:S02]  /*91b30*/  MOV R26, R21 ;  /* 0x00000015001a7202 */ /* 0x004fc40000000f00 */
[----:B------:R-:W2:Y:S01]  /*91b40*/  LDL R21, [R1+0x4d0] ;  /* 0x0004d00001157983 */ /* 0x000ea20000100800 */
[----:B------:R-:W-:Y:S02]  /*91b50*/  @!P1 FMUL R25, R25, 16777216 ;  /* 0x4b80000019199820 */ /* 0x000fe40000400000 */
[----:B------:R0:W-:Y:S02]  /*91b60*/  STL [R1+0x2e90], R27 ;  /* 0x002e901b01007387 */ /* 0x0001e40000100800 */
[----:B0-----:R-:W3:Y:S01]  /*91b70*/  LDL R27, [R1+0x4c4] ;  /* 0x0004c400011b7983 */ /* 0x001ee20000100800 */
[----:B------:R0:W-:Y:S03]  /*91b80*/  @!P1 STL [R1+0x111c], R25 ;  /* 0x00111c1901009387 */ /* 0x0001e60000100800 */
[----:B0-----:R-:W4:Y:S01]  /*91b90*/  LDL.LU R25, [R1+0x2eb0] ;  /* 0x002eb00001197983 */ /* 0x001f220000300800 */
[----:B------:R-:W-:-:S02]  /*91ba0*/  @!P1 FMUL R22, R22, 16777216 ;  /* 0x4b80000016169820 */ /* 0x000fc40000400000 */
[----:B------:R-:W-:Y:S02]  /*91bb0*/  @!P1 FMUL R28, R28, 16777216 ;  /* 0x4b8000001c1c9820 */ /* 0x000fe40000400000 */
[----:B----4-:R-:W-:-:S05]  /*91bc0*/  @!P1 FMUL R25, R25, 16777216 ;  /* 0x4b80000019199820 */ /* 0x010fca0000400000 */
[----:B------:R0:W-:Y:S04]  /*91bd0*/  @!P1 STL [R1+0x324], R25 ;  /* 0x0003241901009387 */ /* 0x0001e80000100800 */
[----:B0-----:R-:W4:Y:S01]  /*91be0*/  LDL.LU R25, [R1+0x2eac] ;  /* 0x002eac0001197983 */ /* 0x001f220000300800 */
[----:B------:R0:W-:Y:S03]  /*91bf0*/  @!P1 STL [R1+0x4a8], R22 ;  /* 0x0004a81601009387 */ /* 0x0001e60000100800 */
[----:B0-----:R-:W5:Y:S01]  /*91c00*/  LDL.LU R22, [R1+0x2ea8] ;  /* 0x002ea80001167983 */ /* 0x001f620000300800 */
[----:B------:R0:W-:Y:S03]  /*91c10*/  @!P1 STL [R1+0x4a4], R28 ;  /* 0x0004a41c01009387 */ /* 0x0001e60000100800 */
[----:B0-----:R-:W5:Y:S01]  /*91c20*/  LDL.LU R28, [R1+0x2ea4] ;  /* 0x002ea400011c7983 */ /* 0x001f620000300800 */
[----:B---3--:R-:W-:-:S02]  /*91c30*/  @!P1 FMUL R27, R27, 16777216 ;  /* 0x4b8000001b1b9820 */ /* 0x008fc40000400000 */
[----:B------:R-:W-:Y:S02]  /*91c40*/  @!P1 FMUL R26, R26, 16777216 ;  /* 0x4b8000001a1a9820 */ /* 0x000fe40000400000 */
[----:B--2---:R-:W-:Y:S01]  /*91c50*/  @!P1 FMUL R21, R21, 16777216 ;  /* 0x4b80000015159820 */ /* 0x004fe20000400000 */
[----:B------:R-:W-:Y:S01]  /*91c60*/  @!P1 STL [R1+0x4c4], R27 ;  /* 0x0004c41b01009387 */ /* 0x000fe20000100800 */
[----:B----4-:R-:W-:Y:S02]  /*91c70*/  @!P1 FMUL R25, R25, 16777216 ;  /* 0x4b80000019199820 */ /* 0x010fe40000400000 */
[----:B-----5:R-:W-:Y:S02]  /*91c80*/  @!P1 FMUL R22, R22, 16777216 ;  /* 0x4b80000016169820 */ /* 0x020fe40000400000 */
[----:B------:R-:W-:-:S05]  /*91c90*/  @!P1 FMUL R28, R28, 16777216 ;  /* 0x4b8000001c1c9820 */ /* 0x000fca0000400000 */
[----:B------:R0:W-:Y:S01]  /*91ca0*/  STL [R1+0x304], R28 ;  /* 0x0003041c01007387 */ /* 0x0001e20000100800 */
[----:B------:R-:W-:Y:S03]  /*91cb0*/  @!P1 STL [R1+0x4bc], R26 ;  /* 0x0004bc1a01009387 */ /* 0x000fe60000100800 */
[----:B0-----:R-:W2:Y:S01]  /*91cc0*/  LDL.LU R28, [R1+0x2ea0] ;  /* 0x002ea000011c7983 */ /* 0x001ea20000300800 */
[----:B------:R-:W-:Y:S02]  /*91cd0*/  @!P1 STL [R1+0x4d0], R21 ;  /* 0x0004d01501009387 */ /* 0x000fe40000100800 */
[----:B------:R0:W-:Y:S02]  /*91ce0*/  STL [R1+0x94], R22 ;  /* 0x0000941601007387 */ /* 0x0001e40000100800 */
[----:B0-----:R-:W3:Y:S01]  /*91cf0*/  LDL.LU R22, [R1+0x2e9c] ;  /* 0x002e9c0001167983 */ /* 0x001ee20000300800 */
[----:B------:R0:W-:Y:S02]  /*91d00*/  STL [R1+0x490], R25 ;  /* 0x0004901901007387 */ /* 0x0001e40000100800 */
[----:B------:R-:W4:Y:S02]  /*91d10*/  LDL R21, [R1+0x1174] ;  /* 0x0011740001157983 */ /* 0x000f240000100800 */
[----:B------:R-:W5:Y:S01]  /*91d20*/  LDL R27, [R1+0x1198] ;  /* 0x00119800011b7983 */ /* 0x000f620000100800 */
[----:B------:R-:W2:Y:S04]  /*91d30*/  LDL R26, [R1+0x1210] ;  /* 0x00121000011a7983 */ /* 0x000ea80000100800 */
[----:B0-----:R-:W2:Y:S01]  /*91d40*/  LDL R25, [R1+0x1164] ;  /* 0x0011640001197983 */ /* 0x001ea20000100800 */
[----:B------:R0:W-:Y:S03]  /*91d50*/  STL [R1+0x2e60], R20 ;  /* 0x002e601401007387 */ /* 0x0001e60000100800 */
[----:B0-----:R-:W2:Y:S04]  /*91d60*/  LDL.LU R20, [R1+0x560] ;  /* 0x0005600001147983 */ /* 0x001ea80000300800 */
[----:B--2---:R0:W-:Y:S04]  /*91d70*/  STL [R1+0x2e94], R20 ;  /* 0x002e941401007387 */ /* 0x0041e80000100800 */
[----:B0-----:R-:W2:Y:S01]  /*91d80*/  LDL R20, [R1+0x115c] ;  /* 0x00115c0001147983 */ /* 0x001ea20000100800 */
[----:B------:R-:W-:-:S02]  /*91d90*/  @P0 FMUL R25, R25, 0.25 ;  /* 0x3e80000019190820 */ /* 0x000fc40000400000 */
[----:B----4-:R-:W-:Y:S02]  /*91da0*/  @P0 FMUL R21, R21, 0.25 ;  /* 0x3e80000015150820 */ /* 0x010fe40000400000 */
[----:B--2---:R-:W-:-:S05]  /*91db0*/  @P0 FMUL R20, R20, 0.25 ;  /* 0x3e80000014140820 */ /* 0x004fca0000400000 */
[----:B------:R0:W-:Y:S04]  /*91dc0*/  @P0 STL [R1+0x115c], R20 ;  /* 0x00115c1401000387 */ /* 0x0001e80000100800 */
[----:B0-----:R-:W2:Y:S01]  /*91dd0*/  LDL R20, [R1+0x1218] ;  /* 0x0012180001147983 */ /* 0x001ea20000100800 */
[----:B------:R0:W-:Y:S03]  /*91de0*/  @P0 STL [R1+0x1164], R25 ;  /* 0x0011641901000387 */ /* 0x0001e60000100800 */
[----:B0-----:R-:W4:Y:S01]  /*91df0*/  LDL.LU R25, [R1+0x2e98] ;  /* 0x002e980001197983 */ /* 0x001f220000300800 */
[----:B------:R0:W-:Y:S03]  /*91e00*/  @P0 STL [R1+0x1174], R21 ;  /* 0x0011741501000387 */ /* 0x0001e60000100800 */
[----:B0-----:R-:W3:Y:S01]  /*91e10*/  LDL R21, [R1+0x1230] ;  /* 0x0012300001157983 */ /* 0x001ee20000100800 */
[----:B-----5:R-:W-:-:S02]  /*91e20*/  @P0 FMUL R27, R27, 0.25 ;  /* 0x3e8000001b1b0820 */ /* 0x020fc40000400000 */
[----:B------:R-:W-:-:S03]  /*91e30*/  @P0 FMUL R26, R26, 0.25 ;  /* 0x3e8000001a1a0820 */ /* 0x000fc60000400000 */
[----:B------:R0:W-:Y:S04]  /*91e40*/  @P0 STL [R1+0x1198], R27 ;  /* 0x0011981b01000387 */ /* 0x0001e80000100800 */
[----:B0-----:R-:W5:Y:S01]  /*91e50*/  LDL R27, [R1+0x4f0] ;  /* 0x0004f000011b7983 */ /* 0x001f620000100800 */
[----:B------:R0:W-:Y:S03]  /*91e60*/  @P0 STL [R1+0x1210], R26 ;  /* 0x0012101a01000387 */ /* 0x0001e60000100800 */
[----:B0-----:R-:W5:Y:S01]  /*91e70*/  LDL R26, [R1+0x51c] ;  /* 0x00051c00011a7983 */ /* 0x001f620000100800 */
[----:B--2---:R-:W-:Y:S02]  /*91e80*/  @P0 FMUL R20, R20, 0.25 ;  /* 0x3e80000014140820 */ /* 0x004fe40000400000 */
[----:B----4-:R-:W-:-:S05]  /*91e90*/  @P0 FMUL R25, R25, 0.25 ;  /* 0x3e80000019190820 */ /* 0x010fca0000400000 */
[----:B------:R-:W-:Y:S01]  /*91ea0*/  @P0 STL [R1+0x117c], R25 ;  /* 0x00117c1901000387 */ /* 0x000fe20000100800 */
[----:B------:R0:W-:Y:S02]  /*91eb0*/  STL [R1+0x2e84], R25 ;  /* 0x002e841901007387 */ /* 0x0001e40000100800 */
[----:B------:R1:W-:Y:S02]  /*91ec0*/  @P0 STL [R1+0x1218], R20 ;  /* 0x0012181401000387 */ /* 0x0003e40000100800 */
[----:B---3--:R-:W-:Y:S01]  /*91ed0*/  @P0 FMUL R21, R21, 0.25 ;  /* 0x3e80000015150820 */ /* 0x008fe20000400000 */
[----:B0-----:R-:W-:Y:S02]  /*91ee0*/  MOV R25, R20 ;  /* 0x0000001400197202 */ /* 0x001fe40000000f00 */
[----:B-1----:R-:W2:Y:S02]  /*91ef0*/  LDL.LU R20, [R1+0x2e94] ;  /* 0x002e940001147983 */ /* 0x002ea40000300800 */
[----:B------:R0:W-:Y:S02]  /*91f00*/  @P0 STL [R1+0x1230], R21 ;  /* 0x0012301501000387 */ /* 0x0001e40000100800 */
[----:B0-----:R-:W3:Y:S01]  /*91f10*/  LDL R21, [R1+0x57c] ;  /* 0x00057c0001157983 */ /* 0x001ee20000100800 */
[----:B------:R-:W-:-:S02]  /*91f20*/  @P0 FMUL R28, R28, 0.25 ;  /* 0x3e8000001c1c0820 */ /* 0x000fc40000400000 */
[----:B-----5:R-:W-:-:S03]  /*91f30*/  @P0 FMUL R27, R27, 0.25 ;  /* 0x3e8000001b1b0820 */ /* 0x020fc60000400000 */
[----:B------:R0:W-:Y:S01]  /*91f40*/  STL [R1+0x2e6c], R28 ;  /* 0x002e6c1c01007387 */ /* 0x0001e20000100800 */
[----:B------:R-:W-:-:S03]  /*91f50*/  @P0 FMUL R26, R26, 0.25 ;  /* 0x3e8000001a1a0820 */ /* 0x000fc60000400000 */
[----:B------:R1:W-:Y:S01]  /*91f60*/  @P0 STL [R1+0x4f0], R27 ;  /* 0x0004f01b01000387 */ /* 0x0003e20000100800 */
[----:B0-----:R-:W-:-:S03]  /*91f70*/  IMAD.MOV.U32 R28, RZ, RZ, R27 ;  /* 0x000000ffff1c7224 */ /* 0x001fc600078e001b */
[----:B-1----:R-:W4:Y:S01]  /*91f80*/  LDL.LU R27, [R1+0x2e90] ;  /* 0x002e9000011b7983 */ /* 0x002f220000300800 */
[----:B------:R0:W-:Y:S03]  /*91f90*/  @P0 STL [R1+0x51c], R26 ;  /* 0x00051c1a01000387 */ /* 0x0001e60000100800 */
[----:B0-----:R-:W5:Y:S01]  /*91fa0*/  LDL.LU R26, [R1+0x2e8c] ;  /* 0x002e8c00011a7983 */ /* 0x001f620000300800 */
[----:B--2---:R-:W-:-:S05]  /*91fb0*/  @P0 FMUL R20, R20, 0.25 ;  /* 0x3e80000014140820 */ /* 0x004fca0000400000 */
[----:B------:R0:W-:Y:S01]  /*91fc0*/  STL [R1+0x2e64], R20 ;  /* 0x002e641401007387 */ /* 0x0001e20000100800 */
[----:B---3--:R-:W-:-:S03]  /*91fd0*/  @P0 FMUL R21, R21, 0.25 ;  /* 0x3e80000015150820 */ /* 0x008fc60000400000 */
[----:B0-----:R-:W2:Y:S02]  /*91fe0*/  LDL R20, [R1+0x534] ;  /* 0x0005340001147983 */ /* 0x001ea40000100800 */
[----:B------:R0:W-:Y:S02]  /*91ff0*/  @P0 STL [R1+0x57c], R21 ;  /* 0x00057c1501000387 */ /* 0x0001e40000100800 */
[----:B0-----:R-:W3:Y:S01]  /*92000*/  LDL.LU R21, [R1+0x2e88] ;  /* 0x002e880001157983 */ /* 0x001ee20000300800 */
[----:B----4-:R-:W-:Y:S02]  /*92010*/  @P0 FMUL R27, R27, 0.25 ;  /* 0x3e8000001b1b0820 */ /* 0x010fe40000400000 */
[----:B-----5:R-:W-:-:S05]  /*92020*/  @P0 FMUL R26, R26, 0.25 ;  /* 0x3e8000001a1a0820 */ /* 0x020fca0000400000 */
[----:B------:R-:W-:Y:S01]  /*92030*/  @P0 STL [R1+0x564], R26 ;  /* 0x0005641a01000387 */ /* 0x000fe20000100800 */
[----:B------:R-:W-:Y:S01]  /*92040*/  FSETP.GEU.AND P1, PT, |R22|, 1.175494350822287508e-38, PT ;  /* 0x008000001600780b */ /* 0x000fe20003f2e200 */
[----:B--2---:R-:W-:-:S05]  /*92050*/  @P0 FMUL R20, R20, 0.25 ;  /* 0x3e80000014140820 */ /* 0x004fca0000400000 */
[----:B------:R0:W-:Y:S01]  /*92060*/  @P0 STL [R1+0x534], R20 ;  /* 0x0005341401000387 */ /* 0x0001e20000100800 */
[----:B---3--:R-:W-:Y:S01]  /*92070*/  @P0 FMUL R21, R21, 0.25 ;  /* 0x3e80000015150820 */ /* 0x008fe20000400000 */
[----:B0-----:R-:W-:Y:S02]  /*92080*/  MOV R20, R25 ;  /* 0x0000001900147202 */ /* 0x001fe40000000f00 */
[----:B------:R-:W2:Y:S02]  /*92090*/  LDL R25, [R1+0x115c] ;  /* 0x00115c0001197983 */ /* 0x000ea40000100800 */
[----:B------:R-:W-:Y:S02]  /*920a0*/  @P0 STL [R1+0x88], R21 ;  /* 0x0000881501000387 */ /* 0x000fe40000100800 */
[----:B------:R-:W-:Y:S02]  /*920b0*/  @P0 STL [R1+0x518], R27 ;  /* 0x0005181b01000387 */ /* 0x000fe40000100800 */
[----:B------:R0:W-:Y:S01]  /*920c0*/  STL [R1+0x2e78], R27 ;  /* 0x002e781b01007387 */ /* 0x0001e20000100800 */
[----:B------:R-:W-:Y:S01]  /*920d0*/  FSETP.GT.AND P0, PT, |R22|, 8.50705917302346158658e+37, PT ;  /* 0x7e8000001600780b */ /* 0x000fe20003f04200 */
[----:B0-----:R-:W3:Y:S01]  /*920e0*/  LDL R27, [R1+0x1174] ;  /* 0x00117400011b7983 */ /* 0x001ee20000100800 */
[----:B------:R0:W-:Y:S03]  /*920f0*/  STL [R1+0x2e70], R21 ;  /* 0x002e701501007387 */ /* 0x0001e60000100800 */
[----:B0-----:R-:W4:Y:S01]  /*92100*/  LDL R21, [R1+0x1210] ;  /* 0x0012100001157983 */ /* 0x001f220000100800 */
[----:B------:R0:W-:Y:S03]  /*92110*/  STL [R1+0x2e48], R22 ;  /* 0x002e481601007387 */ /* 0x0001e60000100800 */
[----:B0-----:R-:W5:Y:S01]  /*92120*/  LDL R22, [R1+0x1164] ;  /* 0x0011640001167983 */ /* 0x001f620000100800 */
[----:B--2---:R-:W-:-:S05]  /*92130*/  @!P5 FMUL R25, R25, 16777216 ;  /* 0x4b8000001919d820 */ /* 0x004fca0000400000 */
[----:B------:R0:W-:Y:S04]  /*92140*/  @!P5 STL [R1+0x115c], R25 ;  /* 0x00115c190100d387 */ /* 0x0001e80000100800 */
[----:B0-----:R-:W2:Y:S01]  /*92150*/  LDL.LU R25, [R1+0x2e84] ;  /* 0x002e840001197983 */ /* 0x001ea20000300800 */
[----:B-----5:R-:W-:-:S05]  /*92160*/  @!P5 FMUL R22, R22, 16777216 ;  /* 0x4b8000001616d820 */ /* 0x020fca0000400000 */
[----:B------:R4:W-:Y:S02]  /*92170*/  @!P5 STL [R1+0x1164], R22 ;  /* 0x001164160100d387 */ /* 0x0009e40000100800 */
[----:B----4-:R-:W-:-:S05]  /*92180*/  MOV R22, R21 ;  /* 0x0000001500167202 */ /* 0x010fca0000000f00 */
[----:B------:R3:W-:Y:S01]  /*92190*/  STL [R1+0x2e80], R22 ;  /* 0x002e801601007387 */ /* 0x0007e20000100800 */
[----:B------:R2:W-:Y:S02]  /*921a0*/  STL [R1+0x2e7c], R14 ;  /* 0x002e7c0e01007387 */ /* 0x0005e40000100800 */
[----:B---3--:R-:W-:Y:S02]  /*921b0*/  IMAD.MOV.U32 R22, RZ, RZ, R27 ;  /* 0x000000ffff167224 */ /* 0x008fe400078e001b */
[----:B------:R-:W3:Y:S01]  /*921c0*/  LDL R27, [R1+0x1198] ;  /* 0x00119800011b7983 */ /* 0x000ee20000100800 */
[----:B------:R-:W-:Y:S01]  /*921d0*/  MOV R21, R20 ;  /* 0x0000001400157202 */ /* 0x000fe20000000f00 */
[----:B------:R-:W-:Y:S01]  /*921e0*/  @!P5 FMUL R22, R22, 16777216 ;  /* 0x4b8000001616d820 */ /* 0x000fe20000400000 */
[----:B------:R-:W-:Y:S01]  /*921f0*/  MOV R20, R26 ;  /* 0x0000001a00147202 */ /* 0x000fe20000000f00 */
[----:B------:R-:W-:Y:S02]  /*92200*/  MOV R26, R23 ;  /* 0x00000017001a7202 */ /* 0x000fe40000000f00 */
[----:B------:R-:W-:-:S02]  /*92210*/  IMAD.MOV.U32 R23, RZ, RZ, R4 ;  /* 0x000000ffff177224 */ /* 0x000fc400078e0004 */
[----:B------:R-:W4:Y:S01]  /*92220*/  LDL R4, [R1+0x698] ;  /* 0x0006980001047983 */ /* 0x000f220000100800 */
[----:B--2---:R-:W-:Y:S01]  /*92230*/  IMAD.MOV.U32 R14, RZ, RZ, R25 ;  /* 0x000000ffff0e7224 */ /* 0x004fe200078e0019 */
[----:B------:R-:W-:Y:S02]  /*92240*/  MOV R25, R24 ;  /* 0x0000001800197202 */ /* 0x000fe40000000f00 */
[----:B------:R-:W2:Y:S01]  /*92250*/  LDL R24, [R1+0x224] ;  /* 0x0002240001187983 */ /* 0x000ea20000100800 */
[----:B------:R-:W-:Y:S02]  /*92260*/  @!P5 FMUL R14, R14, 16777216 ;  /* 0x4b8000000e0ed820 */ /* 0x000fe40000400000 */
[----:B------:R0:W-:Y:S02]  /*92270*/  @!P5 STL [R1+0x1174], R22 ;  /* 0x001174160100d387 */ /* 0x0001e40000100800 */
[----:B0-----:R-:W5:Y:S01]  /*92280*/  LDL.LU R22, [R1+0x2e80] ;  /* 0x002e800001167983 */ /* 0x001f620000300800 */
[----:B------:R0:W-:Y:S03]  /*92290*/  @!P5 STL [R1+0x117c], R14 ;  /* 0x00117c0e0100d387 */ /* 0x0001e60000100800 */
[----:B0-----:R-:W2:Y:S01]  /*922a0*/  LDL.LU R14, [R1+0x2e7c] ;  /* 0x002e7c00010e7983 */ /* 0x001ea20000300800 */
[----:B---3--:R-:W-:-:S05]  /*922b0*/  @!P5 FMUL R27, R27, 16777216 ;  /* 0x4b8000001b1bd820 */ /* 0x008fca0000400000 */
[----:B------:R0:W-:Y:S04]  /*922c0*/  @!P5 STL [R1+0x1198], R27 ;  /* 0x0011981b0100d387 */ /* 0x0001e80000100800 */
[----:B0-----:R-:W3:Y:S01]  /*922d0*/  LDL.LU R27, [R1+0x2e78] ;  /* 0x002e7800011b7983 */ /* 0x001ee20000300800 */
[----:B------:R5:W-:Y:S02]  /*922e0*/  STL [R1+0x2e74], R0 ;  /* 0x002e740001007387 */ /* 0x000be40000100800 */
[----:B-----5:R-:W-:Y:S02]  /*922f0*/  MOV R0, R22 ;  /* 0x0000001600007202 */ /* 0x020fe40000000f00 */
[----:B---3--:R-:W-:Y:S01]  /*92300*/  MOV R22, R27 ;  /* 0x0000001b00167202 */ /* 0x008fe20000000f00 */
[----:B------:R-:W-:Y:S01]  /*92310*/  IMAD.MOV.U32 R27, RZ, RZ, R26 ;  /* 0x000000ffff1b7224 */ /* 0x000fe200078e001a */
[----:B------:R-:W-:Y:S01]  /*92320*/  MOV R26, R25 ;  /* 0x00000019001a7202 */ /* 0x000fe20000000f00 */
[----:B------:R-:W-:-:S02]  /*92330*/  MOV R25, R23 ;  /* 0x0000001700197202 */ /* 0x000fc40000000f00 */
[----:B--2---:R-:W-:Y:S01]  /*92340*/  IMAD.MOV.U32 R23, RZ, RZ, R24 ;  /* 0x000000ffff177224 */ /* 0x004fe200078e0018 */
[----:B----4-:R-:W-:Y:S02]  /*92350*/  MOV R24, R4 ;  /* 0x0000000400187202 */ /* 0x010fe40000000f00 */
[----:B------:R-:W2:Y:S01]  /*92360*/  LDL.LU R4, [R1+0x494] ;  /* 0x0004940001047983 */ /* 0x000ea20000300800 */
[----:B------:R-:W-:-:S03]  /*92370*/  @!P5 FMUL R0, R0, 16777216 ;  /* 0x4b8000000000d820 */ /* 0x000fc60000400000 */
[----:B--2---:R0:W-:Y:S04]  /*92380*/  STL [R1+0x2e4c], R4 ;  /* 0x002e4c0401007387 */ /* 0x0041e80000100800 */
[----:B0-----:R-:W2:Y:S01]  /*92390*/  LDL R4, [R1+0x51c] ;  /* 0x00051c0001047983 */ /* 0x001ea20000100800 */
[----:B------:R0:W-:Y:S03]  /*923a0*/  @!P5 STL [R1+0x1210], R0 ;  /* 0x001210000100d387 */ /* 0x0001e60000100800 */
[----:B0-----:R-:W3:Y:S01]  /*923b0*/  LDL.LU R0, [R1+0x2e74] ;  /* 0x002e740001007983 */ /* 0x001ee20000300800 */
[----:B------:R0:W-:Y:S03]  /*923c0*/  STL [R1+0x2e50], R3 ;  /* 0x002e500301007387 */ /* 0x0001e60000100800 */
[----:B0-----:R-:W4:Y:S01]  /*923d0*/  LDL R3, [R1+0x1154] ;  /* 0x0011540001037983 */ /* 0x001f220000100800 */
[----:B------:R-:W-:-:S03]  /*923e0*/  @!P5 FMUL R21, R21, 16777216 ;  /* 0x4b8000001515d820 */ /* 0x000fc60000400000 */
[----:B----4-:R0:W-:Y:S04]  /*923f0*/  STL [R1+0x2e68], R3 ;  /* 0x002e680301007387 */ /* 0x0101e80000100800 */
[----:B0-----:R-:W4:Y:S01]  /*92400*/  LDL R3, [R1+0x1230] ;  /* 0x0012300001037983 */ /* 0x001f220000100800 */
[----:B------:R0:W-:Y:S03]  /*92410*/  @!P5 STL [R1+0x1218], R21 ;  /* 0x001218150100d387 */ /* 0x0001e60000100800 */
[----:B0-----:R-:W5:Y:S01]  /*92420*/  LDL.LU R21, [R1+0x2e70] ;  /* 0x002e700001157983 */ /* 0x001f620000300800 */
[----:B----4-:R-:W-:-:S05]  /*92430*/  @!P5 FMUL R3, R3, 16777216 ;  /* 0x4b8000000303d820 */ /* 0x010fca0000400000 */
[----:B------:R2:W-:Y:S02]  /*92440*/  @!P5 STL [R1+0x1230], R3 ;  /* 0x001230030100d387 */ /* 0x0005e40000100800 */
[----:B--2---:R-:W-:Y:S01]  /*92450*/  MOV R3, R4 ;  /* 0x0000000400037202 */ /* 0x004fe20000000f00 */
[----:B------:R-:W-:Y:S01]  /*92460*/  IMAD.MOV.U32 R4, RZ, RZ, R22 ;  /* 0x000000ffff047224 */ /* 0x000fe200078e0016 */
[----:B-----5:R-:W-:Y:S02]  /*92470*/  MOV R22, R21 ;  /* 0x0000001500167202 */ /* 0x020fe40000000f00 */
[----:B------:R-:W2:Y:S01]  /*92480*/  LDL.LU R21, [R1+0x4ec] ;  /* 0x0004ec0001157983 */ /* 0x000ea20000300800 */
[----:B------:R-:W-:-:S03]  /*92490*/  @!P5 FMUL R28, R28, 16777216 ;  /* 0x4b8000001c1cd820 */ /* 0x000fc60000400000 */
[----:B--2---:R0:W-:Y:S04]  /*924a0*/  STL [R1+0x2e54], R21 ;  /* 0x002e541501007387 */ /* 0x0041e80000100800 */
[----:B0-----:R-:W2:Y:S01]  /*924b0*/  LDL R21, [R1+0x57c] ;  /* 0x00057c0001157983 */ /* 0x001ea20000100800 */
[----:B------:R0:W-:Y:S03]  /*924c0*/  @!P5 STL [R1+0x4f0], R28 ;  /* 0x0004f01c0100d387 */ /* 0x0001e60000100800 */
[----:B0-----:R-:W4:Y:S01]  /*924d0*/  LDL.LU R28, [R1+0x2e6c] ;  /* 0x002e6c00011c7983 */ /* 0x001f220000300800 */
[----:B------:R-:W-:Y:S02]  /*924e0*/  @!P5 FMUL R3, R3, 16777216 ;  /* 0x4b8000000303d820 */ /* 0x000fe40000400000 */
[----:B------:R-:W-:-:S02]  /*924f0*/  @!P5 FMUL R20, R20, 16777216 ;  /* 0x4b8000001414d820 */ /* 0x000fc40000400000 */
[----:B----4-:R-:W-:-:S05]  /*92500*/  @!P5 FMUL R28, R28, 16777216 ;  /* 0x4b8000001c1cd820 */ /* 0x010fca0000400000 */
[----:B------:R0:W-:Y:S04]  /*92510*/  STL [R1+0x27bc], R28 ;  /* 0x0027bc1c01007387 */ /* 0x0001e80000100800 */
[----:B0-----:R-:W4:Y:S01]  /*92520*/  LDL.LU R28, [R1+0x534] ;  /* 0x00053400011c7983 */ /* 0x001f220000300800 */
[----:B------:R0:W-:Y:S03]  /*92530*/  @!P5 STL [R1+0x51c], R3 ;  /* 0x00051c030100d387 */ /* 0x0001e60000100800 */
[----:B0-----:R-:W5:Y:S01]  /*92540*/  LDL.LU R3, [R1+0x2e68] ;  /* 0x002e680001037983 */ /* 0x001f620000300800 */
[----:B------:R0:W-:Y:S03]  /*92550*/  @!P5 STL [R1+0x564], R20 ;  /* 0x000564140100d387 */ /* 0x0001e60000100800 */
[----:B0-----:R-:W3:Y:S01]  /*92560*/  LDL.LU R20, [R1+0x2e64] ;  /* 0x002e640001147983 */ /* 0x001ee20000300800 */
[----:B--2---:R-:W-:-:S02]  /*92570*/  @!P5 FMUL R21, R21, 16777216 ;  /* 0x4b8000001515d820 */ /* 0x004fc40000400000 */
[----:B------:R-:W-:Y:S02]  /*92580*/  @!P5 FMUL R4, R4, 16777216 ;  /* 0x4b8000000404d820 */ /* 0x000fe40000400000 */
[----:B------:R-:W-:Y:S02]  /*92590*/  @!P5 FMUL R22, R22, 16777216 ;  /* 0x4b8000001616d820 */ /* 0x000fe40000400000 */
[----:B----4-:R-:W-:Y:S02]  /*925a0*/  @!P5 FMUL R28, R28, 16777216 ;  /* 0x4b8000001c1cd820 */ /* 0x010fe40000400000 */
[----:B---3--:R-:W-:-:S05]  /*925b0*/  @!P5 FMUL R20, R20, 16777216 ;  /* 0x4b8000001414d820 */ /* 0x008fca0000400000 */
[----:B------:R0:W-:Y:S04]  /*925c0*/  STL [R1+0x560], R20 ;  /* 0x0005601401007387 */ /* 0x0001e80000100800 */
[----:B0-----:R-:W2:Y:S01]  /*925d0*/  LDL.LU R20, [R1+0x2e60] ;  /* 0x002e600001147983 */ /* 0x001ea20000300800 */
[----:B------:R0:W-:Y:S02]  /*925e0*/  @!P5 STL [R1+0x57c], R21 ;  /* 0x00057c150100d387 */ /* 0x0001e40000100800 */
[----:B------:R1:W-:Y:S02]  /*925f0*/  @!P5 STL [R1+0x518], R4 ;  /* 0x000518040100d387 */ /* 0x0003e40000100800 */
[----:B------:R3:W-:Y:S01]  /*92600*/  @!P5 STL [R1+0x88], R22 ;  /* 0x000088160100d387 */ /* 0x0007e20000100800 */
[----:B0-----:R-:W4:Y:S04]  /*92610*/  LDL R21, [R1+0x113c] ;  /* 0x00113c0001157983 */ /* 0x001f280000100800 */
[----:B-1----:R-:W2:Y:S04]  /*92620*/  LDL R4, [R1+0x1144] ;  /* 0x0011440001047983 */ /* 0x002ea80000100800 */
[----:B---3--:R-:W3:Y:S01]  /*92630*/  LDL R22, [R1+0x1150] ;  /* 0x0011500001167983 */ /* 0x008ee20000100800 */
[----:B------:R0:W-:Y:S03]  /*92640*/  STL [R1+0x27c0], R28 ;  /* 0x0027c01c01007387 */ /* 0x0001e60000100800 */
[----:B0-----:R-:W2:Y:S04]  /*92650*/  LDL.LU R28, [R1+0x484] ;  /* 0x00048400011c7983 */ /* 0x001ea80000300800 */
[----:B--2---:R0:W-:Y:S04]  /*92660*/  STL [R1+0x2e58], R28 ;  /* 0x002e581c01007387 */ /* 0x0041e80000100800 */
[----:B0-----:R-:W2:Y:S01]  /*92670*/  LDL R28, [R1+0x1138] ;  /* 0x00113800011c7983 */ /* 0x001ea20000100800 */
[----:B------:R-:W-:Y:S01]  /*92680*/  FSETP.GEU.AND P5, PT, |R20|, 1.175494350822287508e-38, PT ;  /* 0x008000001400780b */ /* 0x000fe20003fae200 */
[----:B------:R0:W-:Y:S02]  /*92690*/  STL [R1+0x2e44], R20 ;  /* 0x002e441401007387 */ /* 0x0001e40000100800 */
[----:B0-----:R-:W3:Y:S01]  /*926a0*/  LDL R20, [R1+0x1140] ;  /* 0x0011400001147983 */ /* 0x001ee20000100800 */
[----:B--2---:R-:W-:-:S05]  /*926b0*/  @P0 FMUL R28, R28, 0.25 ;  /* 0x3e8000001c1c0820 */ /* 0x004fca0000400000 */
[----:B------:R0:W-:Y:S04]  /*926c0*/  @P0 STL [R1+0x1138], R28 ;  /* 0x0011381c01000387 */ /* 0x0001e80000100800 */
[----:B0-----:R-:W2:Y:S01]  /*926d0*/  LDL R28, [R1+0x116c] ;  /* 0x00116c00011c7983 */ /* 0x001ea20000100800 */
[----:B----4-:R-:W-:-:S05]  /*926e0*/  @P0 FMUL R21, R21, 0.25 ;  /* 0x3e80000015150820 */ /* 0x010fca0000400000 */
[----:B------:R-:W-:Y:S04]  /*926f0*/  @P0 STL [R1+0x113c], R21 ;  /* 0x00113c1501000387 */ /* 0x000fe80000100800 */
[----:B--2---:R0:W-:Y:S04]  /*92700*/  STL [R1+0x2e5c], R28 ;  /* 0x002e5c1c01007387 */ /* 0x0041e80000100800 */
[----:B0-----:R-:W2:Y:S01]  /*92710*/  LDL R28, [R1+0x1168] ;  /* 0x00116800011c7983 */ /* 0x001ea20000100800 */
[----:B------:R-:W-:Y:S02]  /*92720*/  @P0 FMUL R4, R4, 0.25 ;  /* 0x3e80000004040820 */ /* 0x000fe40000400000 */
[----:B---3--:R-:W-:-:S02]  /*92730*/  @P0 FMUL R22, R22, 0.25 ;  /* 0x3e80000016160820 */ /* 0x008fc40000400000 */
[----:B------:R-:W-:Y:S01]  /*92740*/  @P0 FMUL R20, R20, 0.25 ;  /* 0x3e80000014140820 */ /* 0x000fe20000400000 */
[----:B------:R0:W-:Y:S01]  /*92750*/  @P0 STL [R1+0x1144], R4 ;  /* 0x0011440401000387 */ /* 0x0001e20000100800 */
[----:B------:R-:W3:Y:S02]  /*92760*/  LDL R21, [R1+0x308] ;  /* 0x0003080001157983 */ /* 0x000ee40000100800 */
[----:B------:R1:W-:Y:S01]  /*92770*/  @P0 STL [R1+0x1150], R22 ;  /* 0x0011501601000387 */ /* 0x0003e20000100800 */
[----:B0-----:R-:W4:Y:S04]  /*92780*/  LDL R4, [R1+0x32c] ;  /* 0x00032c0001047983 */ /* 0x001f280000100800 */
[----:B-1----:R-:W3:Y:S01]  /*92790*/  LDL R22, [R1+0x4a0] ;  /* 0x0004a00001167983 */ /* 0x002ee20000100800 */
[----:B------:R-:W-:Y:S02]  /*927a0*/  @P0 STL [R1+0x1140], R20 ;  /* 0x0011401401000387 */ /* 0x000fe40000100800 */
[----:B--2---:R-:W-:-:S05]  /*927b0*/  @P0 FMUL R28, R28, 0.25 ;  /* 0x3e8000001c1c0820 */ /* 0x004fca0000400000 */
[----:B------:R0:W-:Y:S04]  /*927c0*/  @P0 STL [R1+0x1168], R28 ;  /* 0x0011681c01000387 */ /* 0x0001e80000100800 */
[----:B0-----:R-:W2:Y:S02]  /*927d0*/  LDL.LU R28, [R1+0x2e5c] ;  /* 0x002e5c00011c7983 */ /* 0x001ea40000300800 */
[----:B--2---:R-:W-:-:S05]  /*927e0*/  @P0 FMUL R28, R28, 0.25 ;  /* 0x3e8000001c1c0820 */ /* 0x004fca0000400000 */
[----:B------:R0:W-:Y:S04]  /*927f0*/  @P0 STL [R1+0x116c], R28 ;  /* 0x00116c1c01000387 */ /* 0x0001e80000100800 */
[----:B0-----:R-:W2:Y:S01]  /*92800*/  LDL.LU R28, [R1+0x2e58] ;  /* 0x002e5800011c7983 */ /* 0x001ea20000300800 */
[----:B-----5:R-:W-:Y:S02]  /*92810*/  @P0 FMUL R3, R3, 0.25 ;  /* 0x3e80000003030820 */ /* 0x020fe40000400000 */
[----:B---3--:R-:W-:Y:S02]  /*92820*/  @P0 FMUL R21, R21, 0.25 ;  /* 0x3e80000015150820 */ /* 0x008fe40000400000 */
[----:B----4-:R-:W-:Y:S01]  /*92830*/  @P0 FMUL R4, R4, 0.25 ;  /* 0x3e80000004040820 */ /* 0x010fe20000400000 */
[----:B------:R-:W-:Y:S02]  /*92840*/  @P0 STL [R1+0x1154], R3 ;  /* 0x0011540301000387 */ /* 0x000fe40000100800 */
[----:B------:R0:W-:Y:S02]  /*92850*/  @P0 STL [R1+0x308], R21 ;  /* 0x0003081501000387 */ /* 0x0001e40000100800 */
[----:B0-----:R-:W3:Y:S01]  /*92860*/  LDL.LU R21, [R1+0x2e54] ;  /* 0x002e540001157983 */ /* 0x001ee20000300800 */
[----:B--2---:R-:W-:-:S05]  /*92870*/  @P0 FMUL R28, R28, 0.25 ;  /* 0x3e8000001c1c0820 */ /* 0x004fca0000400000 */
[----:B------:R0:W-:Y:S02]  /*92880*/  STL [R1+0x2e24], R28 ;  /* 0x002e241c01007387 */ /* 0x0001e40000100800 */
[----:B0-----:R-:W-:Y:S02]  /*92890*/  MOV R28, R3 ;  /* 0x00000003001c7202 */ /* 0x001fe40000000f00 */
[----:B------:R-:W2:Y:S01]  /*928a0*/  LDL.LU R3, [R1+0x2e50] ;  /* 0x002e500001037983 */ /* 0x000ea20000300800 */
[----:B------:R0:W-:Y:S03]  /*928b0*/  @P0 STL [R1+0x32c], R4 ;  /* 0x00032c0401000387 */ /* 0x0001e60000100800 */
[----:B0-----:R-:W4:Y:S01]  /*928c0*/  LDL.LU R4, [R1+0x2e4c] ;  /* 0x002e4c0001047983 */ /* 0x001f220000300800 */
[----:B------:R-:W-:-:S05]  /*928d0*/  @P0 FMUL R22, R22, 0.25 ;  /* 0x3e80000016160820 */ /* 0x000fca0000400000 */
[----:B------:R0:W-:Y:S04]  /*928e0*/  @P0 STL [R1+0x4a0], R22 ;  /* 0x0004a01601000387 */ /* 0x0001e80000100800 */
[----:B0-----:R-:W5:Y:S01]  /*928f0*/  LDL.LU R22, [R1+0x2e48] ;  /* 0x002e480001167983 */ /* 0x001f620000300800 */
[----:B----4-:R-:W-:-:S05]  /*92900*/  @P0 FMUL R4, R4, 0.25 ;  /* 0x3e80000004040820 */ /* 0x010fca0000400000 */
[----:B------:R0:W-:Y:S04]  /*92910*/  STL [R1+0x2e28], R4 ;  /* 0x002e280401007387 */ /* 0x0001e80000100800 */
[----:B0-----:R-:W4:Y:S01]  /*92920*/  LDL R4, [R1+0x4cc] ;  /* 0x0004cc0001047983 */ /* 0x001f220000100800 */
[----:B------:R0:W-:Y:S02]  /*92930*/  STL [R1+0x2e40], R10 ;  /* 0x002e400a01007387 */ /* 0x0001e40000100800 */
[----:B0-----:R-:W-:Y:S02]  /*92940*/  IMAD.MOV.U32 R10, RZ, RZ, R20 ;  /* 0x000000ffff0a7224 */ /* 0x001fe400078e0014 */
[----:B------:R-:W4:Y:S01]  /*92950*/  LDL.LU R20, [R1+0x2e44] ;  /* 0x002e440001147983 */ /* 0x000f220000300800 */
[----:B---3--:R-:W-:-:S02]  /*92960*/  @P0 FMUL R21, R21, 0.25 ;  /* 0x3e80000015150820 */ /* 0x008fc40000400000 */
[----:B--2---:R-:W-:Y:S02]  /*92970*/  @P0 FMUL R3, R3, 0.25 ;  /* 0x3e80000003030820 */ /* 0x004fe40000400000 */
[----:B-----5:R-:W-:Y:S01]  /*92980*/  @P0 FMUL R22, R22, 0.25 ;  /* 0x3e80000016160820 */ /* 0x020fe20000400000 */
[----:B------:R0:W-:Y:S02]  /*92990*/  STL [R1+0x2e2c], R21 ;  /* 0x002e2c1501007387 */ /* 0x0001e40000100800 */
[----:B0-----:R-:W-:Y:S02]  /*929a0*/  MOV R21, R10 ;  /* 0x0000000a00157202 */ /* 0x001fe40000000f00 */
[----:B------:R-:W2:Y:S01]  /*929b0*/  LDL R10, [R1+0x1138] ;  /* 0x00113800010a7983 */ /* 0x000ea20000100800 */
[----:B----4-:R-:W-:-:S05]  /*929c0*/  @P0 FMUL R4, R4, 0.25 ;  /* 0x3e80000004040820 */ /* 0x010fca0000400000 */
[----:B------:R-:W-:Y:S01]  /*929d0*/  @P0 STL [R1+0x4cc], R4 ;  /* 0x0004cc0401000387 */ /* 0x000fe20000100800 */
[----:B------:R-:W-:Y:S02]  /*929e0*/  @P0 STL [R1+0x4c0], R3 ;  /* 0x0004c00301000387 */ /* 0x000fe40000100800 */
[----:B------:R0:W-:Y:S02]  /*929f0*/  STL [R1+0x2e30], R3 ;  /* 0x002e300301007387 */ /* 0x0001e40000100800 */
[----:B0-----:R-:W3:Y:S01]  /*92a00*/  LDL R3, [R1+0x1144] ;  /* 0x0011440001037983 */ /* 0x001ee20000100800 */
[----:B------:R-:W-:Y:S02]  /*92a10*/  @P0 STL [R1+0x8c], R22 ;  /* 0x00008c1601000387 */ /* 0x000fe40000100800 */
[----:B------:R0:W-:Y:S01]  /*92a20*/  STL [R1+0x2e34], R22 ;  /* 0x002e341601007387 */ /* 0x0001e20000100800 */
[----:B------:R-:W-:Y:S01]  /*92a30*/  FSETP.GT.AND P0, PT, |R20|, 8.50705917302346158658e+37, PT ;  /* 0x7e8000001400780b */ /* 0x000fe20003f04200 */
[----:B0-----:R-:W4:Y:S01]  /*92a40*/  LDL R22, [R1+0x1150] ;  /* 0x0011500001167983 */ /* 0x001f220000100800 */
[----:B------:R0:W-:Y:S03]  /*92a50*/  STL [R1+0x2e18], R20 ;  /* 0x002e181401007387 */ /* 0x0001e60000100800 */
[----:B0-----:R-:W5:Y:S01]  /*92a60*/  LDL R20, [R1+0x113c] ;  /* 0x00113c0001147983 */ /* 0x001f620000100800 */
[----:B--2---:R-:W-:-:S05]  /*92a70*/  @!P1 FMUL R10, R10, 16777216 ;  /* 0x4b8000000a0a9820 */ /* 0x004fca0000400000 */
[----:B------:R0:W-:Y:S04]  /*92a80*/  @!P1 STL [R1+0x1138], R10 ;  /* 0x0011380a01009387 */ /* 0x0001e80000100800 */
[----:B0-----:R-:W2:Y:S04]  /*92a90*/  LDL.LU R10, [R1+0x2e40] ;  /* 0x002e4000010a7983 */ /* 0x001ea80000300800 */
[----:B----4-:R3:W-:Y:S02]  /*92aa0*/  STL [R1+0x2e38], R22 ;  /* 0x002e381601007387 */ /* 0x0107e40000100800 */
[----:B---3--:R-:W-:Y:S01]  /*92ab0*/  MOV R22, R3 ;  /* 0x0000000300167202 */ /* 0x008fe20000000f00 */
[----:B-----5:R-:W-:-:S05]  /*92ac0*/  @!P1 FMUL R20, R20, 16777216 ;  /* 0x4b80000014149820 */ /* 0x020fca0000400000 */
[----:B------:R-:W-:Y:S01]  /*92ad0*/  @!P1 STL [R1+0x113c], R20 ;  /* 0x00113c1401009387 */ /* 0x000fe20000100800 */
[----:B------:R0:W-:Y:S01]  /*92ae0*/  STL [R1+0x2e3c], R22 ;  /* 0x002e3c1601007387 */ /* 0x0001e20000100800 */
[----:B------:R-:W-:Y:S02]  /*92af0*/  MOV R3, R28 ;  /* 0x0000001c00037202 */ /* 0x000fe40000000f00 */
[----:B------:R-:W3:Y:S01]  /*92b00*/  LDL R28, [R1+0x308] ;  /* 0x00030800011c7983 */ /* 0x000ee20000100800 */
[----:B0-----:R-:W-:Y:S01]  /*92b10*/  IMAD.MOV.U32 R22, RZ, RZ, R21 ;  /* 0x000000ffff167224 */ /* 0x001fe200078e0015 */
[----:B------:R-:W-:Y:S02]  /*92b20*/  MOV R20, R4 ;  /* 0x0000000400147202 */ /* 0x000fe40000000f00 */
[----:B------:R-:W4:Y:S04]  /*92b30*/  LDL R21, [R1+0x1168] ;  /* 0x0011680001157983 */ /* 0x000f280000100800 */
[----:B------:R-:W5:Y:S01]  /*92b40*/  LDL R4, [R1+0x116c] ;  /* 0x00116c0001047983 */ /* 0x000f620000100800 */
[----:B------:R-:W-:-:S05]  /*92b50*/  @!P1 FMUL R22, R22, 16777216 ;  /* 0x4b80000016169820 */ /* 0x000fca0000400000 */
[----:B------:R0:W-:Y:S04]  /*92b60*/  @!P1 STL [R1+0x1140], R22 ;  /* 0x0011401601009387 */ /* 0x0001e80000100800 */
[----:B0-----:R-:W2:Y:S02]  /*92b70*/  LDL.LU R22, [R1+0x2e3c] ;  /* 0x002e3c0001167983 */ /* 0x001ea40000300800 */
[----:B--2---:R-:W-:-:S05]  /*92b80*/  @!P1 FMUL R22, R22, 16777216 ;  /* 0x4b80000016169820 */ /* 0x004fca0000400000 */
[----:B------:R0:W-:Y:S04]  /*92b90*/  @!P1 STL [R1+0x1144], R22 ;  /* 0x0011441601009387 */ /* 0x0001e80000100800 */
[----:B0-----:R-:W2:Y:S01]  /*92ba0*/  LDL.LU R22, [R1+0x2e38] ;  /* 0x002e380001167983 */ /* 0x001ea20000300800 */
[----:B------:R-:W-:Y:S02]  /*92bb0*/  @!P1 FMUL R3, R3, 16777216 ;  /* 0x4b80000003039820 */ /* 0x000fe40000400000 */
[----:B----4-:R-:W-:Y:S02]  /*92bc0*/  @!P1 FMUL R21, R21, 16777216 ;  /* 0x4b80000015159820 */ /* 0x010fe40000400000 */
[----:B-----5:R-:W-:Y:S02]  /*92bd0*/  @!P1 FMUL R4, R4, 16777216 ;  /* 0x4b80000004049820 */ /* 0x020fe40000400000 */
[----:B---3--:R-:W-:-:S02]  /*92be0*/  @!P1 FMUL R28, R28, 16777216 ;  /* 0x4b8000001c1c9820 */ /* 0x008fc40000400000 */
[----:B--2---:R-:W-:-:S05]  /*92bf0*/  @!P1 FMUL R22, R22, 16777216 ;  /* 0x4b80000016169820 */ /* 0x004fca0000400000 */
[----:B------:R0:W-:Y:S04]  /*92c00*/  @!P1 STL [R1+0x1150], R22 ;  /* 0x0011501601009387 */ /* 0x0001e80000100800 */
[----:B0-----:R-:W2:Y:S01]  /*92c10*/  LDL.LU R22, [R1+0x2e34] ;  /* 0x002e340001167983 */ /* 0x001ea20000300800 */
[----:B------:R0:W-:Y:S03]  /*92c20*/  @!P1 STL [R1+0x1154], R3 ;  /* 0x0011540301009387 */ /* 0x0001e60000100800 */
[----:B0-----:R-:W3:Y:S01]  /*92c30*/  LDL.LU R3, [R1+0x2e30] ;  /* 0x002e300001037983 */ /* 0x001ee20000300800 */
[----:B------:R0:W-:Y:S03]  /*92c40*/  @!P1 STL [R1+0x1168], R21 ;  /* 0x0011681501009387 */ /* 0x0001e60000100800 */
[----:B0-----:R-:W4:Y:S01]  /*92c50*/  LDL.LU R21, [R1+0x2e2c] ;  /* 0x002e2c0001157983 */ /* 0x001f220000300800 */
[----:B------:R0:W-:Y:S03]  /*92c60*/  @!P1 STL [R1+0x116c], R4 ;  /* 0x00116c0401009387 */ /* 0x0001e60000100800 */
[----:B0-----:R-:W5:Y:S01]  /*92c70*/  LDL.LU R4, [R1+0x2e28] ;  /* 0x002e280001047983 */ /* 0x001f620000300800 */
[----:B------:R0:W-:Y:S03]  /*92c80*/  @!P1 STL [R1+0x308], R28 ;  /* 0x0003081c01009387 */ /* 0x0001e60000100800 */
[----:B0-----:R-:W2:Y:S02]  /*92c90*/  LDL.LU R28, [R1+0x2e24] ;  /* 0x002e2400011c7983 */ /* 0x001ea40000300800 */
[----:B--2---:R-:W-:-:S05]  /*92ca0*/  @!P1 FMUL R28, R28, 16777216 ;  /* 0x4b8000001c1c9820 */ /* 0x004fca0000400000 */
[----:B------:R0:W-:Y:S04]  /*92cb0*/  STL [R1+0x27c4], R28 ;  /* 0x0027c41c01007387 */ /* 0x0001e80000100800 */
[----:B0-----:R-:W2:Y:S02]  /*92cc0*/  LDL R28, [R1+0x32c] ;  /* 0x00032c00011c7983 */ /* 0x001ea40000100800 */
[----:B--2---:R-:W-:-:S05]  /*92cd0*/  @!P1 FMUL R28, R28, 16777216 ;  /* 0x4b8000001c1c9820 */ /* 0x004fca0000400000 */
[----:B------:R0:W-:Y:S02]  /*92ce0*/  @!P1 STL [R1+0x32c], R28 ;  /* 0x00032c1c01009387 */ /* 0x0001e40000100800 */
[----:B0-----:R-:W-:Y:S01]  /*92cf0*/  IMAD.MOV.U32 R28, RZ, RZ, R20 ;  /* 0x000000ffff1c7224 */ /* 0x001fe200078e0014 */
[----:B------:R-:W-:Y:S01]  /*92d00*/  MOV R20, R22 ;  /* 0x0000001600147202 */ /* 0x000fe20000000f00 */
[----:B------:R-:W-:Y:S02]  /*92d10*/  MOV R22, R27 ;  /* 0x0000001b00167202 */ /* 0x000fe40000000f00 */
[----:B------:R-:W-:Y:S01]  /*92d20*/  IMAD.MOV.U32 R27, RZ, RZ, R26 ;  /* 0x000000ffff1b7224 */ /* 0x000fe200078e001a */
[----:B------:R-:W-:Y:S01]  /*92d30*/  MOV R26, R25 ;  /* 0x00000019001a7202 */ /* 0x000fe20000000f00 */
[----:B------:R-:W-:Y:S02]  /*92d40*/  MOV R25, R23 ;  /* 0x0000001700197202 */ /* 0x000fe40000000f00 */
[----:B------:R-:W-:Y:S01]  /*92d50*/  IMAD.MOV.U32 R23, RZ, RZ, R5 ;  /* 0x000000ffff177224 */ /* 0x000fe200078e0005 */
[----:B------:R-:W-:-:S02]  /*92d60*/  MOV R5, R2 ;  /* 0x0000000200057202 */ /* 0x000fc40000000f00 */
[----:B------:R-:W2:Y:S04]  /*92d70*/  LDL.LU R2, [R1+0x120] ;  /* 0x0001200001027983 */ /* 0x000ea80000300800 */
[----:B--2---:R3:W-:Y:S02]  /*92d80*/  STL [R1+0x2e04], R2 ;  /* 0x002e040201007387 */ /* 0x0047e40000100800 */
[----:B---3--:R-:W-:Y:S02]  /*92d90*/  MOV R2, R3 ;  /* 0x0000000300027202 */ /* 0x008fe40000000f00 */
[----:B------:R-:W2:Y:S01]  /*92da0*/  LDL.LU R3, [R1+0x124] ;  /* 0x0001240001037983 */ /* 0x000ea20000300800 */
[----:B-----5:R-:W-:-:S03]  /*92db0*/  @!P1 FMUL R4, R4, 16777216 ;  /* 0x4b80000004049820 */ /* 0x020fc60000400000 */
[----:B--2---:R0:W-:Y:S04]  /*92dc0*/  STL [R1+0x2e08], R3 ;  /* 0x002e080301007387 */ /* 0x0041e80000100800 */
[----:B0-----:R-:W2:Y:S01]  /*92dd0*/  LDL R3, [R1+0x4a0] ;  /* 0x0004a00001037983 */ /* 0x001ea20000100800 */
[----:B------:R-:W-:Y:S02]  /*92de0*/  @!P1 FMUL R2, R2, 16777216 ;  /* 0x4b80000002029820 */ /* 0x000fe40000400000 */
[----:B----4-:R-:W-:Y:S02]  /*92df0*/  @!P1 FMUL R21, R21, 16777216 ;  /* 0x4b80000015159820 */ /* 0x010fe40000400000 */
[----:B------:R0:W-:Y:S02]  /*92e00*/  STL [R1+0x494], R4 ;  /* 0x0004940401007387 */ /* 0x0001e40000100800 */
[----:B------:R-:W-:-:S02]  /*92e10*/  @!P1 FMUL R28, R28, 16777216 ;  /* 0x4b8000001c1c9820 */ /* 0x000fc40000400000 */
[----:B------:R-:W-:Y:S01]  /*92e20*/  @!P1 FMUL R20, R20, 16777216 ;  /* 0x4b80000014149820 */ /* 0x000fe20000400000 */
[----:B0-----:R-:W3:Y:S01]  /*92e30*/  LDL.LU R4, [R1+0x2e20] ;  /* 0x002e200001047983 */ /* 0x001ee20000300800 */
[----:B--2---:R-:W-:-:S05]  /*92e40*/  @!P1 FMUL R3, R3, 16777216 ;  /* 0x4b80000003039820 */ /* 0x004fca0000400000 */
[----:B------:R-:W-:Y:S01]  /*92e50*/  @!P1 STL [R1+0x4a0], R3 ;  /* 0x0004a00301009387 */ /* 0x000fe20000100800 */
[----:B------:R-:W-:Y:S02]  /*92e60*/  @!P1 STL [R1+0x4c0], R2 ;  /* 0x0004c00201009387 */ /* 0x000fe40000100800 */
[----:B------:R0:W-:Y:S02]  /*92e70*/  STL [R1+0x4ec], R21 ;  /* 0x0004ec1501007387 */ /* 0x0001e40000100800 */
[----:B------:R-:W-:Y:S01]  /*92e80*/  @!P1 STL [R1+0x4cc], R28 ;  /* 0x0004cc1c01009387 */ /* 0x000fe20000100800 */
[----:B0-----:R-:W2:Y:S01]  /*92e90*/  LDL R21, [R1+0x1158] ;  /* 0x0011580001157983 */ /* 0x001ea20000100800 */
[----:B------:R-:W-:Y:S02]  /*92ea0*/  @!P1 STL [R1+0x8c], R20 ;  /* 0x00008c1401009387 */ /* 0x000fe40000100800 */
[----:B------:R-:W4:Y:S02]  /*92eb0*/  LDL R2, [R1+0x1170] ;  /* 0x0011700001027983 */ /* 0x000f240000100800 */
[----:B----4-:R0:W-:Y:S04]  /*92ec0*/  STL [R1+0x2e1c], R2 ;  /* 0x002e1c0201007387 */ /* 0x0101e80000100800 */
[----:B0-----:R-:W4:Y:S01]  /*92ed0*/  LDL R2, [R1+0x1160] ;  /* 0x0011600001027983 */ /* 0x001f220000100800 */
[----:B------:R-:W5:Y:S02]  /*92ee0*/  LDL.LU R28, [R1+0x148] ;  /* 0x00014800011c7983 */ /* 0x000f640000300800 */
[----:B--2---:R-:W-:Y:S01]  /*92ef0*/  @P0 FMUL R21, R21, 0.25 ;  /* 0x3e80000015150820 */ /* 0x004fe20000400000 */
[----:B---3--:R-:W-:Y:S01]  /*92f00*/  FSETP.GT.AND P1, PT, |R4|, 8.50705917302346158658e+37, PT ;  /* 0x7e8000000400780b */ /* 0x008fe20003f24200 */
[----:B----4-:R-:W-:Y:S01]  /*92f10*/  @P0 FMUL R2, R2, 0.25 ;  /* 0x3e80000002020820 */ /* 0x010fe20000400000 */
[----:B-----5:R0:W-:Y:S01]  /*92f20*/  STL [R1+0x2df8], R28 ;  /* 0x002df81c01007387 */ /* 0x0201e20000100800 */
[----:B------:R1:W-:Y:S02]  /*92f30*/  STL [R1+0x2e0c], R4 ;  /* 0x002e0c0401007387 */ /* 0x0003e40000100800 */
[----:B------:R2:W-:Y:S02]  /*92f40*/  @P0 STL [R1+0x1158], R21 ;  /* 0x0011581501000387 */ /* 0x0005e40000100800 */
[----:B------:R-:W3:Y:S01]  /*92f50*/  LDL R20, [R1+0x1178] ;  /* 0x0011780001147983 */ /* 0x000ee20000100800 */
[----:B------:R-:W4:Y:S04]  /*92f60*/  LDL R3, [R1+0x1214] ;  /* 0x0012140001037983 */ /* 0x000f280000100800 */
[----:B0-----:R-:W5:Y:S04]  /*92f70*/  LDL R28, [R1+0x119c] ;  /* 0x00119c00011c7983 */ /* 0x001f680000100800 */
[----:B-1----:R-:W5:Y:S04]  /*92f80*/  LDL R4, [R1+0x1184] ;  /* 0x0011840001047983 */ /* 0x002f680000100800 */
[----:B--2---:R-:W2:Y:S01]  /*92f90*/  LDL R21, [R1+0x121c] ;  /* 0x00121c0001157983 */ /* 0x004ea20000100800 */
[----:B------:R0:W-:Y:S03]  /*92fa0*/  @P0 STL [R1+0x1160], R2 ;  /* 0x0011600201000387 */ /* 0x0001e60000100800 */
[----:B0-----:R-:W2:Y:S01]  /*92fb0*/  LDL.LU R2, [R1+0x2e1c] ;  /* 0x002e1c0001027983 */ /* 0x001ea20000300800 */
[----:B---3--:R-:W-:-:S02]  /*92fc0*/  @P0 FMUL R20, R20, 0.25 ;  /* 0x3e80000014140820 */ /* 0x008fc40000400000 */
[----:B----4-:R-:W-:Y:S02]  /*92fd0*/  @P0 FMUL R3, R3, 0.25 ;  /* 0x3e80000003030820 */ /* 0x010fe40000400000 */
[----:B-----5:R-:W-:Y:S02]  /*92fe0*/  @P0 FMUL R28, R28, 0.25 ;  /* 0x3e8000001c1c0820 */ /* 0x020fe40000400000 */
[----:B------:R-:W-:Y:S02]  /*92ff0*/  @P0 FMUL R4, R4, 0.25 ;  /* 0x3e80000004040820 */ /* 0x000fe40000400000 */
[----:B--2---:R-:W-:Y:S02]  /*93000*/  @P0 FMUL R21, R21, 0.25 ;  /* 0x3e80000015150820 */ /* 0x004fe40000400000 */
[----:B------:R-:W-:-:S05]  /*93010*/  @P0 FMUL R2, R2, 0.25 ;  /* 0x3e80000002020820 */ /* 0x000fca0000400000 */
[----:B------:R0:W-:Y:S04]  /*93020*/  @P0 STL [R1+0x1170], R2 ;  /* 0x0011700201000387 */ /* 0x0001e80000100800 */
[----:B0-----:R-:W2:Y:S01]  /*93030*/  LDL R2, [R1+0x50c] ;  /* 0x00050c0001027983 */ /* 0x001ea20000100800 */
[----:B------:R0:W-:Y:S03]  /*93040*/  @P0 STL [R1+0x1178], R20 ;  /* 0x0011781401000387 */ /* 0x0001e60000100800 */
[----:B0-----:R-:W3:Y:S01]  /*93050*/  LDL.LU R20, [R1+0x2e18] ;  /* 0x002e180001147983 */ /* 0x001ee20000300800 */
[----:B------:R-:W-:Y:S02]  /*93060*/  @P0 STL [R1+0x1184], R4 ;  /* 0x0011840401000387 */ /* 0x000fe40000100800 */
[----:B------:R-:W-:Y:S02]  /*93070*/  @P0 STL [R1+0x119c], R28 ;  /* 0x00119c1c01000387 */ /* 0x000fe40000100800 */
[----:B------:R-:W-:Y:S01]  /*93080*/  @P0 STL [R1+0x1214], R3 ;  /* 0x0012140301000387 */ /* 0x000fe20000100800 */
[----:B------:R0:W-:Y:S02]  /*93090*/  @P0 STL [R1+0x121c], R21 ;  /* 0x00121c1501000387 */ /* 0x0001e40000100800 */
[----:B0-----:R-:W-:Y:S01]  /*930a0*/  IMAD.MOV.U32 R21, RZ, RZ, R22 ;  /* 0x000000ffff157224 */ /* 0x001fe200078e0016 */
[----:B------:R-:W-:-:S02]  /*930b0*/  MOV R22, R23 ;  /* 0x0000001700167202 */ /* 0x000fc40000000f00 */
[----:B------:R-:W4:Y:S01]  /*930c0*/  LDL.LU R23, [R1+0x50] ;  /* 0x0000500001177983 */ /* 0x000f220000300800 */
[----:B--2---:R-:W-:-:S03]  /*930d0*/  @P0 FMUL R2, R2, 0.25 ;  /* 0x3e80000002020820 */ /* 0x004fc60000400000 */
[----:B----4-:R-:W-:Y:S02]  /*930e0*/  STL [R1+0x2de4], R23 ;  /* 0x002de41701007387 */ /* 0x010fe40000100800 */
[----:B------:R-:W-:Y:S02]  /*930f0*/  @P0 STL [R1+0x50c], R2 ;  /* 0x00050c0201000387 */ /* 0x000fe40000100800 */
[----:B------:R0:W-:Y:S02]  /*93100*/  STL [R1+0x2e14], R14 ;  /* 0x002e140e01007387 */ /* 0x0001e40000100800 */
[----:B0-----:R-:W2:Y:S01]  /*93110*/  LDL R14, [R1+0x528] ;  /* 0x00052800010e7983 */ /* 0x001ea20000100800 */
[----:B------:R0:W-:Y:S02]  /*93120*/  STL [R1+0x2e10], R18 ;  /* 0x002e101201007387 */ /* 0x0001e40000100800 */
[----:B------:R-:W4:Y:S02]  /*93130*/  LDL R4, [R1+0x544] ;  /* 0x0005440001047983 */ /* 0x000f240000100800 */
[----:B------:R-:W5:Y:S01]  /*93140*/  LDL R3, [R1+0x540] ;  /* 0x0005400001037983 */ /* 0x000f620000100800 */
[----:B------:R-:W4:Y:S04]  /*93150*/  LDL R2, [R1+0x55c] ;  /* 0x00055c0001027983 */ /* 0x000f280000100800 */
[----:B------:R-:W4:Y:S04]  /*93160*/  LDL R23, [R1+0x530] ;  /* 0x0005300001177983 */ /* 0x000f280000100800 */
[----:B0-----:R-:W4:Y:S01]  /*93170*/  LDL R18, [R1+0x524] ;  /* 0x0005240001127983 */ /* 0x001f220000100800 */
[----:B---3--:R-:W-:Y:S01]  /*93180*/  MOV R28, R20 ;  /* 0x00000014001c7202 */ /* 0x008fe20000000f00 */
[----:B------:R-:W-:Y:S01]  /*93190*/  IMAD.MOV.U32 R20, RZ, RZ, R27 ;  /* 0x000000ffff147224 */ /* 0x000fe200078e001b */
[----:B------:R-:W-:-:S02]  /*931a0*/  MOV R27, R26 ;  /* 0x0000001a001b7202 */ /* 0x000fc40000000f00 */
[----:B------:R-:W3:Y:S01]  /*931b0*/  LDL R26, [R1+0x558] ;  /* 0x00055800011a7983 */ /* 0x000ee20000100800 */
[----:B--2---:R-:W-:-:S05]  /*931c0*/  @P0 FMUL R14, R14, 0.25 ;  /* 0x3e8000000e0e0820 */ /* 0x004fca0000400000 */
[----:B------:R0:W-:Y:S04]  /*931d0*/  @P0 STL [R1+0x528], R14 ;  /* 0x0005280e01000387 */ /* 0x0001e80000100800 */
[----:B0-----:R-:W2:Y:S01]  /*931e0*/  LDL.LU R14, [R1+0x2e14] ;  /* 0x002e1400010e7983 */ /* 0x001ea20000300800 */
[----:B----4-:R-:W-:Y:S02]  /*931f0*/  @P0 FMUL R18, R18, 0.25 ;  /* 0x3e80000012120820 */ /* 0x010fe40000400000 */
[----:B------:R-:W-:Y:S02]  /*93200*/  @P0 FMUL R4, R4, 0.25 ;  /* 0x3e80000004040820 */ /* 0x000fe40000400000 */
[----:B-----5:R-:W-:Y:S02]  /*93210*/  @P0 FMUL R3, R3, 0.25 ;  /* 0x3e80000003030820 */ /* 0x020fe40000400000 */
[----:B------:R-:W-:Y:S01]  /*93220*/  @P0 FMUL R2, R2, 0.25 ;  /* 0x3e80000002020820 */ /* 0x000fe20000400000 */
[----:B------:R0:W-:Y:S01]  /*93230*/  @P0 STL [R1+0x524], R18 ;  /* 0x0005241201000387 */ /* 0x0001e20000100800 */
[----:B------:R-:W-:-:S02]  /*93240*/  @P0 FMUL R23, R23, 0.25 ;  /* 0x3e80000017170820 */ /* 0x000fc40000400000 */
[----:B------:R-:W-:Y:S02]  /*93250*/  @P0 FMUL R28, R28, 0.25 ;  /* 0x3e8000001c1c0820 */ /* 0x000fe40000400000 */
[----:B---3--:R-:W-:Y:S01]  /*93260*/  @P0 FMUL R26, R26, 0.25 ;  /* 0x3e8000001a1a0820 */ /* 0x008fe20000400000 */
[----:B0-----:R-:W3:Y:S01]  /*93270*/  LDL.LU R18, [R1+0x2e10] ;  /* 0x002e100001127983 */ /* 0x001ee20000300800 */
[----:B------:R0:W-:Y:S03]  /*93280*/  @P0 STL [R1+0x544], R4 ;  /* 0x0005440401000387 */ /* 0x0001e60000100800 */
[----:B0-----:R-:W4:Y:S01]  /*93290*/  LDL.LU R4, [R1+0x2e0c] ;  /* 0x002e0c0001047983 */ /* 0x001f220000300800 */
[----:B------:R0:W-:Y:S03]  /*932a0*/  @P0 STL [R1+0x540], R3 ;  /* 0x0005400301000387 */ /* 0x0001e60000100800 */
[----:B0-----:R-:W5:Y:S01]  /*932b0*/  LDL.LU R3, [R1+0x2e08] ;  /* 0x002e080001037983 */ /* 0x001f620000300800 */
[----:B------:R0:W-:Y:S03]  /*932c0*/  @P0 STL [R1+0x55c], R2 ;  /* 0x00055c0201000387 */ /* 0x0001e60000100800 */
[----:B0-----:R-:W3:Y:S01]  /*932d0*/  LDL.LU R2, [R1+0x2e04] ;  /* 0x002e040001027983 */ /* 0x001ee20000300800 */
[----:B------:R-:W-:Y:S02]  /*932e0*/  @P0 STL [R1+0x530], R23 ;  /* 0x0005301701000387 */ /* 0x000fe40000100800 */
[----:B------:R-:W-:Y:S02]  /*932f0*/  @P0 STL [R1+0x84], R28 ;  /* 0x0000841c01000387 */ /* 0x000fe40000100800 */
[----:B------:R-:W-:Y:S01]  /*93300*/  STL [R1+0x2dfc], R17 ;  /* 0x002dfc1101007387 */ /* 0x000fe20000100800 */
[----:B------:R0:W-:Y:S04]  /*93310*/  @P0 STL [R1+0x558], R26 ;  /* 0x0005581a01000387 */ /* 0x0001e80000100800 */
[----:B--2---:R1:W-:Y:S01]  /*93320*/  STL [R1+0x2e00], R14 ;  /* 0x002e000e01007387 */ /* 0x0043e20000100800 */
[----:B0-----:R-:W2:Y:S03]  /*93330*/  LDL.LU R26, [R1+0x870] ;  /* 0x00087000011a7983 */ /* 0x001ea60000300800 */
[----:B--2---:R0:W-:Y:S01]  /*93340*/  STL [R1+0x28d4], R26 ;  /* 0x0028d41a01007387 */ /* 0x0041e20000100800 */
[----:B-1----:R-:W2:Y:S02]  /*93350*/  LDL R14, [R1+0x128] ;  /* 0x00012800010e7983 */ /* 0x002ea40000100800 */
[----:B------:R-:W2:Y:S02]  /*93360*/  LDL R17, [R1+0x134] ;  /* 0x0001340001117983 */ /* 0x000ea40000100800 */
[----:B------:R-:W2:Y:S01]  /*93370*/  LDL R28, [R1+0x13c] ;  /* 0x00013c00011c7983 */ /* 0x000ea20000100800 */
[----:B0-----:R-:W-:Y:S01]  /*93380*/  MOV R26, R21 ;  /* 0x00000015001a7202 */ /* 0x001fe20000000f00 */
[----:B------:R-:W-:-:S02]  /*93390*/  MOV R21, R25 ;  /* 0x0000001900157202 */ /* 0x000fc40000000f00 */
[----:B------:R-:W2:Y:S01]  /*933a0*/  LDL.LU R25, [R1+0x8a8] ;  /* 0x0008a80001197983 */ /* 0x000ea20000300800 */
[----:B------:R-:W-:Y:S01]  /*933b0*/  IMAD.MOV.U32 R23, RZ, RZ, R22 ;  /* 0x000000ffff177224 */ /* 0x000fe200078e0016 */
[----:B------:R-:W-:Y:S02]  /*933c0*/  MOV R22, R27 ;  /* 0x0000001b00167202 */ /* 0x000fe40000000f00 */
[----:B--2---:R0:W-:Y:S04]  /*933d0*/  STL [R1+0x28b4], R25 ;  /* 0x0028b41901007387 */ /* 0x0041e80000100800 */
[----:B0-----:R-:W2:Y:S01]  /*933e0*/  LDL R25, [R1+0x12c] ;  /* 0x00012c0001197983 */ /* 0x001ea20000100800 */
[----:B------:R-:W2:Y:S02]  /*933f0*/  LDL.LU R27, [R1+0x8b0] ;  /* 0x0008b000011b7983 */ /* 0x000ea40000300800 */
[----:B---3--:R-:W-:-:S02]  /*93400*/  @P1 FMUL R2, R2, 0.25 ;  /* 0x3e80000002021820 */ /* 0x008fc40000400000 */
[----:B-----5:R-:W-:Y:S01]  /*93410*/  @P1 FMUL R3, R3, 0.25 ;  /* 0x3e80000003031820 */ /* 0x020fe20000400000 */
[----:B----4-:R-:W-:Y:S01]  /*93420*/  FSETP.GEU.AND P0, PT, |R4|, 1.175494350822287508e-38, PT ;  /* 0x008000000400780b */ /* 0x010fe20003f0e200 */
[----:B------:R-:W-:Y:S01]  /*93430*/  @P1 FMUL R14, R14, 0.25 ;  /* 0x3e8000000e0e1820 */ /* 0x000fe20000400000 */
[----:B--2---:R0:W-:Y:S01]  /*93440*/  STL [R1+0x28b8], R27 ;  /* 0x0028b81b01007387 */ /* 0x0041e20000100800 */
[----:B------:R-:W-:-:S03]  /*93450*/  @P1 FMUL R25, R25, 0.25 ;  /* 0x3e80000019191820 */ /* 0x000fc60000400000 */
[----:B0-----:R-:W2:Y:S01]  /*93460*/  LDL R27, [R1+0x1c8] ;  /* 0x0001c800011b7983 */ /* 0x001ea20000100800 */
[----:B------:R0:W-:Y:S03]  /*93470*/  STL [R1+0x2dec], R4 ;  /* 0x002dec0401007387 */ /* 0x0001e60000100800 */
[----:B0-----:R-:W3:Y:S01]  /*93480*/  LDL R4, [R1+0x140] ;  /* 0x0001400001047983 */ /* 0x001ee20000100800 */
[----:B------:R0:W-:Y:S03]  /*93490*/  STL [R1+0x2de8], R2 ;  /* 0x002de80201007387 */ /* 0x0001e60000100800 */
[----:B0-----:R-:W4:Y:S01]  /*934a0*/  LDL R2, [R1+0x14c] ;  /* 0x00014c0001027983 */ /* 0x001f220000100800 */
[----:B------:R0:W-:Y:S03]  /*934b0*/  STL [R1+0x2de0], R3 ;  /* 0x002de00301007387 */ /* 0x0001e60000100800 */
[----:B0-----:R-:W5:Y:S01]  /*934c0*/  LDL R3, [R1+0x130] ;  /* 0x0001300001037983 */ /* 0x001f620000100800 */
[----:B------:R0:W-:Y:S03]  /*934d0*/  @P1 STL [R1+0x128], R14 ;  /* 0x0001280e01001387 */ /* 0x0001e60000100800 */
[----:B0-----:R-:W2:Y:S01]  /*934e0*/  LDL.LU R14, [R1+0x2e00] ;  /* 0x002e0000010e7983 */ /* 0x001ea20000300800 */
[----:B------:R0:W-:Y:S03]  /*934f0*/  @P1 STL [R1+0x12c], R25 ;  /* 0x00012c1901001387 */ /* 0x0001e60000100800 */
[----:B0-----:R-:W2:Y:S01]  /*93500*/  LDL R25, [R1+0x144] ;  /* 0x0001440001197983 */ /* 0x001ea20000100800 */
[----:B------:R-:W-:-:S02]  /*93510*/  @P1 FMUL R17, R17, 0.25 ;  /* 0x3e80000011111820 */ /* 0x000fc40000400000 */
[----:B------:R-:W-:-:S03]  /*93520*/  @P1 FMUL R28, R28, 0.25 ;  /* 0x3e8000001c1c1820 */ /* 0x000fc60000400000 */
[----:B------:R0:W-:Y:S04]  /*93530*/  @P1 STL [R1+0x134], R17 ;  /* 0x0001341101001387 */ /* 0x0001e80000100800 */
[----:B0-----:R-:W4:Y:S01]  /*93540*/  LDL.LU R17, [R1+0x2dfc] ;  /* 0x002dfc0001117983 */ /* 0x001f220000300800 */
[----:B------:R0:W-:Y:S03]  /*93550*/  @P1 STL [R1+0x13c], R28 ;  /* 0x00013c1c01001387 */ /* 0x0001e60000100800 */
[----:B0-----:R-:W4:Y:S01]  /*93560*/  LDL.LU R28, [R1+0x2df8] ;  /* 0x002df800011c7983 */ /* 0x001f220000300800 */
[----:B---3--:R-:W-:Y:S02]  /*93570*/  @P1 FMUL R4, R4, 0.25 ;  /* 0x3e80000004041820 */ /* 0x008fe40000400000 */
[----:B-----5:R-:W-:-:S05]  /*93580*/  @P1 FMUL R3, R3, 0.25 ;  /* 0x3e80000003031820 */ /* 0x020fca0000400000 */
[----:B------:R-:W-:Y:S01]  /*93590*/  @P1 STL [R1+0x130], R3 ;  /* 0x0001300301001387 */ /* 0x000fe20000100800 */
[----:B------:R-:W-:Y:S02]  /*935a0*/  STL [R1+0x2df0], R3 ;  /* 0x002df00301007387 */ /* 0x000fe40000100800 */
[----:B------:R-:W-:Y:S02]  /*935b0*/  @P1 STL [R1+0x140], R4 ;  /* 0x0001400401001387 */ /* 0x000fe40000100800 */
[----:B--2---:R-:W-:-:S05]  /*935c0*/  @P1 FMUL R25, R25, 0.25 ;  /* 0x3e80000019191820 */ /* 0x004fca0000400000 */
[----:B------:R0:W-:Y:S02]  /*935d0*/  @P1 STL [R1+0x144], R25 ;  /* 0x0001441901001387 */ /* 0x0001e40000100800 */
[----:B0-----:R-:W-:-:S05]  /*935e0*/  IMAD.MOV.U32 R25, RZ, RZ, R23 ;  /* 0x000000ffff197224 */ /* 0x001fca00078e0017 */
[----:B------:R0:W-:Y:S01]  /*935f0*/  STL [R1+0x2df4], R25 ;  /* 0x002df41901007387 */ /* 0x0001e20000100800 */
[----:B------:R-:W2:Y:S02]  /*93600*/  LDL R23, [R1+0x154] ;  /* 0x0001540001177983 */ /* 0x000ea40000100800 */
[----:B------:R-:W3:Y:S02]  /*93610*/  LDL R3, [R1+0x158] ;  /* 0x0001580001037983 */ /* 0x000ee40000100800 */
[----:B------:R-:W5:Y:S01]  /*93620*/  LDL R4, [R1+0x15c] ;  /* 0x00015c0001047983 */ /* 0x000f620000100800 */
[----:B0-----:R-:W5:Y:S01]  /*93630*/  LDL R25, [R1+0x150] ;  /* 0x0001500001197983 */ /* 0x001f620000100800 */
[----:B----4-:R-:W-:Y:S02]  /*93640*/  @P1 FMUL R28, R28, 0.25 ;  /* 0x3e8000001c1c1820 */ /* 0x010fe40000400000 */
[----:B------:R-:W-:-:S03]  /*93650*/  @P1 FMUL R2, R2, 0.25 ;  /* 0x3e80000002021820 */ /* 0x000fc60000400000 */
[----:B------:R0:W-:Y:S04]  /*93660*/  STL [R1+0x2dd4], R28 ;  /* 0x002dd41c01007387 */ /* 0x0001e80000100800 */
[----:B0-----:R-:W4:Y:S01]  /*93670*/  LDL R28, [R1+0x1bc] ;  /* 0x0001bc00011c7983 */ /* 0x001f220000100800 */
[----:B--2---:R-:W-:Y:S02]  /*93680*/  @P1 FMUL R23, R23, 0.25 ;  /* 0x3e80000017171820 */ /* 0x004fe40000400000 */
[----:B---3--:R-:W-:Y:S02]  /*93690*/  @P1 FMUL R3, R3, 0.25 ;  /* 0x3e80000003031820 */ /* 0x008fe40000400000 */
[----:B-----5:R-:W-:Y:S02]  /*936a0*/  @P1 FMUL R4, R4, 0.25 ;  /* 0x3e80000004041820 */ /* 0x020fe40000400000 */
[----:B------:R-:W-:-:S05]  /*936b0*/  @P1 FMUL R25, R25, 0.25 ;  /* 0x3e80000019191820 */ /* 0x000fca0000400000 */
[----:B------:R0:W-:Y:S04]  /*936c0*/  @P1 STL [R1+0x150], R25 ;  /* 0x0001501901001387 */ /* 0x0001e80000100800 */
[----:B0-----:R-:W2:Y:S01]  /*936d0*/  LDL.LU R25, [R1+0x2df4] ;  /* 0x002df40001197983 */ /* 0x001ea20000300800 */
[----:B------:R0:W-:Y:S03]  /*936e0*/  @P1 STL [R1+0x154], R23 ;  /* 0x0001541701001387 */ /* 0x0001e60000100800 */
[----:B0-----:R-:W3:Y:S01]  /*936f0*/  LDL R23, [R1+0x160] ;  /* 0x0001600001177983 */ /* 0x001ee20000100800 */
[----:B------:R-:W-:Y:S02]  /*93700*/  @P1 STL [R1+0x14c], R2 ;  /* 0x00014c0201001387 */ /* 0x000fe40000100800 */
[----:B------:R0:W-:Y:S02]  /*93710*/  @P1 STL [R1+0x158], R3 ;  /* 0x0001580301001387 */ /* 0x0001e40000100800 */
[----:B0-----:R-:W5:Y:S01]  /*93720*/  LDL.LU R3, [R1+0x2df0] ;  /* 0x002df00001037983 */ /* 0x001f620000300800 */
[----:B------:R0:W-:Y:S03]  /*93730*/  @P1 STL [R1+0x15c], R4 ;  /* 0x00015c0401001387 */ /* 0x0001e60000100800 */
[----:B0-----:R-:W2:Y:S01]  /*93740*/  LDL.LU R4, [R1+0x2dec] ;  /* 0x002dec0001047983 */ /* 0x001ea20000300800 */
[----:B---3--:R-:W-:-:S02]  /*93750*/  @P1 FMUL R23, R23, 0.25 ;  /* 0x3e80000017171820 */ /* 0x008fc40000400000 */
[----:B--2---:R-:W-:-:S05]  /*93760*/  @P1 FMUL R4, R4, 0.25 ;  /* 0x3e80000004041820 */ /* 0x004fca0000400000 */
[----:B------:R0:W-:Y:S02]  /*93770*/  STL [R1+0x2dcc], R4 ;  /* 0x002dcc0401007387 */ /* 0x0001e40000100800 */
[----:B0-----:R-:W-:Y:S02]  /*93780*/  MOV R4, R2 ;  /* 0x0000000200047202 */ /* 0x001fe40000000f00 */
[----:B------:R-:W2:Y:S01]  /*93790*/  LDL.LU R2, [R1+0x2de8] ;  /* 0x002de80001027983 */ /* 0x000ea20000300800 */
[----:B------:R0:W-:Y:S03]  /*937a0*/  @P1 STL [R1+0x160], R23 ;  /* 0x0001601701001387 */ /* 0x0001e60000100800 */
[----:B0-----:R-:W3:Y:S01]  /*937b0*/  LDL.LU R23, [R1+0x2de4] ;  /* 0x002de40001177983 */ /* 0x001ee20000300800 */
[----:B--2---:R-:W-:Y:S01]  /*937c0*/  @!P0 FMUL R2, R2, 16777216 ;  /* 0x4b80000002028820 */ /* 0x004fe20000400000 */
[----:B---3--:R-:W-:-:S02]  /*937d0*/  FSETP.GT.AND P1, PT, |R23|, 8.50705917302346158658e+37, PT ;  /* 0x7e8000001700780b */ /* 0x008fc40003f24200 */
[----:B------:R5:W-:Y:S02]  /*937e0*/  STL [R1+0x2dd0], R23 ;  /* 0x002dd01701007387 */ /* 0x000be40000100800 */
[----:B-----5:R-:W-:Y:S02]  /*937f0*/  MOV R23, R3 ;  /* 0x0000000300177202 */ /* 0x020fe40000000f00 */
[----:B------:R-:W2:Y:S01]  /*93800*/  LDL.LU R3, [R1+0x2de0] ;  /* 0x002de00001037983 */ /* 0x000ea20000300800 */
[----:B------:R0:W-:Y:S03]  /*93810*/  STL [R1+0x28a0], R2 ;  /* 0x0028a00201007387 */ /* 0x0001e60000100800 */
[----:B0-----:R-:W3:Y:S01]  /*93820*/  LDL R2, [R1+0x1b0] ;  /* 0x0001b00001027983 */ /* 0x001ee20000100800 */
[----:B--2---:R-:W-:-:S03]  /*93830*/  @!P0 FMUL R3, R3, 16777216 ;  /* 0x4b80000003038820 */ /* 0x004fc60000400000 */
[----:B---3--:R0:W-:Y:S04]  /*93840*/  STL [R1+0x2dc0], R2 ;  /* 0x002dc00201007387 */ /* 0x0081e80000100800 */
[----:B0-----:R-:W2:Y:S01]  /*93850*/  LDL R2, [R1+0x12c] ;  /* 0x00012c0001027983 */ /* 0x001ea20000100800 */
[----:B------:R0:W-:Y:S03]  /*93860*/  STL [R1+0x28a4], R3 ;  /* 0x0028a40301007387 */ /* 0x0001e60000100800 */
[----:B0-----:R-:W3:Y:S04]  /*93870*/  LDL R3, [R1+0x1b8] ;  /* 0x0001b80001037983 */ /* 0x001ee80000100800 */
[----:B---3--:R0:W-:Y:S04]  /*93880*/  STL [R1+0x2dc4], R3 ;  /* 0x002dc40301007387 */ /* 0x0081e80000100800 */
[----:B0-----:R-:W3:Y:S02]  /*93890*/  LDL R3, [R1+0x128] ;  /* 0x0001280001037983 */ /* 0x001ee40000100800 */
[----:B---3--:R-:W-:-:S05]  /*938a0*/  @!P0 FMUL R3, R3, 16777216 ;  /* 0x4b80000003038820 */ /* 0x008fca0000400000 */
[----:B------:R0:W-:Y:S01]  /*938b0*/  @!P0 STL [R1+0x128], R3 ;  /* 0x0001280301008387 */ /* 0x0001e20000100800 */
[----:B------:R2:W-:Y:S02]  /*938c0*/  STL [R1+0x2ddc], R9 ;  /* 0x002ddc0901007387 */ /* 0x0005e40000100800 */
[----:B------:R1:W-:Y:S01]  /*938d0*/  STL [R1+0x2dd8], R4 ;  /* 0x002dd80401007387 */ /* 0x0003e20000100800 */
[----:B0-----:R-:W3:Y:S01]  /*938e0*/  LDL R3, [R1+0x140] ;  /* 0x0001400001037983 */ /* 0x001ee20000100800 */
[----:B--2---:R-:W-:Y:S01]  /*938f0*/  IMAD.MOV.U32 R9, RZ, RZ, R2 ;  /* 0x000000ffff097224 */ /* 0x004fe200078e0002 */
[----:B----4-:R-:W-:Y:S02]  /*93900*/  MOV R2, R28 ;  /* 0x0000001c00027202 */ /* 0x010fe40000000f00 */
[----:B------:R-:W2:Y:S01]  /*93910*/  LDL R28, [R1+0x134] ;  /* 0x00013400011c7983 */ /* 0x000ea20000100800 */
[----:B-1----:R-:W-:Y:S02]  /*93920*/  MOV R4, R23 ;  /* 0x0000001700047202 */ /* 0x002fe40000000f00 */
[----:B------:R-:W4:Y:S02]  /*93930*/  LDL R23, [R1+0x144] ;  /* 0x0001440001177983 */ /* 0x000f240000100800 */
[----:B------:R0:W-:Y:S02]  /*93940*/  STL [R1+0x2dbc], R27 ;  /* 0x002dbc1b01007387 */ /* 0x0001e40000100800 */
[----:B------:R-:W-:-:S02]  /*93950*/  @!P0 FMUL R9, R9, 16777216 ;  /* 0x4b80000009098820 */ /* 0x000fc40000400000 */
[----:B------:R-:W-:Y:S01]  /*93960*/  @!P0 FMUL R4, R4, 16777216 ;  /* 0x4b80000004048820 */ /* 0x000fe20000400000 */
[----:B0-----:R-:W5:Y:S02]  /*93970*/  LDL R27, [R1+0x13c] ;  /* 0x00013c00011b7983 */ /* 0x001f640000100800 */
[----:B------:R0:W-:Y:S02]  /*93980*/  @!P0 STL [R1+0x12c], R9 ;  /* 0x00012c0901008387 */ /* 0x0001e40000100800 */
[----:B0-----:R-:W3:Y:S01]  /*93990*/  LDL.LU R9, [R1+0x2ddc] ;  /* 0x002ddc0001097983 */ /* 0x001ee20000300800 */
[----:B------:R0:W-:Y:S03]  /*939a0*/  @!P0 STL [R1+0x130], R4 ;  /* 0x0001300401008387 */ /* 0x0001e60000100800 */
[----:B0-----:R-:W3:Y:S01]  /*939b0*/  LDL.LU R4, [R1+0x2dd8] ;  /* 0x002dd80001047983 */ /* 0x001ee20000300800 */
[----:B--2---:R-:W-:-:S05]  /*939c0*/  @!P0 FMUL R28, R28, 16777216 ;  /* 0x4b8000001c1c8820 */ /* 0x004fca0000400000 */
[----:B------:R0:W-:Y:S04]  /*939d0*/  @!P0 STL [R1+0x134], R28 ;  /* 0x0001341c01008387 */ /* 0x0001e80000100800 */
[----:B0-----:R-:W2:Y:S01]  /*939e0*/  LDL.LU R28, [R1+0x2dd4] ;  /* 0x002dd400011c7983 */ /* 0x001ea20000300800 */
[----:B----4-:R-:W-:Y:S02]  /*939f0*/  @!P0 FMUL R23, R23, 16777216 ;  /* 0x4b80000017178820 */ /* 0x010fe40000400000 */
[----:B-----5:R-:W-:Y:S02]  /*93a00*/  @!P0 FMUL R27, R27, 16777216 ;  /* 0x4b8000001b1b8820 */ /* 0x020fe40000400000 */
[----:B---3--:R-:W-:Y:S01]  /*93a10*/  @!P0 FMUL R3, R3, 16777216 ;  /* 0x4b80000003038820 */ /* 0x008fe20000400000 */
[----:B------:R-:W-:Y:S02]  /*93a20*/  @!P0 STL [R1+0x144], R23 ;  /* 0x0001441701008387 */ /* 0x000fe40000100800 */
[----:B------:R0:W-:Y:S02]  /*93a30*/  @!P0 STL [R1+0x13c], R27 ;  /* 0x00013c1b01008387 */ /* 0x0001e40000100800 */
[----:B------:R1:W-:Y:S04]  /*93a40*/  @!P0 STL [R1+0x140], R3 ;  /* 0x0001400301008387 */ /* 0x0003e80000100800 */
[----:B0-----:R-:W3:Y:S01]  /*93a50*/  LDL R27, [R1+0x150] ;  /* 0x00015000011b7983 */ /* 0x001ee20000100800 */
[----:B------:R-:W-:-:S03]  /*93a60*/  IMAD.MOV.U32 R23, RZ, RZ, R4 ;  /* 0x000000ffff177224 */ /* 0x000fc600078e0004 */
[----:B------:R-:W4:Y:S01]  /*93a70*/  LDL R4, [R1+0x154] ;  /* 0x0001540001047983 */ /* 0x000f220000100800 */
[----:B-1----:R-:W-:Y:S02]  /*93a80*/  MOV R3, R2 ;  /* 0x0000000200037202 */ /* 0x002fe40000000f00 */
[----:B------:R-:W5:Y:S02]  /*93a90*/  LDL R2, [R1+0x15c] ;  /* 0x00015c0001027983 */ /* 0x000f640000100800 */
[----:B--2---:R-:W-:-:S05]  /*93aa0*/  @!P0 FMUL R28, R28, 16777216 ;  /* 0x4b8000001c1c8820 */ /* 0x004fca0000400000 */
[----:B------:R0:W-:Y:S04]  /*93ab0*/  STL [R1+0x28a8], R28 ;  /* 0x0028a81c01007387 */ /* 0x0001e80000100800 */
[----:B0-----:R-:W2:Y:S01]  /*93ac0*/  LDL R28, [R1+0x158] ;  /* 0x00015800011c7983 */ /* 0x001ea20000100800 */
[----:B------:R-:W-:Y:S02]  /*93ad0*/  @!P0 FMUL R23, R23, 16777216 ;  /* 0x4b80000017178820 */ /* 0x000fe40000400000 */
[----:B---3--:R-:W-:-:S03]  /*93ae0*/  @!P0 FMUL R27, R27, 16777216 ;  /* 0x4b8000001b1b8820 */ /* 0x008fc60000400000 */
[----:B------:R0:W-:Y:S01]  /*93af0*/  @!P0 STL [R1+0x14c], R23 ;  /* 0x00014c1701008387 */ /* 0x0001e20000100800 */
[----:B----4-:R-:W-:-:S03]  /*93b00*/  @!P0 FMUL R4, R4, 16777216 ;  /* 0x4b80000004048820 */ /* 0x010fc60000400000 */
[----:B0-----:R-:W3:Y:S01]  /*93b10*/  LDL.LU R23, [R1+0x2dd0] ;  /* 0x002dd00001177983 */ /* 0x001ee20000300800 */
[----:B------:R0:W-:Y:S02]  /*93b20*/  @!P0 STL [R1+0x150], R27 ;  /* 0x0001501b01008387 */ /* 0x0001e40000100800 */
[----:B-----5:R-:W-:Y:S01]  /*93b30*/  @!P0 FMUL R2, R2, 16777216 ;  /* 0x4b80000002028820 */ /* 0x020fe20000400000 */
[----:B0-----:R-:W4:Y:S01]  /*93b40*/  LDL R27, [R1+0x160] ;  /* 0x00016000011b7983 */ /* 0x001f220000100800 */
[----:B------:R0:W-:Y:S03]  /*93b50*/  @!P0 STL [R1+0x154], R4 ;  /* 0x0001540401008387 */ /* 0x0001e60000100800 */
[----:B0-----:R-:W5:Y:S01]  /*93b60*/  LDL.LU R4, [R1+0x2dcc] ;  /* 0x002dcc0001047983 */ /* 0x001f620000300800 */
[----:B--2---:R-:W-:-:S05]  /*93b70*/  @!P0 FMUL R28, R28, 16777216 ;  /* 0x4b8000001c1c8820 */ /* 0x004fca0000400000 */
[----:B------:R-:W-:Y:S01]  /*93b80*/  @!P0 STL [R1+0x158], R28 ;  /* 0x0001581c01008387 */ /* 0x000fe20000100800 */
[----:B------:R0:W-:Y:S03]  /*93b90*/  @!P0 STL [R1+0x15c], R2 ;  /* 0x00015c0201008387 */ /* 0x0001e60000100800 */
[----:B0-----:R-:W2:Y:S01]  /*93ba0*/  LDL R2, [R1+0x164] ;  /* 0x0001640001027983 */ /* 0x001ea20000100800 */
[----:B----4-:R-:W-:Y:S02]  /*93bb0*/  @!P0 FMUL R27, R27, 16777216 ;  /* 0x4b8000001b1b8820 */ /* 0x010fe40000400000 */
[----:B-----5:R-:W-:-:S05]  /*93bc0*/  @!P0 FMUL R4, R4, 16777216 ;  /* 0x4b80000004048820 */ /* 0x020fca0000400000 */
[----:B------:R-:W-:Y:S01]  /*93bd0*/  STL [R1+0x28ac], R4 ;  /* 0x0028ac0401007387 */ /* 0x000fe20000100800 */
[----:B------:R-:W4:Y:S02]  /*93be0*/  LDL R28, [R1+0x168] ;  /* 0x00016800011c7983 */ /* 0x000f240000100800 */
[----:B------:R0:W-:Y:S01]  /*93bf0*/  @!P0 STL [R1+0x160], R27 ;  /* 0x0001601b01008387 */ /* 0x0001e20000100800 */
[----:B---3--:R-:W-:Y:S01]  /*93c00*/  FSETP.GEU.AND P0, PT, |R23|, 1.175494350822287508e-38, PT ;  /* 0x008000001700780b */ /* 0x008fe20003f0e200 */
[----:B0-----:R-:W3:Y:S01]  /*93c10*/  LDL R27, [R1+0x170] ;  /* 0x00017000011b7983 */ /* 0x001ee20000100800 */
[----:B------:R0:W-:Y:S03]  /*93c20*/  STL [R1+0x2db8], R23 ;  /* 0x002db81701007387 */ /* 0x0001e60000100800 */
[----:B0-----:R-:W5:Y:S01]  /*93c30*/  LDL R23, [R1+0x180] ;  /* 0x0001800001177983 */ /* 0x001f620000100800 */
[----:B--2---:R-:W-:-:S05]  /*93c40*/  @P1 FMUL R2, R2, 0.25 ;  /* 0x3e80000002021820 */ /* 0x004fca0000400000 */
[----:B------:R0:W-:Y:S04]  /*93c50*/  @P1 STL [R1+0x164], R2 ;  /* 0x0001640201001387 */ /* 0x0001e80000100800 */
[----:B0-----:R-:W2:Y:S01]  /*93c60*/  LDL R2, [R1+0x178] ;  /* 0x0001780001027983 */ /* 0x001ea20000100800 */
[----:B----4-:R-:W-:-:S05]  /*93c70*/  @P1 FMUL R28, R28, 0.25 ;  /* 0x3e8000001c1c1820 */ /* 0x010fca0000400000 */
[----:B------:R0:W-:Y:S01]  /*93c80*/  @P1 STL [R1+0x168], R28 ;  /* 0x0001681c01001387 */ /* 0x0001e20000100800 */
[----:B---3--:R-:W-:Y:S01]  /*93c90*/  @P1 FMUL R27, R27, 0.25 ;  /* 0x3e8000001b1b1820 */ /* 0x008fe20000400000 */
[----:B0-----:R-:W-:-:S05]  /*93ca0*/  MOV R28, R3 ;  /* 0x00000003001c7202 */ /* 0x001fca0000000f00 */
[----:B------:R0:W-:Y:S04]  /*93cb0*/  STL [R1+0x2dc8], R28 ;  /* 0x002dc81c01007387 */ /* 0x0001e80000100800 */
[----:B0-----:R-:W3:Y:S01]  /*93cc0*/  LDL R28, [R1+0x188] ;  /* 0x00018800011c7983 */ /* 0x001ee20000100800 */
[----:B------:R0:W-:Y:S02]  /*93cd0*/  @P1 STL [R1+0x170], R27 ;  /* 0x0001701b01001387 */ /* 0x0001e40000100800 */
[----:B------:R-:W4:Y:S01]  /*93ce0*/  LDL R3, [R1+0x190] ;  /* 0x0001900001037983 */ /* 0x000f220000100800 */
[----:B0-----:R-:W4:Y:S01]  /*93cf0*/  LDL R27, [R1+0x198] ;  /* 0x00019800011b7983 */ /* 0x001f220000100800 */
[----:B--2---:R-:W-:-:S05]  /*93d00*/  @P1 FMUL R2, R2, 0.25 ;  /* 0x3e80000002021820 */ /* 0x004fca0000400000 */
[----:B------:R0:W-:Y:S01]  /*93d10*/  @P1 STL [R1+0x178], R2 ;  /* 0x0001780201001387 */ /* 0x0001e20000100800 */
[----:B------:R-:W2:Y:S03]  /*93d20*/  LDL R4, [R1+0x1a8] ;  /* 0x0001a80001047983 */ /* 0x000ea60000100800 */
[----:B0-----:R-:W2:Y:S01]  /*93d30*/  LDL R2, [R1+0x1a0] ;  /* 0x0001a00001027983 */ /* 0x001ea20000100800 */
[----:B-----5:R-:W-:Y:S02]  /*93d40*/  @P1 FMUL R23, R23, 0.25 ;  /* 0x3e80000017171820 */ /* 0x020fe40000400000 */
[----:B---3--:R-:W-:Y:S02]  /*93d50*/  @P1 FMUL R28, R28, 0.25 ;  /* 0x3e8000001c1c1820 */ /* 0x008fe40000400000 */
[----:B----4-:R-:W-:-:S03]  /*93d60*/  @P1 FMUL R3, R3, 0.25 ;  /* 0x3e80000003031820 */ /* 0x010fc60000400000 */
[----:B------:R0:W-:Y:S01]  /*93d70*/  @P1 STL [R1+0x188], R28 ;  /* 0x0001881c01001387 */ /* 0x0001e20000100800 */
[----:B------:R-:W-:-:S03]  /*93d80*/  @P1 FMUL R27, R27, 0.25 ;  /* 0x3e8000001b1b1820 */ /* 0x000fc60000400000 */
[----:B0-----:R-:W3:Y:S01]  /*93d90*/  LDL.LU R28, [R1+0x2dc8] ;  /* 0x002dc800011c7983 */ /* 0x001ee20000300800 */
[----:B------:R0:W-:Y:S03]  /*93da0*/  @P1 STL [R1+0x190], R3 ;  /* 0x0001900301001387 */ /* 0x0001e60000100800 */
[----:B0-----:R-:W4:Y:S01]  /*93db0*/  LDL.LU R3, [R1+0x2dc4] ;  /* 0x002dc40001037983 */ /* 0x001f220000300800 */
[----:B------:R0:W-:Y:S03]  /*93dc0*/  @P1 STL [R1+0x198], R27 ;  /* 0x0001981b01001387 */ /* 0x0001e60000100800 */
[----:B0-----:R-:W5:Y:S01]  /*93dd0*/  LDL R27, [R1+0x1c0] ;  /* 0x0001c000011b7983 */ /* 0x001f620000100800 */
[----:B------:R-:W-:Y:S02]  /*93de0*/  @P1 STL [R1+0x180], R23 ;  /* 0x0001801701001387 */ /* 0x000fe40000100800 */
[----:B--2---:R-:W-:-:S02]  /*93df0*/  @P1 FMUL R4, R4, 0.25 ;  /* 0x3e80000004041820 */ /* 0x004fc40000400000 */
[----:B------:R-:W-:-:S05]  /*93e00*/  @P1 FMUL R2, R2, 0.25 ;  /* 0x3e80000002021820 */ /* 0x000fca0000400000 */
[----:B------:R0:W-:Y:S04]  /*93e10*/  @P1 STL [R1+0x1a0], R2 ;  /* 0x0001a00201001387 */ /* 0x0001e80000100800 */
[----:B0-----:R-:W2:Y:S01]  /*93e20*/  LDL.LU R2, [R1+0x2dc0] ;  /* 0x002dc00001027983 */ /* 0x001ea20000300800 */
[----:B------:R0:W-:Y:S03]  /*93e30*/  @P1 STL [R1+0x1a8], R4 ;  /* 0x0001a80401001387 */ /* 0x0001e60000100800 */
[----:B0-----:R-:W3:Y:S01]  /*93e40*/  LDL R4, [R1+0x1d0] ;  /* 0x0001d00001047983 */ /* 0x001ee20000100800 */
[----:B-----5:R-:W-:-:S05]  /*93e50*/  @P1 FMUL R27, R27, 0.25 ;  /* 0x3e8000001b1b1820 */ /* 0x020fca0000400000 */
[----:B------:R0:W-:Y:S04]  /*93e60*/  @P1 STL [R1+0x1c0], R27 ;  /* 0x0001c01b01001387 */ /* 0x0001e80000100800 */
[----:B0-----:R-:W5:Y:S01]  /*93e70*/  LDL.LU R27, [R1+0x2dbc] ;  /* 0x002dbc00011b7983 */ /* 0x001f620000300800 */
[----:B--2---:R-:W-:-:S05]  /*93e80*/  @P1 FMUL R2, R2, 0.25 ;  /* 0x3e80000002021820 */ /* 0x004fca0000400000 */
[----:B------:R-:W-:Y:S01]  /*93e90*/  @P1 STL [R1+0x1b0], R2 ;  /* 0x0001b00201001387 */ /* 0x000fe20000100800 */
[----:B------:R0:W-:Y:S02]  /*93ea0*/  STL [R1+0x2da0], R2 ;  /* 0x002da00201007387 */ /* 0x0001e40000100800 */
[----:B---3--:R-:W-:Y:S02]  /*93eb0*/  @P1 FMUL R4, R4, 0.25 ;  /* 0x3e80000004041820 */ /* 0x008fe40000400000 */
[----:B0-----:R-:W-:Y:S02]  /*93ec0*/  IMAD.MOV.U32 R2, RZ, RZ, R23 ;  /* 0x000000ffff027224 */ /* 0x001fe400078e0017 */
[----:B------:R-:W2:Y:S01]  /*93ed0*/  LDL.LU R23, [R1+0x2db8] ;  /* 0x002db80001177983 */ /* 0x000ea20000300800 */
[----:B------:R0:W-:Y:S02]  /*93ee0*/  @P1 STL [R1+0x1d0], R4 ;  /* 0x0001d00401001387 */ /* 0x0001e40000100800 */
[----:B0-----:R-:W-:Y:S01]  /*93ef0*/  MOV R4, R28 ;  /* 0x0000001c00047202 */ /* 0x001fe20000000f00 */
[----:B------:R-:W-:-:S02]  /*93f00*/  MOV R28, R21 ;  /* 0x00000015001c7202 */ /* 0x000fc40000000f00 */
[----:B------:R-:W-:Y:S01]  /*93f10*/  IMAD.MOV.U32 R21, RZ, RZ, R24 ;  /* 0x000000ffff157224 */ /* 0x000fe200078e0018 */
[----:B------:R-:W-:Y:S02]  /*93f20*/  MOV R24, R0 ;  /* 0x0000000000187202 */ /* 0x000fe40000000f00 */
[----:B------:R-:W3:Y:S01]  /*93f30*/  LDL R0, [R1+0x1d8] ;  /* 0x0001d80001007983 */ /* 0x000ee20000100800 */
[----:B----4-:R-:W-:-:S05]  /*93f40*/  @P1 FMUL R3, R3, 0.25 ;  /* 0x3e80000003031820 */ /* 0x010fca0000400000 */
[----:B------:R-:W-:Y:S01]  /*93f50*/  @P1 STL [R1+0x1b8], R3 ;  /* 0x0001b80301001387 */ /* 0x000fe20000100800 */
[----:B------:R0:W-:Y:S03]  /*93f60*/  STL [R1+0x2d98], R3 ;  /* 0x002d980301007387 */ /* 0x0001e60000100800 */
[----:B0-----:R-:W4:Y:S01]  /*93f70*/  LDL R3, [R1+0x198] ;  /* 0x0001980001037983 */ /* 0x001f220000100800 */
[----:B-----5:R-:W-:Y:S02]  /*93f80*/  @P1 FMUL R27, R27, 0.25 ;  /* 0x3e8000001b1b1820 */ /* 0x020fe40000400000 */
[----:B--2---:R-:W-:-:S05]  /*93f90*/  @P1 FMUL R23, R23, 0.25 ;  /* 0x3e80000017171820 */ /* 0x004fca0000400000 */
[----:B------:R0:W-:Y:S04]  /*93fa0*/  STL [R1+0x2d88], R23 ;  /* 0x002d881701007387 */ /* 0x0001e80000100800 */
[----:B0-----:R-:W2:Y:S01]  /*93fb0*/  LDL R23, [R1+0x54] ;  /* 0x0000540001177983 */ /* 0x001ea20000100800 */
[----:B---3--:R-:W-:Y:S02]  /*93fc0*/  @P1 FMUL R0, R0, 0.25 ;  /* 0x3e80000000001820 */ /* 0x008fe40000400000 */
[----:B------:R-:W-:Y:S02]  /*93fd0*/  @P1 STL [R1+0x1c8], R27 ;  /* 0x0001c81b01001387 */ /* 0x000fe40000100800 */
[----:B------:R0:W-:Y:S02]  /*93fe0*/  STL [R1+0x2d9c], R27 ;  /* 0x002d9c1b01007387 */ /* 0x0001e40000100800 */
[----:B0-----:R-:W3:Y:S01]  /*93ff0*/  LDL R27, [R1+0x178] ;  /* 0x00017800011b7983 */ /* 0x001ee20000100800 */
[----:B------:R0:W-:Y:S03]  /*94000*/  @P1 STL [R1+0x1d8], R0 ;  /* 0x0001d80001001387 */ /* 0x0001e60000100800 */
[----:B0-----:R-:W5:Y:S01]  /*94010*/  LDL.LU R0, [R1+0x2db4] ;  /* 0x002db40001007983 */ /* 0x001f620000300800 */
[----:B------:R0:W-:Y:S03]  /*94020*/  STL [R1+0x2db0], R8 ;  /* 0x002db00801007387 */ /* 0x0001e60000100800 */
[----:B0-----:R-:W2:Y:S01]  /*94030*/  LDL R8, [R1+0x164] ;  /* 0x0001640001087983 */ /* 0x001ea20000100800 */
[----:B-----5:R-:W-:-:S03]  /*94040*/  FSETP.GT.AND P1, PT, |R0|, 8.50705917302346158658e+37, PT ;  /* 0x7e8000000000780b */ /* 0x020fc60003f24200 */
[----:B------:R0:W-:Y:S01]  /*94050*/  STL [R1+0x2d8c], R0 ;  /* 0x002d8c0001007387 */ /* 0x0001e20000100800 */
[----:B--2---:R-:W-:-:S03]  /*94060*/  @!P0 FMUL R8, R8, 16777216 ;  /* 0x4b80000008088820 */ /* 0x004fc60000400000 */
[----:B0-----:R-:W2:Y:S04]  /*94070*/  LDL R0, [R1+0x1c0] ;  /* 0x0001c00001007983 */ /* 0x001ea80000100800 */
[----:B------:R0:W-:Y:S04]  /*94080*/  @!P0 STL [R1+0x164], R8 ;  /* 0x0001640801008387 */ /* 0x0001e80000100800 */
[----:B0-----:R-:W5:Y:S01]  /*94090*/  LDL.LU R8, [R1+0x2db0] ;  /* 0x002db00001087983 */ /* 0x001f620000300800 */
[----:B---3--:R0:W-:Y:S03]  /*940a0*/  STL [R1+0x2dac], R27 ;  /* 0x002dac1b01007387 */ /* 0x0081e60000100800 */
[----:B0-----:R-:W3:Y:S01]  /*940b0*/  LDL R27, [R1+0x168] ;  /* 0x00016800011b7983 */ /* 0x001ee20000100800 */
[----:B----4-:R0:W-:Y:S03]  /*940c0*/  STL [R1+0x2da8], R3 ;  /* 0x002da80301007387 */ /* 0x0101e60000100800 */
[----:B0-----:R-:W4:Y:S01]  /*940d0*/  LDL R3, [R1+0x170] ;  /* 0x0001700001037983 */ /* 0x001f220000100800 */
[----:B---3--:R-:W-:-:S05]  /*940e0*/  @!P0 FMUL R27, R27, 16777216 ;  /* 0x4b8000001b1b8820 */ /* 0x008fca0000400000 */
[----:B------:R0:W-:Y:S04]  /*940f0*/  @!P0 STL [R1+0x168], R27 ;  /* 0x0001681b01008387 */ /* 0x0001e80000100800 */
[----:B0-----:R-:W3:Y:S01]  /*94100*/  LDL.LU R27, [R1+0x2dac] ;  /* 0x002dac00011b7983 */ /* 0x001ee20000300800 */
[----:B----4-:R-:W-:-:S05]  /*94110*/  @!P0 FMUL R3, R3, 16777216 ;  /* 0x4b80000003038820 */ /* 0x010fca0000400000 */
[----:B------:R0:W-:Y:S01]  /*94120*/  @!P0 STL [R1+0x170], R3 ;  /* 0x0001700301008387 */ /* 0x0001e20000100800 */
[----:B------:R-:W-:-:S03]  /*94130*/  @!P0 FMUL R2, R2, 16777216 ;  /* 0x4b80000002028820 */ /* 0x000fc60000400000 */
[----:B0-----:R-:W4:Y:S01]  /*94140*/  LDL.LU R3, [R1+0x2da8] ;  /* 0x002da80001037983 */ /* 0x001f220000300800 */
[----:B-----5:R3:W-:Y:S02]  /*94150*/  STL [R1+0x2da4], R8 ;  /* 0x002da40801007387 */ /* 0x0207e40000100800 */
[----:B---3--:R-:W-:Y:S02]  /*94160*/  MOV R8, R27 ;  /* 0x0000001b00087202 */ /* 0x008fe40000000f00 */
[----:B------:R-:W3:Y:S01]  /*94170*/  LDL R27, [R1+0x190] ;  /* 0x00019000011b7983 */ /* 0x000ee20000100800 */
[----:B------:R0:W-:Y:S02]  /*94180*/  STL [R1+0x2d7c], R4 ;  /* 0x002d7c0401007387 */ /* 0x0001e40000100800 */
[----:B------:R-:W-:Y:S01]  /*94190*/  @!P0 FMUL R8, R8, 16777216 ;  /* 0x4b80000008088820 */ /* 0x000fe20000400000 */
[----:B0-----:R-:W5:Y:S04]  /*941a0*/  LDL R4, [R1+0x188] ;  /* 0x0001880001047983 */ /* 0x001f680000100800 */
[----:B------:R0:W-:Y:S02]  /*941b0*/  @!P0 STL [R1+0x178], R8 ;  /* 0x0001780801008387 */ /* 0x0001e40000100800 */
[----:B0-----:R-:W2:Y:S01]  /*941c0*/  LDL.LU R8, [R1+0x2da4] ;  /* 0x002da40001087983 */ /* 0x001ea20000300800 */
[----:B------:R0:W-:Y:S03]  /*941d0*/  @!P0 STL [R1+0x180], R2 ;  /* 0x0001800201008387 */ /* 0x0001e60000100800 */
[----:B0-----:R-:W2:Y:S01]  /*941e0*/  LDL.LU R2, [R1+0x2da0] ;  /* 0x002da00001027983 */ /* 0x001ea20000300800 */
[----:B---3--:R-:W-:-:S05]  /*941f0*/  @!P0 FMUL R27, R27, 16777216 ;  /* 0x4b8000001b1b8820 */ /* 0x008fca0000400000 */
[----:B------:R4:W-:Y:S01]  /*94200*/  @!P0 STL [R1+0x190], R27 ;  /* 0x0001901b01008387 */ /* 0x0009e20000100800 */
[----:B-----5:R-:W-:Y:S02]  /*94210*/  @!P0 FMUL R4, R4, 16777216 ;  /* 0x4b80000004048820 */ /* 0x020fe40000400000 */
[----:B----4-:R-:W-:-:S03]  /*94220*/  IMAD.MOV.U32 R27, RZ, RZ, R3 ;  /* 0x000000ffff1b7224 */ /* 0x010fc600078e0003 */
[----:B------:R2:W-:Y:S01]  /*94230*/  @!P0 STL [R1+0x188], R4 ;  /* 0x0001880401008387 */ /* 0x0005e20000100800 */
[----:B------:R-:W3:Y:S01]  /*94240*/  LDL R3, [R1+0x1a0] ;  /* 0x0001a00001037983 */ /* 0x000ee20000100800 */
[----:B--2---:R-:W-:Y:S02]  /*94250*/  MOV R4, R2 ;  /* 0x0000000200047202 */ /* 0x004fe40000000f00 */
[----:B------:R-:W2:Y:S01]  /*94260*/  LDL.LU R2, [R1+0x1e0] ;  /* 0x0001e00001027983 */ /* 0x000ea20000300800 */
[----:B------:R-:W-:Y:S02]  /*94270*/  @!P0 FMUL R27, R27, 16777216 ;  /* 0x4b8000001b1b8820 */ /* 0x000fe40000400000 */
[----:B---3--:R-:W-:Y:S01]  /*94280*/  @!P0 FMUL R3, R3, 16777216 ;  /* 0x4b80000003038820 */ /* 0x008fe20000400000 */
[----:B--2---:R0:W-:Y:S04]  /*94290*/  STL [R1+0x2d74], R2 ;  /* 0x002d740201007387 */ /* 0x0041e80000100800 */
[----:B0-----:R-:W2:Y:S01]  /*942a0*/  LDL R2, [R1+0x1a8] ;  /* 0x0001a80001027983 */ /* 0x001ea20000100800 */
[----:B------:R0:W-:Y:S03]  /*942b0*/  @!P0 STL [R1+0x198], R27 ;  /* 0x0001981b01008387 */ /* 0x0001e60000100800 */
[----:B0-----:R-:W3:Y:S01]  /*942c0*/  LDL.LU R27, [R1+0x2d9c] ;  /* 0x002d9c00011b7983 */ /* 0x001ee20000300800 */
[----:B------:R0:W-:Y:S03]  /*942d0*/  @!P0 STL [R1+0x1a0], R3 ;  /* 0x0001a00301008387 */ /* 0x0001e60000100800 */
[----:B0-----:R-:W4:Y:S01]  /*942e0*/  LDL.LU R3, [R1+0x2d98] ;  /* 0x002d980001037983 */ /* 0x001f220000300800 */
[----:B------:R0:W-:Y:S02]  /*942f0*/  STL [R1+0x2d94], R28 ;  /* 0x002d941c01007387 */ /* 0x0001e40000100800 */
[----:B0-----:R-:W-:Y:S01]  /*94300*/  MOV R28, R4 ;  /* 0x00000004001c7202 */ /* 0x001fe20000000f00 */
[----:B------:R-:W-:-:S04]  /*94310*/  IMAD.MOV.U32 R4, RZ, RZ, R23 ;  /* 0x000000ffff047224 */ /* 0x000fc800078e0017 */
[----:B------:R-:W-:Y:S02]  /*94320*/  @!P0 FMUL R28, R28, 16777216 ;  /* 0x4b8000001c1c8820 */ /* 0x000fe40000400000 */
[----:B--2---:R-:W-:-:S05]  /*94330*/  @!P0 FMUL R2, R2, 16777216 ;  /* 0x4b80000002028820 */ /* 0x004fca0000400000 */
[----:B------:R0:W-:Y:S01]  /*94340*/  @!P0 STL [R1+0x1a8], R2 ;  /* 0x0001a80201008387 */ /* 0x0001e20000100800 */
[----:B------:R4:W-:Y:S01]  /*94350*/  STL [R1+0x2d90], R0 ;  /* 0x002d900001007387 */ /* 0x0009e20000100800 */
[----:B---3--:R-:W-:Y:S01]  /*94360*/  MOV R23, R27 ;  /* 0x0000001b00177202 */ /* 0x008fe20000000f00 */
[----:B------:R-:W-:Y:S02]  /*94370*/  MOV R27, R21 ;  /* 0x00000015001b7202 */ /* 0x000fe40000000f00 */
[----:B------:R-:W2:Y:S04]  /*94380*/  LDL R21, [R1+0x688] ;  /* 0x0006880001157983 */ /* 0x000ea80000100800 */
[----:B0-----:R-:W3:Y:S01]  /*94390*/  LDL R2, [R1+0x1d0] ;  /* 0x0001d00001027983 */ /* 0x001ee20000100800 */
[----:B----4-:R-:W-:Y:S01]  /*943a0*/  MOV R0, R3 ;  /* 0x0000000300007202 */ /* 0x010fe20000000f00 */
[----:B------:R-:W-:-:S02]  /*943b0*/  IMAD.MOV.U32 R3, RZ, RZ, R25 ;  /* 0x000000ffff037224 */ /* 0x000fc400078e0019 */
[----:B------:R-:W4:Y:S02]  /*943c0*/  LDL R25, [R1+0x620] ;  /* 0x0006200001197983 */ /* 0x000f240000100800 */
[----:B------:R-:W-:Y:S02]  /*943d0*/  @!P0 FMUL R0, R0, 16777216 ;  /* 0x4b80000000008820 */ /* 0x000fe40000400000 */
[----:B------:R0:W-:Y:S02]  /*943e0*/  @!P0 STL [R1+0x1b0], R28 ;  /* 0x0001b01c01008387 */ /* 0x0001e40000100800 */
[----:B0-----:R-:W5:Y:S01]  /*943f0*/  LDL.LU R28, [R1+0x2d94] ;  /* 0x002d9400011c7983 */ /* 0x001f620000300800 */
[----:B------:R0:W-:Y:S03]  /*94400*/  @!P0 STL [R1+0x1b8], R0 ;  /* 0x0001b80001008387 */ /* 0x0001e60000100800 */
[----:B0-----:R-:W2:Y:S01]  /*94410*/  LDL.LU R0, [R1+0x2d90] ;  /* 0x002d900001007983 */ /* 0x001ea20000300800 */
[----:B------:R-:W-:-:S02]  /*94420*/  @!P0 FMUL R23, R23, 16777216 ;  /* 0x4b80000017178820 */ /* 0x000fc40000400000 */
[----:B--2---:R-:W-:-:S05]  /*94430*/  @!P0 FMUL R0, R0, 16777216 ;  /* 0x4b80000000008820 */ /* 0x004fca0000400000 */
[----:B------:R0:W-:Y:S04]  /*94440*/  @!P0 STL [R1+0x1c0], R0 ;  /* 0x0001c00001008387 */ /* 0x0001e80000100800 */
[----:B0-----:R-:W2:Y:S01]  /*94450*/  LDL.LU R0, [R1+0x2d8c] ;  /* 0x002d8c0001007983 */ /* 0x001ea20000300800 */
[----:B------:R0:W-:Y:S03]  /*94460*/  @!P0 STL [R1+0x1c8], R23 ;  /* 0x0001c81701008387 */ /* 0x0001e60000100800 */
[----:B0-----:R-:W2:Y:S01]  /*94470*/  LDL.LU R23, [R1+0x2d88] ;  /* 0x002d880001177983 */ /* 0x001ea20000300800 */
[----:B---3--:R-:W-:-:S05]  /*94480*/  @!P0 FMUL R2, R2, 16777216 ;  /* 0x4b80000002028820 */ /* 0x008fca0000400000 */
[----:B------:R0:W-:Y:S04]  /*94490*/  @!P0 STL [R1+0x1d0], R2 ;  /* 0x0001d00201008387 */ /* 0x0001e80000100800 */
[----:B0-----:R-:W3:Y:S01]  /*944a0*/  LDL R2, [R1+0x1d8] ;  /* 0x0001d80001027983 */ /* 0x001ee20000100800 */
[----:B--2---:R-:W-:-:S05]  /*944b0*/  @!P0 FMUL R23, R23, 16777216 ;  /* 0x4b80000017178820 */ /* 0x004fca0000400000 */
[----:B------:R0:W-:Y:S04]  /*944c0*/  STL [R1+0x28bc], R23 ;  /* 0x0028bc1701007387 */ /* 0x0001e80000100800 */
[----:B0-----:R-:W2:Y:S01]  /*944d0*/  LDL R23, [R1+0x1a4] ;  /* 0x0001a40001177983 */ /* 0x001ea20000100800 */
[----:B---3--:R-:W-:-:S03]  /*944e0*/  @!P0 FMUL R2, R2, 16777216 ;  /* 0x4b80000002028820 */ /* 0x008fc60000400000 */
[----:B--2---:R-:W-:Y:S02]  /*944f0*/  STL [R1+0x2d80], R23 ;  /* 0x002d801701007387 */ /* 0x004fe40000100800 */
[----:B------:R0:W-:Y:S02]  /*94500*/  @!P0 STL [R1+0x1d8], R2 ;  /* 0x0001d80201008387 */ /* 0x0001e40000100800 */
[----:B0-----:R-:W2:Y:S01]  /*94510*/  LDL R2, [R1+0x16c] ;  /* 0x00016c0001027983 */ /* 0x001ea20000100800 */
[----:B-----5:R0:W-:Y:S02]  /*94520*/  STL [R1+0x2d3c], R28 ;  /* 0x002d3c1c01007387 */ /* 0x0201e40000100800 */
[----:B0-----:R-:W-:Y:S02]  /*94530*/  MOV R28, R4 ;  /* 0x00000004001c7202 */ /* 0x001fe40000000f00 */
[----:B------:R-:W3:Y:S03]  /*94540*/  LDL R4, [R1+0x174] ;  /* 0x0001740001047983 */ /* 0x000ee60000100800 */
[----:B------:R0:W-:Y:S01]  /*94550*/  STL [R1+0x2d78], R28 ;  /* 0x002d781c01007387 */ /* 0x0001e20000100800 */
[----:B------:R-:W-:Y:S01]  /*94560*/  FSETP.GEU.AND P0, PT, |R0|, 1.175494350822287508e-38, PT ;  /* 0x008000000000780b */ /* 0x000fe20003f0e200 */
[----:B0-----:R-:W5:Y:S01]  /*94570*/  LDL R28, [R1+0x17c] ;  /* 0x00017c00011c7983 */ /* 0x001f620000100800 */
[----:B------:R0:W-:Y:S02]  /*94580*/  STL [R1+0x2d84], R0 ;  /* 0x002d840001007387 */ /* 0x0001e40000100800 */
[----:B--2---:R-:W-:-:S05]  /*94590*/  @P1 FMUL R2, R2, 0.25 ;  /* 0x3e80000002021820 */ /* 0x004fca0000400000 */
[----:B------:R1:W-:Y:S01]  /*945a0*/  @P1 STL [R1+0x16c], R2 ;  /* 0x00016c0201001387 */ /* 0x0003e20000100800 */
[----:B0-----:R-:W2:Y:S02]  /*945b0*/  LDL R0, [R1+0x18c] ;  /* 0x00018c0001007983 */ /* 0x001ea40000100800 */
[----:B---3--:R-:W-:Y:S01]  /*945c0*/  @P1 FMUL R4, R4, 0.25 ;  /* 0x3e80000004041820 */ /* 0x008fe20000400000 */
[----:B-1----:R-:W3:Y:S04]  /*945d0*/  LDL R2, [R1+0x184] ;  /* 0x0001840001027983 */ /* 0x002ee80000100800 */
[----:B------:R0:W-:Y:S02]  /*945e0*/  @P1 STL [R1+0x174], R4 ;  /* 0x0001740401001387 */ /* 0x0001e40000100800 */
[----:B------:R-:W4:Y:S02]  /*945f0*/  LDL R23, [R1+0x194] ;  /* 0x0001940001177983 */ /* 0x000f240000100800 */
[----:B-----5:R-:W-:Y:S01]  /*94600*/  @P1 FMUL R28, R28, 0.25 ;  /* 0x3e8000001c1c1820 */ /* 0x020fe20000400000 */
[----:B0-----:R-:W5:Y:S04]  /*94610*/  LDL R4, [R1+0x19c] ;  /* 0x00019c0001047983 */ /* 0x001f680000100800 */
[----:B------:R0:W-:Y:S02]  /*94620*/  @P1 STL [R1+0x17c], R28 ;  /* 0x00017c1c01001387 */ /* 0x0001e40000100800 */
[----:B0-----:R-:W5:Y:S01]  /*94630*/  LDL R28, [R1+0x1ac] ;  /* 0x0001ac00011c7983 */ /* 0x001f620000100800 */
[----:B--2---:R-:W-:-:S02]  /*94640*/  @P1 FMUL R0, R0, 0.25 ;  /* 0x3e80000000001820 */ /* 0x004fc40000400000 */
[----:B---3--:R-:W-:Y:S02]  /*94650*/  @P1 FMUL R2, R2, 0.25 ;  /* 0x3e80000002021820 */ /* 0x008fe40000400000 */
[----:B----4-:R-:W-:-:S03]  /*94660*/  @P1 FMUL R23, R23, 0.25 ;  /* 0x3e80000017171820 */ /* 0x010fc60000400000 */
[----:B------:R0:W-:Y:S04]  /*94670*/  @P1 STL [R1+0x184], R2 ;  /* 0x0001840201001387 */ /* 0x0001e80000100800 */
[----:B0-----:R-:W2:Y:S01]  /*94680*/  LDL R2, [R1+0x1b4] ;  /* 0x0001b40001027983 */ /* 0x001ea20000100800 */
[----:B------:R0:W-:Y:S03]  /*94690*/  @P1 STL [R1+0x18c], R0 ;  /* 0x00018c0001001387 */ /* 0x0001e60000100800 */
[----:B0-----:R-:W3:Y:S01]  /*946a0*/  LDL.LU R0, [R1+0x2d84] ;  /* 0x002d840001007983 */ /* 0x001ee20000300800 */
[----:B------:R0:W-:Y:S03]  /*946b0*/  @P1 STL [R1+0x194], R23 ;  /* 0x0001941701001387 */ /* 0x0001e60000100800 */
[----:B0-----:R-:W4:Y:S01]  /*946c0*/  LDL.LU R23, [R1+0x2d80] ;  /* 0x002d800001177983 */ /* 0x001f220000300800 */
[----:B-----5:R-:W-:-:S02]  /*946d0*/  @P1 FMUL R4, R4, 0.25 ;  /* 0x3e80000004041820 */ /* 0x020fc40000400000 */
[----:B------:R-:W-:-:S03]  /*946e0*/  @P1 FMUL R28, R28, 0.25 ;  /* 0x3e8000001c1c1820 */ /* 0x000fc60000400000 */
[----:B------:R0:W-:Y:S04]  /*946f0*/  @P1 STL [R1+0x19c], R4 ;  /* 0x00019c0401001387 */ /* 0x0001e80000100800 */
[----:B0-----:R-:W5:Y:S01]  /*94700*/  LDL.LU R4, [R1+0x2d7c] ;  /* 0x002d7c0001047983 */ /* 0x001f620000300800 */
[----:B------:R0:W-:Y:S03]  /*94710*/  @P1 STL [R1+0x1ac], R28 ;  /* 0x0001ac1c01001387 */ /* 0x0001e60000100800 */
[----:B0-----:R-:W3:Y:S01]  /*94720*/  LDL R28, [R1+0x1c4] ;  /* 0x0001c400011c7983 */ /* 0x001ee20000100800 */
[----:B--2---:R-:W-:-:S05]  /*94730*/  @P1 FMUL R2, R2, 0.25 ;  /* 0x3e80000002021820 */ /* 0x004fca0000400000 */
[----:B------:R0:W-:Y:S04]  /*94740*/  @P1 STL [R1+0x1b4], R2 ;  /* 0x0001b40201001387 */ /* 0x0001e80000100800 */
[----:B0-----:R-:W2:Y:S01]  /*94750*/  LDL R2, [R1+0x1d4] ;  /* 0x0001d40001027983 */ /* 0x001ea20000100800 */
[----:B----4-:R-:W-:-:S05]  /*94760*/  @P1 FMUL R23, R23, 0.25 ;  /* 0x3e80000017171820 */ /* 0x010fca0000400000 */
[----:B------:R-:W-:Y:S01]  /*94770*/  @P1 STL [R1+0x1a4], R23 ;  /* 0x0001a41701001387 */ /* 0x000fe20000100800 */
[----:B------:R0:W-:Y:S03]  /*94780*/  STL [R1+0x2d6c], R23 ;  /* 0x002d6c1701007387 */ /* 0x0001e60000100800 */
[----:B0-----:R-:W4:Y:S01]  /*94790*/  LDL R23, [R1+0x1cc] ;  /* 0x0001cc0001177983 */ /* 0x001f220000100800 */
[----:B-----5:R-:W-:Y:S02]  /*947a0*/  @P1 FMUL R4, R4, 0.25 ;  /* 0x3e80000004041820 */ /* 0x020fe40000400000 */
[----:B---3--:R-:W-:-:S05]  /*947b0*/  @P1 FMUL R28, R28, 0.25 ;  /* 0x3e8000001c1c1820 */ /* 0x008fca0000400000 */
[----:B------:R0:W-:Y:S04]  /*947c0*/  @P1 STL [R1+0x1c4], R28 ;  /* 0x0001c41c01001387 */ /* 0x0001e80000100800 */
[----:B0-----:R-:W3:Y:S01]  /*947d0*/  LDL.LU R28, [R1+0x2d78] ;  /* 0x002d7800011c7983 */ /* 0x001ee20000300800 */
[----:B--2---:R-:W-:-:S05]  /*947e0*/  @P1 FMUL R2, R2, 0.25 ;  /* 0x3e80000002021820 */ /* 0x004fca0000400000 */
[----:B------:R0:W-:Y:S04]  /*947f0*/  @P1 STL [R1+0x1d4], R2 ;  /* 0x0001d40201001387 */ /* 0x0001e80000100800 */
[----:B0-----:R-:W2:Y:S01]  /*94800*/  LDL.LU R2, [R1+0x2d74] ;  /* 0x002d740001027983 */ /* 0x001ea20000300800 */
[----:B----4-:R-:W-:-:S05]  /*94810*/  @P1 FMUL R23, R23, 0.25 ;  /* 0x3e80000017171820 */ /* 0x010fca0000400000 */
[----:B------:R-:W-:Y:S01]  /*94820*/  @P1 STL [R1+0x1cc], R23 ;  /* 0x0001cc1701001387 */ /* 0x000fe20000100800 */
[----:B------:R-:W-:Y:S02]  /*94830*/  @P1 STL [R1+0x1bc], R4 ;  /* 0x0001bc0401001387 */ /* 0x000fe40000100800 */
[----:B------:R0:W-:Y:S02]  /*94840*/  STL [R1+0x2d70], R4 ;  /* 0x002d700401007387 */ /* 0x0001e40000100800 */
[----:B0-----:R-:W4:Y:S01]  /*94850*/  LDL R4, [R1+0x1dc] ;  /* 0x0001dc0001047983 */ /* 0x001f220000100800 */
[----:B------:R-:W-:-:S05]  /*94860*/  @P1 FMUL R0, R0, 0.25 ;  /* 0x3e80000000001820 */ /* 0x000fca0000400000 */
[----:B------:R0:W-:Y:S02]  /*94870*/  STL [R1+0x2d50], R0 ;  /* 0x002d500001007387 */ /* 0x0001e40000100800 */
[----:B0-----:R-:W-:Y:S02]  /*94880*/  IMAD.MOV.U32 R0, RZ, RZ, R23 ;  /* 0x000000ffff007224 */ /* 0x001fe400078e0017 */
[----:B----4-:R-:W-:-:S05]  /*94890*/  @P1 FMUL R4, R4, 0.25 ;  /* 0x3e80000004041820 */ /* 0x010fca0000400000 */
[----:B------:R0:W-:Y:S01]  /*948a0*/  @P1 STL [R1+0x1dc], R4 ;  /* 0x0001dc0401001387 */ /* 0x0001e20000100800 */
[----:B------:R-:W4:Y:S03]  /*948b0*/  LDL R23, [R1+0x174] ;  /* 0x0001740001177983 */ /* 0x000f260000100800 */
[----:B0-----:R-:W5:Y:S01]  /*948c0*/  LDL R4, [R1+0x16c] ;  /* 0x00016c0001047983 */ /* 0x001f620000100800 */
[----:B--2---:R-:W-:Y:S01]  /*948d0*/  @P1 FMUL R2, R2, 0.25 ;  /* 0x3e80000002021820 */ /* 0x004fe20000400000 */
[----:B---3--:R-:W-:-:S04]  /*948e0*/  FSETP.GT.AND P1, PT, |R28|, 8.50705917302346158658e+37, PT ;  /* 0x7e8000001c00780b */ /* 0x008fc80003f24200 */
[----:B------:R0:W-:Y:S04]  /*948f0*/  STL [R1+0x2d54], R2 ;  /* 0x002d540201007387 */ /* 0x0001e80000100800 */
[----:B0-----:R-:W2:Y:S01]  /*94900*/  LDL R2, [R1+0x194] ;  /* 0x0001940001027983 */ /* 0x001ea20000100800 */
[----:B------:R0:W-:Y:S03]  /*94910*/  STL [R1+0x2d58], R28 ;  /* 0x002d581c01007387 */ /* 0x0001e60000100800 */
[----:B0-----:R-:W3:Y:S01]  /*94920*/  LDL R28, [R1+0x1c4] ;  /* 0x0001c400011c7983 */ /* 0x001ee20000100800 */
[----:B----4-:R-:W-:Y:S02]  /*94930*/  @!P0 FMUL R23, R23, 16777216 ;  /* 0x4b80000017178820 */ /* 0x010fe40000400000 */
[----:B-----5:R-:W-:-:S05]  /*94940*/  @!P0 FMUL R4, R4, 16777216 ;  /* 0x4b80000004048820 */ /* 0x020fca0000400000 */
[----:B------:R0:W-:Y:S04]  /*94950*/  @!P0 STL [R1+0x16c], R4 ;  /* 0x00016c0401008387 */ /* 0x0001e80000100800 */
[----:B0-----:R-:W4:Y:S01]  /*94960*/  LDL.LU R4, [R1+0x2d70] ;  /* 0x002d700001047983 */ /* 0x001f220000300800 */
[----:B------:R0:W-:Y:S03]  /*94970*/  @!P0 STL [R1+0x174], R23 ;  /* 0x0001741701008387 */ /* 0x0001e60000100800 */
[----:B0-----:R-:W5:Y:S01]  /*94980*/  LDL.LU R23, [R1+0x2d6c] ;  /* 0x002d6c0001177983 */ /* 0x001f620000300800 */
[----:B------:R-:W-:Y:S02]  /*94990*/  STL [R1+0x2d40], R3 ;  /* 0x002d400301007387 */ /* 0x000fe40000100800 */
[----:B------:R3:W-:Y:S02]  /*949a0*/  STL [R1+0x2d44], R12 ;  /* 0x002d440c01007387 */ /* 0x0007e40000100800 */
[----:B---3--:R-:W-:-:S02]  /*949b0*/  MOV R12, R28 ;  /* 0x0000001c000c7202 */ /* 0x008fc40000000f00 */
[----:B------:R-:W-:Y:S01]  /*949c0*/  MOV R3, R0 ;  /* 0x0000000000037202 */ /* 0x000fe20000000f00 */
[----:B-----5:R-:W-:Y:S02]  /*949d0*/  IMAD.MOV.U32 R28, RZ, RZ, R23 ;  /* 0x000000ffff1c7224 */ /* 0x020fe400078e0017 */
[----:B------:R-:W3:Y:S01]  /*949e0*/  LDL R23, [R1+0x254] ;  /* 0x0002540001177983 */ /* 0x000ee20000100800 */
[----:B------:R4:W-:Y:S02]  /*949f0*/  STL [R1+0x2d48], R19 ;  /* 0x002d481301007387 */ /* 0x0009e40000100800 */
[----:B------:R-:W5:Y:S01]  /*94a00*/  LDL R0, [R1+0x1ac] ;  /* 0x0001ac0001007983 */ /* 0x000f620000100800 */
[----:B----4-:R-:W-:Y:S02]  /*94a10*/  MOV R19, R4 ;  /* 0x0000000400137202 */ /* 0x010fe40000000f00 */
[----:B------:R-:W4:Y:S04]  /*94a20*/  LDL R4, [R1+0x24c] ;  /* 0x00024c0001047983 */ /* 0x000f280000100800 */
[----:B-----5:R0:W-:Y:S04]  /*94a30*/  STL [R1+0x2d68], R0 ;  /* 0x002d680001007387 */ /* 0x0201e80000100800 */
[----:B0-----:R-:W5:Y:S01]  /*94a40*/  LDL R0, [R1+0x17c] ;  /* 0x00017c0001007983 */ /* 0x001f620000100800 */
[----:B----4-:R0:W-:Y:S03]  /*94a50*/  STL [R1+0x2d34], R4 ;  /* 0x002d340401007387 */ /* 0x0101e60000100800 */
[----:B0-----:R-:W4:Y:S01]  /*94a60*/  LDL R4, [R1+0x19c] ;  /* 0x00019c0001047983 */ /* 0x001f220000100800 */
[----:B-----5:R-:W-:-:S05]  /*94a70*/  @!P0 FMUL R0, R0, 16777216 ;  /* 0x4b80000000008820 */ /* 0x020fca0000400000 */
[----:B------:R0:W-:Y:S04]  /*94a80*/  @!P0 STL [R1+0x17c], R0 ;  /* 0x00017c0001008387 */ /* 0x0001e80000100800 */
[----:B0-----:R-:W5:Y:S01]  /*94a90*/  LDL.LU R0, [R1+0x2d68] ;  /* 0x002d680001007983 */ /* 0x001f620000300800 */
[----:B--2---:R0:W-:Y:S03]  /*94aa0*/  STL [R1+0x2d64], R2 ;  /* 0x002d640201007387 */ /* 0x0041e60000100800 */
[----:B0-----:R-:W2:Y:S01]  /*94ab0*/  LDL R2, [R1+0x184] ;  /* 0x0001840001027983 */ /* 0x001ea20000100800 */
[----:B---3--:R0:W-:Y:S03]  /*94ac0*/  STL [R1+0x2d4c], R23 ;  /* 0x002d4c1701007387 */ /* 0x0081e60000100800 */
[----:B0-----:R-:W3:Y:S01]  /*94ad0*/  LDL R23, [R1+0x18c] ;  /* 0x00018c0001177983 */ /* 0x001ee20000100800 */
[----:B--2---:R-:W-:-:S05]  /*94ae0*/  @!P0 FMUL R2, R2, 16777216 ;  /* 0x4b80000002028820 */ /* 0x004fca0000400000 */
[----:B------:R0:W-:Y:S04]  /*94af0*/  @!P0 STL [R1+0x184], R2 ;  /* 0x0001840201008387 */ /* 0x0001e80000100800 */
[----:B0-----:R-:W2:Y:S01]  /*94b00*/  LDL.LU R2, [R1+0x2d64] ;  /* 0x002d640001027983 */ /* 0x001ea20000300800 */
[----:B---3--:R-:W-:-:S05]  /*94b10*/  @!P0 FMUL R23, R23, 16777216 ;  /* 0x4b80000017178820 */ /* 0x008fca0000400000 */
[----:B------:R-:W-:Y:S01]  /*94b20*/  @!P0 STL [R1+0x18c], R23 ;  /* 0x00018c1701008387 */ /* 0x000fe20000100800 */
[----:B------:R4:W-:Y:S02]  /*94b30*/  STL [R1+0x2d5c], R28 ;  /* 0x002d5c1c01007387 */ /* 0x0009e40000100800 */
[----:B----4-:R-:W-:-:S05]  /*94b40*/  MOV R28, R4 ;  /* 0x00000004001c7202 */ /* 0x010fca0000000f00 */
[----:B------:R2:W-:Y:S01]  /*94b50*/  STL [R1+0x2d60], R28 ;  /* 0x002d601c01007387 */ /* 0x0005e20000100800 */
[----:B------:R-:W-:Y:S01]  /*94b60*/  MOV R23, R19 ;  /* 0x0000001300177202 */ /* 0x000fe20000000f00 */
[----:B------:R-:W-:Y:S01]  /*94b70*/  IMAD.MOV.U32 R4, RZ, RZ, R12 ;  /* 0x000000ffff047224 */ /* 0x000fe200078e000c */
[----:B------:R-:W-:Y:S01]  /*94b80*/  MOV R19, R3 ;  /* 0x0000000300137202 */ /* 0x000fe20000000f00 */
[----:B------:R-:W3:Y:S04]  /*94b90*/  LDL R12, [R1+0x1d4] ;  /* 0x0001d400010c7983 */ /* 0x000ee80000100800 */
[----:B------:R-:W4:Y:S01]  /*94ba0*/  LDL R3, [R1+0x1dc] ;  /* 0x0001dc0001037983 */ /* 0x000f220000100800 */
[----:B--2---:R-:W-:Y:S01]  /*94bb0*/  IMAD.MOV.U32 R28, RZ, RZ, R2 ;  /* 0x000000ffff1c7224 */ /* 0x004fe200078e0002 */
[----:B-----5:R-:W-:-:S02]  /*94bc0*/  MOV R2, R0 ;  /* 0x0000000000027202 */ /* 0x020fc40000000f00 */
[----:B------:R-:W2:Y:S01]  /*94bd0*/  LDL R0, [R1+0x1b4] ;  /* 0x0001b40001007983 */ /* 0x000ea20000100800 */
[----:B------:R-:W-:-:S05]  /*94be0*/  @!P0 FMUL R28, R28, 16777216 ;  /* 0x4b8000001c1c8820 */ /* 0x000fca0000400000 */
[----:B------:R0:W-:Y:S04]  /*94bf0*/  @!P0 STL [R1+0x194], R28 ;  /* 0x0001941c01008387 */ /* 0x0001e80000100800 */
[----:B0-----:R-:W5:Y:S02]  /*94c00*/  LDL.LU R28, [R1+0x2d60] ;  /* 0x002d6000011c7983 */ /* 0x001f640000300800 */
[----:B-----5:R-:W-:-:S05]  /*94c10*/  @!P0 FMUL R28, R28, 16777216 ;  /* 0x4b8000001c1c8820 */ /* 0x020fca0000400000 */
[----:B------:R0:W-:Y:S04]  /*94c20*/  @!P0 STL [R1+0x19c], R28 ;  /* 0x00019c1c01008387 */ /* 0x0001e80000100800 */
[----:B0-----:R-:W5:Y:S01]  /*94c30*/  LDL.LU R28, [R1+0x2d5c] ;  /* 0x002d5c00011c7983 */ /* 0x001f620000300800 */
[----:B------:R-:W-:Y:S02]  /*94c40*/  @!P0 FMUL R2, R2, 16777216 ;  /* 0x4b80000002028820 */ /* 0x000fe40000400000 */
[----:B--2---:R-:W-:Y:S02]  /*94c50*/  @!P0 FMUL R0, R0, 16777216 ;  /* 0x4b80000000008820 */ /* 0x004fe40000400000 */
[----:B-----5:R-:W-:-:S05]  /*94c60*/  @!P0 FMUL R28, R28, 16777216 ;  /* 0x4b8000001c1c8820 */ /* 0x020fca0000400000 */
[----:B------:R0:W-:Y:S04]  /*94c70*/  @!P0 STL [R1+0x1a4], R28 ;  /* 0x0001a41c01008387 */ /* 0x0001e80000100800 */
[----:B0-----:R-:W2:Y:S01]  /*94c80*/  LDL.LU R28, [R1+0x2d58] ;  /* 0x002d5800011c7983 */ /* 0x001ea20000300800 */
[----:B------:R0:W-:Y:S03]  /*94c90*/  @!P0 STL [R1+0x1ac], R2 ;  /* 0x0001ac0201008387 */ /* 0x0001e60000100800 */
[----:B0-----:R-:W5:Y:S01]  /*94ca0*/  LDL.LU R2, [R1+0x2d54] ;  /* 0x002d540001027983 */ /* 0x001f620000300800 */
[----:B------:R0:W-:Y:S03]  /*94cb0*/  @!P0 STL [R1+0x1b4], R0 ;  /* 0x0001b40001008387 */ /* 0x0001e60000100800 */
[----:B0-----:R-:W2:Y:S01]  /*94cc0*/  LDL.LU R0, [R1+0x2d50] ;  /* 0x002d500001007983 */ /* 0x001ea20000300800 */
[----:B------:R-:W-:-:S02]  /*94cd0*/  @!P0 FMUL R23, R23, 16777216 ;  /* 0x4b80000017178820 */ /* 0x000fc40000400000 */
[----:B------:R-:W-:Y:S02]  /*94ce0*/  @!P0 FMUL R4, R4, 16777216 ;  /* 0x4b80000004048820 */ /* 0x000fe40000400000 */
[----:B------:R-:W-:Y:S02]  /*94cf0*/  @!P0 FMUL R19, R19, 16777216 ;  /* 0x4b80000013138820 */ /* 0x000fe40000400000 */
[----:B---3--:R-:W-:Y:S02]  /*94d00*/  @!P0 FMUL R12, R12, 16777216 ;  /* 0x4b8000000c0c8820 */ /* 0x008fe40000400000 */
[----:B----4-:R-:W-:Y:S01]  /*94d10*/  @!P0 FMUL R3, R3, 16777216 ;  /* 0x4b80000003038820 */ /* 0x010fe20000400000 */
[----:B------:R0:W-:Y:S01]  /*94d20*/  @!P0 STL [R1+0x1bc], R23 ;  /* 0x0001bc1701008387 */ /* 0x0001e20000100800 */
[----:B------:R-:W-:Y:S02]  /*94d30*/  @!P0 STL [R1+0x1c4], R4 ;  /* 0x0001c40401008387 */ /* 0x000fe40000100800 */
[----:B------:R1:W-:Y:S02]  /*94d40*/  @!P0 STL [R1+0x1cc], R19 ;  /* 0x0001cc1301008387 */ /* 0x0003e40000100800 */
[----:B------:R3:W-:Y:S01]  /*94d50*/  @!P0 STL [R1+0x1d4], R12 ;  /* 0x0001d40c01008387 */ /* 0x0007e20000100800 */
[----:B------:R4:W-:Y:S01]  /*94d60*/  @!P0 STL [R1+0x1dc], R3 ;  /* 0x0001dc0301008387 */ /* 0x0009e20000100800 */
[----:B-----5:R-:W-:-:S02]  /*94d70*/  @!P0 FMUL R2, R2, 16777216 ;  /* 0x4b80000002028820 */ /* 0x020fc40000400000 */
[----:B--2---:R-:W-:-:S05]  /*94d80*/  @!P0 FMUL R0, R0, 16777216 ;  /* 0x4b80000000008820 */ /* 0x004fca0000400000 */
[----:B------:R2:W-:Y:S01]  /*94d90*/  STL [R1+0x28c0], R0 ;  /* 0x0028c00001007387 */ /* 0x0005e20000100800 */
[----:B0-----:R-:W5:Y:S02]  /*94da0*/  LDL R23, [R1+0x1e4] ;  /* 0x0001e40001177983 */ /* 0x001f640000100800 */
[----:B------:R0:W-:Y:S02]  /*94db0*/  STL [R1+0x1e0], R2 ;  /* 0x0001e00201007387 */ /* 0x0001e40000100800 */
[----:B-1----:R-:W5:Y:S01]  /*94dc0*/  LDL R19, [R1+0x1e8] ;  /* 0x0001e80001137983 */ /* 0x002f620000100800 */
[----:B---3--:R-:W3:Y:S04]  /*94dd0*/  LDL R12, [R1+0x1f0] ;  /* 0x0001f000010c7983 */ /* 0x008ee80000100800 */
[----:B----4-:R-:W4:Y:S04]  /*94de0*/  LDL R3, [R1+0x1f8] ;  /* 0x0001f80001037983 */ /* 0x010f280000100800 */
[----:B------:R-:W4:Y:S01]  /*94df0*/  LDL R4, [R1+0x208] ;  /* 0x0002080001047983 */ /* 0x000f220000100800 */
[----:B--2---:R-:W-:-:S03]  /*94e00*/  MOV R0, R28 ;  /* 0x0000001c00007202 */ /* 0x004fc60000000f00 */
[----:B------:R-:W2:Y:S01]  /*94e10*/  LDL R28, [R1+0x200] ;  /* 0x00020000011c7983 */ /* 0x000ea20000100800 */
[----:B0-----:R-:W-:Y:S01]  /*94e20*/  IMAD.MOV.U32 R2, RZ, RZ, R27 ;  /* 0x000000ffff027224 */ /* 0x001fe200078e001b */
[----:B------:R-:W-:Y:S01]  /*94e30*/  MOV R27, R25 ;  /* 0x00000019001b7202 */ /* 0x000fe20000000f00 */
[----:B------:R-:W-:Y:S02]  /*94e40*/  MOV R25, R22 ;  /* 0x0000001600197202 */ /* 0x000fe40000000f00 */
[----:B------:R-:W-:Y:S01]  /*94e50*/  IMAD.MOV.U32 R22, RZ, RZ, R20 ;  /* 0x000000ffff167224 */ /* 0x000fe200078e0014 */
[----:B------:R-:W-:Y:S01]  /*94e60*/  FSETP.GEU.AND P0, PT, |R0|, 1.175494350822287508e-38, PT ;  /* 0x008000000000780b */ /* 0x000fe20003f0e200 */
[----:B------:R-:W2:Y:S01]  /*94e70*/  LDL R20, [R1+0x21c] ;  /* 0x00021c0001147983 */ /* 0x000ea20000100800 */
[----:B------:R0:W-:Y:S03]  /*94e80*/  STL [R1+0x2d38], R0 ;  /* 0x002d380001007387 */ /* 0x0001e60000100800 */
[----:B0-----:R-:W2:Y:S01]  /*94e90*/  LDL R0, [R1+0x210] ;  /* 0x0002100001007983 */ /* 0x001ea20000100800 */
[----:B-----5:R-:W-:-:S02]  /*94ea0*/  @P1 FMUL R23, R23, 0.25 ;  /* 0x3e80000017171820 */ /* 0x020fc40000400000 */
[----:B------:R-:W-:Y:S02]  /*94eb0*/  @P1 FMUL R19, R19, 0.25 ;  /* 0x3e80000013131820 */ /* 0x000fe40000400000 */
[----:B---3--:R-:W-:Y:S02]  /*94ec0*/  @P1 FMUL R12, R12, 0.25 ;  /* 0x3e8000000c0c1820 */ /* 0x008fe40000400000 */
[----:B----4-:R-:W-:Y:S01]  /*94ed0*/  @P1 FMUL R3, R3, 0.25 ;  /* 0x3e80000003031820 */ /* 0x010fe20000400000 */
[----:B------:R0:W-:Y:S01]  /*94ee0*/  @P1 STL [R1+0x1e4], R23 ;  /* 0x0001e41701001387 */ /* 0x0001e20000100800 */
[----:B--2---:R-:W-:-:S03]  /*94ef0*/  @P1 FMUL R28, R28, 0.25 ;  /* 0x3e8000001c1c1820 */ /* 0x004fc60000400000 */
[----:B0-----:R-:W2:Y:S01]  /*94f00*/  LDL.LU R23, [R1+0x2d4c] ;  /* 0x002d4c0001177983 */ /* 0x001ea20000300800 */
[----:B------:R0:W-:Y:S02]  /*94f10*/  @P1 STL [R1+0x1e8], R19 ;  /* 0x0001e81301001387 */ /* 0x0001e40000100800 */
[----:B------:R-:W-:Y:S01]  /*94f20*/  @P1 FMUL R4, R4, 0.25 ;  /* 0x3e80000004041820 */ /* 0x000fe20000400000 */
[----:B0-----:R-:W3:Y:S01]  /*94f30*/  LDL.LU R19, [R1+0x2d48] ;  /* 0x002d480001137983 */ /* 0x001ee20000300800 */
[----:B------:R0:W-:Y:S03]  /*94f40*/  @P1 STL [R1+0x1f0], R12 ;  /* 0x0001f00c01001387 */ /* 0x0001e60000100800 */
[----:B0-----:R-:W4:Y:S01]  /*94f50*/  LDL.LU R12, [R1+0x2d44] ;  /* 0x002d4400010c7983 */ /* 0x001f220000300800 */
[----:B------:R0:W-:Y:S03]  /*94f60*/  @P1 STL [R1+0x1f8], R3 ;  /* 0x0001f80301001387 */ /* 0x0001e60000100800 */
[----:B0-----:R-:W5:Y:S01]  /*94f70*/  LDL.LU R3, [R1+0x2d40] ;  /* 0x002d400001037983 */ /* 0x001f620000300800 */
[----:B------:R0:W-:Y:S03]  /*94f80*/  @P1 STL [R1+0x200], R28 ;  /* 0x0002001c01001387 */ /* 0x0001e60000100800 */
[----:B0-----:R-:W2:Y:S01]  /*94f90*/  LDL.LU R28, [R1+0x2d3c] ;  /* 0x002d3c00011c7983 */ /* 0x001ea20000300800 */
[----:B------:R0:W-:Y:S03]  /*94fa0*/  @P1 STL [R1+0x208], R4 ;  /* 0x0002080401001387 */ /* 0x0001e60000100800 */
[----:B0-----:R-:W5:Y:S01]  /*94fb0*/  LDL R4, [R1+0x244] ;  /* 0x0002440001047983 */ /* 0x001f620000100800 */
[----:B------:R-:W-:-:S02]  /*94fc0*/  @P1 FMUL R0, R0, 0.25 ;  /* 0x3e80000000001820 */ /* 0x000fc40000400000 */
[----:B------:R-:W-:-:S03]  /*94fd0*/  @P1 FMUL R20, R20, 0.25 ;  /* 0x3e80000014141820 */ /* 0x000fc60000400000 */
[----:B------:R-:W-:Y:S02]  /*94fe0*/  @P1 STL [R1+0x210], R0 ;  /* 0x0002100001001387 */ /* 0x000fe40000100800 */
[----:B------:R0:W-:Y:S02]  /*94ff0*/  @P1 STL [R1+0x21c], R20 ;  /* 0x00021c1401001387 */ /* 0x0001e40000100800 */
[----:B0-----:R-:W-:Y:S02]  /*95000*/  MOV R20, R5 ;  /* 0x0000000500147202 */ /* 0x001fe40000000f00 */
[----:B------:R-:W5:Y:S01]  /*95010*/  LDL R5, [R1+0x25c] ;  /* 0x00025c0001057983 */ /* 0x000f620000100800 */
[----:B---3--:R-:W-:Y:S02]  /*95020*/  @P1 FMUL R19, R19, 0.25 ;  /* 0x3e80000013131820 */ /* 0x008fe40000400000 */
[----:B----4-:R-:W-:Y:S02]  /*95030*/  @P1 FMUL R12, R12, 0.25 ;  /* 0x3e8000000c0c1820 */ /* 0x010fe40000400000 */
[----:B--2---:R-:W-:-:S05]  /*95040*/  @P1 FMUL R28, R28, 0.25 ;  /* 0x3e8000001c1c1820 */ /* 0x004fca0000400000 */
[----:B------:R-:W-:Y:S01]  /*95050*/  @P1 STL [R1+0x224], R28 ;  /* 0x0002241c01001387 */ /* 0x000fe20000100800 */
[----:B------:R-:W-:Y:S02]  /*95060*/  @P1 STL [R1+0x22c], R12 ;  /* 0x00022c0c01001387 */ /* 0x000fe40000100800 */
[----:B------:R0:W-:Y:S02]  /*95070*/  STL [R1+0x2d14], R28 ;  /* 0x002d141c01007387 */ /* 0x0001e40000100800 */
[----:B-----5:R-:W-:Y:S01]  /*95080*/  @P1 FMUL R4, R4, 0.25 ;  /* 0x3e80000004041820 */ /* 0x020fe20000400000 */
[----:B0-----:R-:W-:Y:S02]  /*95090*/  MOV R28, R0 ;  /* 0x00000000001c7202 */ /* 0x001fe40000000f00 */
[----:B------:R-:W2:Y:S01]  /*950a0*/  LDL.LU R0, [R1+0x2d38] ;  /* 0x002d380001007983 */ /* 0x000ea20000300800 */
[----:B------:R-:W-:Y:S02]  /*950b0*/  @P1 STL [R1+0x234], R19 ;  /* 0x0002341301001387 */ /* 0x000fe40000100800 */
[----:B------:R0:W-:Y:S02]  /*950c0*/  @P1 STL [R1+0x244], R4 ;  /* 0x0002440401001387 */ /* 0x0001e40000100800 */
[----:B0-----:R-:W3:Y:S01]  /*950d0*/  LDL.LU R4, [R1+0x2d34] ;  /* 0x002d340001047983 */ /* 0x001ee20000300800 */
[----:B------:R-:W-:-:S02]  /*950e0*/  @P1 FMUL R3, R3, 0.25 ;  /* 0x3e80000003031820 */ /* 0x000fc40000400000 */
[----:B------:R-:W-:-:S03]  /*950f0*/  @P1 FMUL R5, R5, 0.25 ;  /* 0x3e80000005051820 */ /* 0x000fc60000400000 */
[----:B------:R-:W-:Y:S01]  /*95100*/  @P1 STL [R1+0x23c], R3 ;  /* 0x00023c0301001387 */ /* 0x000fe20000100800 */
[----:B------:R0:W-:Y:S03]  /*95110*/  STL [R1+0x2d18], R3 ;  /* 0x002d180301007387 */ /* 0x0001e60000100800 */
[----:B0-----:R-:W4:Y:S01]  /*95120*/  LDL R3, [R1+0x208] ;  /* 0x0002080001037983 */ /* 0x001f220000100800 */
[----:B------:R0:W-:Y:S03]  /*95130*/  @P1 STL [R1+0x25c], R5 ;  /* 0x00025c0501001387 */ /* 0x0001e60000100800 */
[----:B0-----:R-:W5:Y:S01]  /*95140*/  LDL.LU R5, [R1+0x2d30] ;  /* 0x002d300001057983 */ /* 0x001f620000300800 */
[----:B--2---:R-:W-:Y:S02]  /*95150*/  @P1 FMUL R0, R0, 0.25 ;  /* 0x3e80000000001820 */ /* 0x004fe40000400000 */
[----:B---3--:R-:W-:-:S05]  /*95160*/  @P1 FMUL R4, R4, 0.25 ;  /* 0x3e80000004041820 */ /* 0x008fca0000400000 */
[----:B------:R-:W-:Y:S01]  /*95170*/  @P1 STL [R1+0x24c], R4 ;  /* 0x00024c0401001387 */ /* 0x000fe20000100800 */
[----:B------:R-:W-:Y:S02]  /*95180*/  STL [R1+0x2d04], R4 ;  /* 0x002d040401007387 */ /* 0x000fe40000100800 */
[----:B------:R-:W-:Y:S02]  /*95190*/  @P1 STL [R1+0x54], R0 ;  /* 0x0000540001001387 */ /* 0x000fe40000100800 */
[----:B------:R0:W-:Y:S02]  /*951a0*/  STL [R1+0x2d20], R0 ;  /* 0x002d200001007387 */ /* 0x0001e40000100800 */
[----:B0-----:R-:W-:-:S05]  /*951b0*/  MOV R0, R19 ;  /* 0x0000001300007202 */ /* 0x001fca0000000f00 */
[----:B------:R0:W-:Y:S01]  /*951c0*/  STL [R1+0x2d2c], R0 ;  /* 0x002d2c0001007387 */ /* 0x0001e20000100800 */
[----:B------:R-:W-:Y:S02]  /*951d0*/  @P1 FMUL R23, R23, 0.25 ;  /* 0x3e80000017171820 */ /* 0x000fe40000400000 */
[----:B------:R-:W-:Y:S02]  /*951e0*/  IMAD.MOV.U32 R4, RZ, RZ, R12 ;  /* 0x000000ffff047224 */ /* 0x000fe400078e000c */
[----:B------:R-:W2:Y:S01]  /*951f0*/  LDL R19, [R1+0x768] ;  /* 0x0007680001137983 */ /* 0x000ea20000100800 */
[----:B------:R-:W3:Y:S04]  /*95200*/  LDL R12, [R1+0x6f0] ;  /* 0x0006f000010c7983 */ /* 0x000ee80000100800 */
[----:B0-----:R-:W2:Y:S01]  /*95210*/  LDL R0, [R1+0x1e4] ;  /* 0x0001e40001007983 */ /* 0x001ea20000100800 */
[----:B------:R-:W-:Y:S02]  /*95220*/  @P1 STL [R1+0x254], R23 ;  /* 0x0002541701001387 */ /* 0x000fe40000100800 */
[----:B------:R0:W-:Y:S01]  /*95230*/  STL [R1+0x2d08], R23 ;  /* 0x002d081701007387 */ /* 0x0001e20000100800 */
[----:B-----5:R-:W-:Y:S01]  /*95240*/  FSETP.GT.AND P1, PT, |R5|, 8.50705917302346158658e+37, PT ;  /* 0x7e8000000500780b */ /* 0x020fe20003f24200 */
[----:B0-----:R-:W5:Y:S01]  /*95250*/  LDL R23, [R1+0x200] ;  /* 0x0002000001177983 */ /* 0x001f620000100800 */
[----:B------:R0:W-:Y:S03]  /*95260*/  STL [R1+0x2cf8], R5 ;  /* 0x002cf80501007387 */ /* 0x0001e60000100800 */
[----:B0-----:R-:W3:Y:S01]  /*95270*/  LDL R5, [R1+0x1e8] ;  /* 0x0001e80001057983 */ /* 0x001ee20000100800 */
[----:B--2---:R-:W-:-:S05]  /*95280*/  @!P0 FMUL R0, R0, 16777216 ;  /* 0x4b80000000008820 */ /* 0x004fca0000400000 */
[----:B------:R0:W-:Y:S04]  /*95290*/  @!P0 STL [R1+0x1e4], R0 ;  /* 0x0001e40001008387 */ /* 0x0001e80000100800 */
[----:B0-----:R-:W2:Y:S01]  /*952a0*/  LDL.LU R0, [R1+0x2d2c] ;  /* 0x002d2c0001007983 */ /* 0x001ea20000300800 */
[----:B------:R3:W-:Y:S02]  /*952b0*/  STL [R1+0x2d28], R15 ;  /* 0x002d280f01007387 */ /* 0x0007e40000100800 */
[----:B---3--:R-:W-:Y:S01]  /*952c0*/  MOV R15, R5 ;  /* 0x00000005000f7202 */ /* 0x008fe20000000f00 */
[----:B-----5:R-:W-:Y:S01]  /*952d0*/  IMAD.MOV.U32 R5, RZ, RZ, R23 ;  /* 0x000000ffff057224 */ /* 0x020fe200078e0017 */
[----:B--2---:R-:W-:Y:S02]  /*952e0*/  MOV R23, R0 ;  /* 0x0000000000177202 */ /* 0x004fe40000000f00 */
[----:B------:R-:W2:Y:S01]  /*952f0*/  LDL R0, [R1+0x1f8] ;  /* 0x0001f80001007983 */ /* 0x000ea20000100800 */
[----:B------:R-:W-:-:S03]  /*95300*/  @!P0 FMUL R15, R15, 16777216 ;  /* 0x4b8000000f0f8820 */ /* 0x000fc60000400000 */
[----:B--2---:R0:W-:Y:S04]  /*95310*/  STL [R1+0x2d24], R0 ;  /* 0x002d240001007387 */ /* 0x0041e80000100800 */
[----:B0-----:R-:W2:Y:S01]  /*95320*/  LDL R0, [R1+0x1f0] ;  /* 0x0001f00001007983 */ /* 0x001ea20000100800 */
[----:B------:R0:W-:Y:S03]  /*95330*/  @!P0 STL [R1+0x1e8], R15 ;  /* 0x0001e80f01008387 */ /* 0x0001e60000100800 */
[----:B0-----:R-:W3:Y:S01]  /*95340*/  LDL.LU R15, [R1+0x2d28] ;  /* 0x002d2800010f7983 */ /* 0x001ee20000300800 */
[----:B--2---:R-:W-:-:S05]  /*95350*/  @!P0 FMUL R0, R0, 16777216 ;  /* 0x4b80000000008820 */ /* 0x004fca0000400000 */
[----:B------:R0:W-:Y:S04]  /*95360*/  @!P0 STL [R1+0x1f0], R0 ;  /* 0x0001f00001008387 */ /* 0x0001e80000100800 */
[----:B0-----:R-:W2:Y:S02]  /*95370*/  LDL.LU R0, [R1+0x2d24] ;  /* 0x002d240001007983 */ /* 0x001ea40000300800 */
[----:B--2---:R-:W-:-:S05]  /*95380*/  @!P0 FMUL R0, R0, 16777216 ;  /* 0x4b80000000008820 */ /* 0x004fca0000400000 */
[----:B------:R0:W-:Y:S04]  /*95390*/  @!P0 STL [R1+0x1f8], R0 ;  /* 0x0001f80001008387 */ /* 0x0001e80000100800 */
[----:B0-----:R-:W2:Y:S01]  /*953a0*/  LDL.LU R0, [R1+0x2d20] ;  /* 0x002d200001007983 */ /* 0x001ea20000300800 */
[----:B------:R0:W-:Y:S02]  /*953b0*/  STL [R1+0x2d1c], R4 ;  /* 0x002d1c0401007387 */ /* 0x0001e40000100800 */
[----:B0-----:R-:W-:Y:S01]  /*953c0*/  MOV R4, R5 ;  /* 0x0000000500047202 */ /* 0x001fe20000000f00 */
[----:B--2---:R-:W-:Y:S02]  /*953d0*/  IMAD.MOV.U32 R5, RZ, RZ, R0 ;  /* 0x000000ffff057224 */ /* 0x004fe400078e0000 */
[----:B------:R-:W2:Y:S02]  /*953e0*/  LDL.LU R0, [R1+0x264] ;  /* 0x0002640001007983 */ /* 0x000ea40000300800 */
[----:B------:R-:W-:-:S02]  /*953f0*/  @!P0 FMUL R4, R4, 16777216 ;  /* 0x4b80000004048820 */ /* 0x000fc40000400000 */
[----:B----4-:R-:W-:Y:S02]  /*95400*/  @!P0 FMUL R3, R3, 16777216 ;  /* 0x4b80000003038820 */ /* 0x010fe40000400000 */
[----:B------:R-:W-:Y:S01]  /*95410*/  @!P0 FMUL R28, R28, 16777216 ;  /* 0x4b8000001c1c8820 */ /* 0x000fe20000400000 */
[----:B--2---:R0:W-:Y:S04]  /*95420*/  STL [R1+0x2cd4], R0 ;  /* 0x002cd40001007387 */ /* 0x0041e80000100800 */
[----:B0-----:R-:W2:Y:S01]  /*95430*/  LDL R0, [R1+0x21c] ;  /* 0x00021c0001007983 */ /* 0x001ea20000100800 */
[----:B------:R0:W-:Y:S03]  /*95440*/  @!P0 STL [R1+0x200], R4 ;  /* 0x0002000401008387 */ /* 0x0001e60000100800 */
[----:B0-----:R-:W4:Y:S01]  /*95450*/  LDL.LU R4, [R1+0x2d1c] ;  /* 0x002d1c0001047983 */ /* 0x001f220000300800 */
[----:B------:R0:W-:Y:S03]  /*95460*/  @!P0 STL [R1+0x208], R3 ;  /* 0x0002080301008387 */ /* 0x0001e60000100800 */
[----:B0-----:R-:W5:Y:S01]  /*95470*/  LDL.LU R3, [R1+0x2d18] ;  /* 0x002d180001037983 */ /* 0x001f620000300800 */
[----:B------:R0:W-:Y:S03]  /*95480*/  @!P0 STL [R1+0x210], R28 ;  /* 0x0002101c01008387 */ /* 0x0001e60000100800 */
[----:B0-----:R-:W3:Y:S01]  /*95490*/  LDL.LU R28, [R1+0x2d14] ;  /* 0x002d1400011c7983 */ /* 0x001ee20000300800 */
[----:B--2---:R-:W-:-:S05]  /*954a0*/  @!P0 FMUL R0, R0, 16777216 ;  /* 0x4b80000000008820 */ /* 0x004fca0000400000 */
[----:B------:R-:W-:Y:S01]  /*954b0*/  @!P0 STL [R1+0x21c], R0 ;  /* 0x00021c0001008387 */ /* 0x000fe20000100800 */
[----:B------:R4:W-:Y:S02]  /*954c0*/  STL [R1+0x2d0c], R23 ;  /* 0x002d0c1701007387 */ /* 0x0009e40000100800 */
[----:B----4-:R-:W-:-:S05]  /*954d0*/  MOV R23, R4 ;  /* 0x0000000400177202 */ /* 0x010fca0000000f00 */
[----:B------:R3:W-:Y:S01]  /*954e0*/  STL [R1+0x2d10], R23 ;  /* 0x002d101701007387 */ /* 0x0007e20000100800 */
[----:B-----5:R-:W-:Y:S01]  /*954f0*/  IMAD.MOV.U32 R4, RZ, RZ, R3 ;  /* 0x000000ffff047224 */ /* 0x020fe200078e0003 */
[----:B------:R-:W-:Y:S01]  /*95500*/  MOV R3, R25 ;  /* 0x0000001900037202 */ /* 0x000fe20000000f00 */
[----:B------:R-:W-:Y:S01]  /*95510*/  MOV R25, R20 ;  /* 0x0000001400197202 */ /* 0x000fe20000000f00 */
[----:B------:R-:W-:Y:S02]  /*95520*/  MOV R20, R10 ;  /* 0x0000000a00147202 */ /* 0x000fe40000000f00 */
[----:B---3--:R-:W-:Y:S01]  /*95530*/  MOV R23, R28 ;  /* 0x0000001c00177202 */ /* 0x008fe20000000f00 */
[----:B------:R-:W-:Y:S02]  /*95540*/  MOV R28, R27 ;  /* 0x0000001b001c7202 */ /* 0x000fe40000000f00 */
[----:B------:R-:W-:Y:S01]  /*95550*/  IMAD.MOV.U32 R27, RZ, RZ, R22 ;  /* 0x000000ffff1b7224 */ /* 0x000fe200078e0016 */
[----:B------:R-:W-:Y:S01]  /*95560*/  MOV R22, R29 ;  /* 0x0000001d00167202 */ /* 0x000fe20000000f00 */
[----:B------:R-:W-:-:S02]  /*95570*/  IMAD.MOV.U32 R29, RZ, RZ, R7 ;  /* 0x000000ffff1d7224 */ /* 0x000fc400078e0007 */
[----:B------:R-:W-:Y:S01]  /*95580*/  @!P0 FMUL R23, R23, 16777216 ;  /* 0x4b80000017178820 */ /* 0x000fe20000400000 */
[----:B------:R-:W-:Y:S01]  /*95590*/  MOV R7, R11 ;  /* 0x0000000b00077202 */ /* 0x000fe20000000f00 */
[----:B------:R-:W-:Y:S01]  /*955a0*/  IMAD.MOV.U32 R10, RZ, RZ, R12 ;  /* 0x000000ffff0a7224 */ /* 0x000fe200078e000c */
[----:B------:R-:W-:Y:S01]  /*955b0*/  MOV R11, R19 ;  /* 0x00000013000b7202 */ /* 0x000fe20000000f00 */
[----:B------:R-:W2:Y:S04]  /*955c0*/  LDL R12, [R1+0x718] ;  /* 0x00071800010c7983 */ /* 0x000ea80000100800 */
[----:B------:R-:W3:Y:S04]  /*955d0*/  LDL R19, [R1+0x610] ;  /* 0x0006100001137983 */ /* 0x000ee80000100800 */
[----:B------:R-:W4:Y:S01]  /*955e0*/  LDL R0, [R1+0x244] ;  /* 0x0002440001007983 */ /* 0x000f220000100800 */
[----:B------:R0:W-:Y:S03]  /*955f0*/  @!P0 STL [R1+0x224], R23 ;  /* 0x0002241701008387 */ /* 0x0001e60000100800 */
[----:B0-----:R-:W5:Y:S02]  /*95600*/  LDL.LU R23, [R1+0x2d10] ;  /* 0x002d100001177983 */ /* 0x001f640000300800 */
[----:B-----5:R-:W-:-:S05]  /*95610*/  @!P0 FMUL R23, R23, 16777216 ;  /* 0x4b80000017178820 */ /* 0x020fca0000400000 */
[----:B------:R0:W-:Y:S04]  /*95620*/  @!P0 STL [R1+0x22c], R23 ;  /* 0x00022c1701008387 */ /* 0x0001e80000100800 */
[----:B0-----:R-:W5:Y:S01]  /*95630*/  LDL.LU R23, [R1+0x2d0c] ;  /* 0x002d0c0001177983 */ /* 0x001f620000300800 */
[----:B------:R-:W-:Y:S02]  /*95640*/  @!P0 FMUL R4, R4, 16777216 ;  /* 0x4b80000004048820 */ /* 0x000fe40000400000 */
[----:B-----5:R-:W-:-:S05]  /*95650*/  @!P0 FMUL R23, R23, 16777216 ;  /* 0x4b80000017178820 */ /* 0x020fca0000400000 */
[----:B------:R0:W-:Y:S04]  /*95660*/  @!P0 STL [R1+0x234], R23 ;  /* 0x0002341701008387 */ /* 0x0001e80000100800 */
[----:B0-----:R-:W5:Y:S01]  /*95670*/  LDL.LU R23, [R1+0x2d08] ;  /* 0x002d080001177983 */ /* 0x001f620000300800 */
[----:B------:R0:W-:Y:S03]  /*95680*/  @!P0 STL [R1+0x23c], R4 ;  /* 0x00023c0401008387 */ /* 0x0001e60000100800 */
[----:B0-----:R-:W2:Y:S01]  /*95690*/  LDL.LU R4, [R1+0x2d04] ;  /* 0x002d040001047983 */ /* 0x001ea20000300800 */
[----:B----4-:R-:W-:Y:S02]  /*956a0*/  @!P0 FMUL R0, R0, 16777216 ;  /* 0x4b80000000008820 */ /* 0x010fe40000400000 */
[----:B------:R5:W-:Y:S03]  /*956b0*/  STL [R1+0x2cfc], R5 ;  /* 0x002cfc0501007387 */ /* 0x000be60000100800 */
[----:B------:R0:W-:Y:S01]  /*956c0*/  @!P0 STL [R1+0x244], R0 ;  /* 0x0002440001008387 */ /* 0x0001e20000100800 */
[----:B-----5:R-:W-:-:S05]  /*956d0*/  MOV R5, R23 ;  /* 0x0000001700057202 */ /* 0x020fca0000000f00 */
[----:B------:R2:W-:Y:S01]  /*956e0*/  STL [R1+0x2d00], R5 ;  /* 0x002d000501007387 */ /* 0x0005e20000100800 */
[----:B------:R-:W-:Y:S01]  /*956f0*/  MOV R23, R22 ;  /* 0x0000001600177202 */ /* 0x000fe20000000f00 */
[----:B------:R-:W-:Y:S01]  /*95700*/  MOV R22, R20 ;  /* 0x0000001400167202 */ /* 0x000fe20000000f00 */
[----:B---3--:R-:W-:Y:S01]  /*95710*/  MOV R20, R19 ;  /* 0x0000001300147202 */ /* 0x008fe20000000f00 */
[----:B0-----:R-:W3:Y:S04]  /*95720*/  LDL R0, [R1+0x25c] ;  /* 0x00025c0001007983 */ /* 0x001ee80000100800 */
[----:B------:R-:W4:Y:S01]  /*95730*/  LDL R19, [R1+0x670] ;  /* 0x0006700001137983 */ /* 0x000f220000100800 */
[----:B--2---:R-:W-:Y:S01]  /*95740*/  IMAD.MOV.U32 R5, RZ, RZ, R4 ;  /* 0x000000ffff057224 */ /* 0x004fe200078e0004 */
[----:B------:R-:W-:Y:S01]  /*95750*/  MOV R4, R28 ;  /* 0x0000001c00047202 */ /* 0x000fe20000000f00 */
[----:B------:R-:W-:-:S02]  /*95760*/  MOV R28, R3 ;  /* 0x00000003001c7202 */ /* 0x000fc40000000f00 */
[----:B------:R-:W-:Y:S02]  /*95770*/  @!P0 FMUL R5, R5, 16777216 ;  /* 0x4b80000005058820 */ /* 0x000fe40000400000 */
[----:B------:R-:W-:Y:S02]  /*95780*/  IMAD.MOV.U32 R3, RZ, RZ, R25 ;  /* 0x000000ffff037224 */ /* 0x000fe400078e0019 */
[----:B------:R-:W-:Y:S02]  /*95790*/  IMAD.MOV.U32 R25, RZ, RZ, R10 ;  /* 0x000000ffff197224 */ /* 0x000fe400078e000a */
[----:B------:R-:W2:Y:S01]  /*957a0*/  LDL R10, [R1+0x678] ;  /* 0x00067800010a7983 */ /* 0x000ea20000100800 */
[----:B------:R0:W-:Y:S03]  /*957b0*/  @!P0 STL [R1+0x24c], R5 ;  /* 0x00024c0501008387 */ /* 0x0001e60000100800 */
[----:B0-----:R-:W5:Y:S02]  /*957c0*/  LDL.LU R5, [R1+0x2d00] ;  /* 0x002d000001057983 */ /* 0x001f640000300800 */
[----:B-----5:R-:W-:-:S05]  /*957d0*/  @!P0 FMUL R5, R5, 16777216 ;  /* 0x4b80000005058820 */ /* 0x020fca0000400000 */
[----:B------:R0:W-:Y:S04]  /*957e0*/  @!P0 STL [R1+0x254], R5 ;  /* 0x0002540501008387 */ /* 0x0001e80000100800 */
[----:B0-----:R-:W5:Y:S01]  /*957f0*/  LDL.LU R5, [R1+0x2cfc] ;  /* 0x002cfc0001057983 */ /* 0x001f620000300800 */
[----:B---3--:R-:W-:Y:S02]  /*95800*/  @!P0 FMUL R0, R0, 16777216 ;  /* 0x4b80000000008820 */ /* 0x008fe40000400000 */
[----:B-----5:R-:W-:-:S05]  /*95810*/  @!P0 FMUL R5, R5, 16777216 ;  /* 0x4b80000005058820 */ /* 0x020fca0000400000 */
[----:B------:R0:W-:Y:S04]  /*95820*/  @!P0 STL [R1+0x54], R5 ;  /* 0x0000540501008387 */ /* 0x0001e80000100800 */
[----:B0-----:R-:W3:Y:S01]  /*95830*/  LDL.LU R5, [R1+0x2cf8] ;  /* 0x002cf80001057983 */ /* 0x001ee20000300800 */
[----:B------:R0:W-:Y:S03]  /*95840*/  STL [R1+0x2cf4], R15 ;  /* 0x002cf40f01007387 */ /* 0x0001e60000100800 */
[----:B0-----:R-:W5:Y:S01]  /*95850*/  LDL R15, [R1+0x1ec] ;  /* 0x0001ec00010f7983 */ /* 0x001f620000100800 */
[----:B------:R0:W-:Y:S03]  /*95860*/  @!P0 STL [R1+0x25c], R0 ;  /* 0x00025c0001008387 */ /* 0x0001e60000100800 */
[----:B0-----:R-:W2:Y:S01]  /*95870*/  LDL R0, [R1+0x1fc] ;  /* 0x0001fc0001007983 */ /* 0x001ea20000100800 */
[----:B---3--:R-:W-:-:S03]  /*95880*/  FSETP.GEU.AND P0, PT, |R5|, 1.175494350822287508e-38, PT ;  /* 0x008000000500780b */ /* 0x008fc60003f0e200 */
[----:B------:R0:W-:Y:S04]  /*95890*/  STL [R1+0x2cd8], R5 ;  /* 0x002cd80501007387 */ /* 0x0001e80000100800 */
[----:B0-----:R-:W3:Y:S01]  /*958a0*/  LDL R5, [R1+0x1f4] ;  /* 0x0001f40001057983 */ /* 0x001ee20000100800 */
[----:B-----5:R-:W-:-:S05]  /*958b0*/  @P1 FMUL R15, R15, 0.25 ;  /* 0x3e8000000f0f1820 */ /* 0x020fca0000400000 */
[----:B------:R0:W-:Y:S01]  /*958c0*/  @P1 STL [R1+0x1ec], R15 ;  /* 0x0001ec0f01001387 */ /* 0x0001e20000100800 */
[----:B--2---:R-:W-:-:S03]  /*958d0*/  @P1 FMUL R0, R0, 0.25 ;  /* 0x3e80000000001820 */ /* 0x004fc60000400000 */
[----:B0-----:R-:W2:Y:S01]  /*958e0*/  LDL.LU R15, [R1+0x2cf4] ;  /* 0x002cf400010f7983 */ /* 0x001ea20000300800 */
[----:B---3--:R-:W-:-:S05]  /*958f0*/  @P1 FMUL R5, R5, 0.25 ;  /* 0x3e80000005051820 */ /* 0x008fca0000400000 */
[----:B------:R0:W-:Y:S01]  /*95900*/  @P1 STL [R1+0x1f4], R5 ;  /* 0x0001f40501001387 */ /* 0x0001e20000100800 */
[----:B------:R-:W-:Y:S03]  /*95910*/  @P1 STL [R1+0x1fc], R0 ;  /* 0x0001fc0001001387 */ /* 0x000fe60000100800 */
[----:B0-----:R-:W3:Y:S04]  /*95920*/  LDL R5, [R1+0x218] ;  /* 0x0002180001057983 */ /* 0x001ee80000100800 */
[----:B---3--:R0:W-:Y:S04]  /*95930*/  STL [R1+0x2cec], R5 ;  /* 0x002cec0501007387 */ /* 0x0081e80000100800 */
[----:B0-----:R-:W3:Y:S04]  /*95940*/  LDL R5, [R1+0x20c] ;  /* 0x00020c0001057983 */ /* 0x001ee80000100800 */
[----:B---3--:R0:W-:Y:S01]  /*95950*/  STL [R1+0x2cf0], R5 ;  /* 0x002cf00501007387 */ /* 0x0081e20000100800 */
[----:B------:R-:W3:Y:S03]  /*95960*/  LDL R0, [R1+0x220] ;  /* 0x0002200001007983 */ /* 0x000ee60000100800 */
[----:B0-----:R-:W5:Y:S02]  /*95970*/  LDL R5, [R1+0x204] ;  /* 0x0002040001057983 */ /* 0x001f640000100800 */
[----:B-----5:R-:W-:-:S05]  /*95980*/  @P1 FMUL R5, R5, 0.25 ;  /* 0x3e80000005051820 */ /* 0x020fca0000400000 */
[----:B------:R0:W-:Y:S04]  /*95990*/  @P1 STL [R1+0x204], R5 ;  /* 0x0002040501001387 */ /* 0x0001e80000100800 */
[----:B0-----:R-:W5:Y:S02]  /*959a0*/  LDL.LU R5, [R1+0x2cf0] ;  /* 0x002cf00001057983 */ /* 0x001f640000300800 */
[----:B-----5:R-:W-:-:S05]  /*959b0*/  @P1 FMUL R5, R5, 0.25 ;  /* 0x3e80000005051820 */ /* 0x020fca0000400000 */
[----:B------:R0:W-:Y:S04]  /*959c0*/  @P1 STL [R1+0x20c], R5 ;  /* 0x00020c0501001387 */ /* 0x0001e80000100800 */
[----:B0-----:R-:W5:Y:S01]  /*959d0*/  LDL.LU R5, [R1+0x2cec] ;  /* 0x002cec0001057983 */ /* 0x001f620000300800 */
[----:B---3--:R-:W-:Y:S02]  /*959e0*/  @P1 FMUL R0, R0, 0.25 ;  /* 0x3e80000000001820 */ /* 0x008fe40000400000 */
[----:B-----5:R-:W-:-:S05]  /*959f0*/  @P1 FMUL R5, R5, 0.25 ;  /* 0x3e80000005051820 */ /* 0x020fca0000400000 */
[----:B------:R-:W-:Y:S01]  /*95a00*/  @P1 STL [R1+0x218], R5 ;  /* 0x0002180501001387 */ /* 0x000fe20000100800 */
[----:B------:R-:W-:Y:S02]  /*95a10*/  @P1 STL [R1+0x220], R0 ;  /* 0x0002200001001387 */ /* 0x000fe40000100800 */
[----:B----4-:R0:W-:Y:S02]  /*95a20*/  STL [R1+0x2ce4], R19 ;  /* 0x002ce41301007387 */ /* 0x0101e40000100800 */
[----:B0-----:R-:W3:Y:S04]  /*95a30*/  LDL R19, [R1+0x230] ;  /* 0x0002300001137983 */ /* 0x001ee80000100800 */
[----:B---3--:R0:W-:Y:S01]  /*95a40*/  STL [R1+0x2ce8], R19 ;  /* 0x002ce81301007387 */ /* 0x0081e20000100800 */
[----:B------:R-:W3:Y:S02]  /*95a50*/  LDL R5, [R1+0x238] ;  /* 0x0002380001057983 */ /* 0x000ee40000100800 */
[----:B------:R-:W4:Y:S01]  /*95a60*/  LDL R0, [R1+0x240] ;  /* 0x0002400001007983 */ /* 0x000f220000100800 */
[----:B0-----:R-:W5:Y:S02]  /*95a70*/  LDL R19, [R1+0x228] ;  /* 0x0002280001137983 */ /* 0x001f640000100800 */
[----:B-----5:R-:W-:-:S05]  /*95a80*/  @P1 FMUL R19, R19, 0.25 ;  /* 0x3e80000013131820 */ /* 0x020fca0000400000 */
[----:B------:R0:W-:Y:S04]  /*95a90*/  @P1 STL [R1+0x228], R19 ;  /* 0x0002281301001387 */ /* 0x0001e80000100800 */
[----:B0-----:R-:W5:Y:S01]  /*95aa0*/  LDL.LU R19, [R1+0x2ce8] ;  /* 0x002ce80001137983 */ /* 0x001f620000300800 */
[----:B---3--:R-:W-:Y:S02]  /*95ab0*/  @P1 FMUL R5, R5, 0.25 ;  /* 0x3e80000005051820 */ /* 0x008fe40000400000 */
[----:B----4-:R-:W-:Y:S02]  /*95ac0*/  @P1 FMUL R0, R0, 0.25 ;  /* 0x3e80000000001820 */ /* 0x010fe40000400000 */
[----:B-----5:R-:W-:-:S05]  /*95ad0*/  @P1 FMUL R19, R19, 0.25 ;  /* 0x3e80000013131820 */ /* 0x020fca0000400000 */
[----:B------:R0:W-:Y:S04]  /*95ae0*/  @P1 STL [R1+0x230], R19 ;  /* 0x0002301301001387 */ /* 0x0001e80000100800 */
[----:B0-----:R-:W3:Y:S01]  /*95af0*/  LDL.LU R19, [R1+0x2ce4] ;  /* 0x002ce40001137983 */ /* 0x001ee20000300800 */
[----:B------:R-:W-:Y:S02]  /*95b00*/  @P1 STL [R1+0x238], R5 ;  /* 0x0002380501001387 */ /* 0x000fe40000100800 */
[----:B------:R-:W-:Y:S02]  /*95b10*/  @P1 STL [R1+0x240], R0 ;  /* 0x0002400001001387 */ /* 0x000fe40000100800 */
[----:B------:R0:W-:Y:S02]  /*95b20*/  STL [R1+0x2ce0], R10 ;  /* 0x002ce00a01007387 */ /* 0x0001e40000100800 */
[----:B0-----:R-:W4:Y:S01]  /*95b30*/  LDL R10, [R1+0x248] ;  /* 0x00024800010a7983 */ /* 0x001f220000100800 */
[----:B--2---:R0:W-:Y:S02]  /*95b40*/  STL [R1+0x2cdc], R15 ;  /* 0x002cdc0f01007387 */ /* 0x0041e40000100800 */
[----:B------:R-:W2:Y:S02]  /*95b50*/  LDL R5, [R1+0x258] ;  /* 0x0002580001057983 */ /* 0x000ea40000100800 */
[----:B------:R-:W5:Y:S01]  /*95b60*/  LDL R0, [R1+0x260] ;  /* 0x0002600001007983 */ /* 0x000f620000100800 */
[----:B0-----:R-:W3:Y:S01]  /*95b70*/  LDL R15, [R1+0x250] ;  /* 0x00025000010f7983 */ /* 0x001ee20000100800 */
[----:B----4-:R-:W-:-:S02]  /*95b80*/  @P1 FMUL R10, R10, 0.25 ;  /* 0x3e8000000a0a1820 */ /* 0x010fc40000400000 */
[----:B--2---:R-:W-:-:S03]  /*95b90*/  @P1 FMUL R5, R5, 0.25 ;  /* 0x3e80000005051820 */ /* 0x004fc60000400000 */
[----:B------:R0:W-:Y:S01]  /*95ba0*/  @P1 STL [R1+0x248], R10 ;  /* 0x0002480a01001387 */ /* 0x0001e20000100800 */
[----:B---3--:R-:W-:-:S03]  /*95bb0*/  @P1 FMUL R15, R15, 0.25 ;  /* 0x3e8000000f0f1820 */ /* 0x008fc60000400000 */
[----:B0-----:R-:W2:Y:S02]  /*95bc0*/  LDL.LU R10, [R1+0x2ce0] ;  /* 0x002ce000010a7983 */ /* 0x001ea40000300800 */
[----:B------:R0:W-:Y:S02]  /*95bd0*/  @P1 STL [R1+0x250], R15 ;  /* 0x0002500f01001387 */ /* 0x0001e40000100800 */
[----:B0-----:R-:W3:Y:S01]  /*95be0*/  LDL.LU R15, [R1+0x2cdc] ;  /* 0x002cdc00010f7983 */ /* 0x001ee20000300800 */
[----:B------:R0:W-:Y:S03]  /*95bf0*/  @P1 STL [R1+0x258], R5 ;  /* 0x0002580501001387 */ /* 0x0001e60000100800 */
[----:B0-----:R-:W4:Y:S01]  /*95c00*/  LDL.LU R5, [R1+0x2cd8] ;  /* 0x002cd80001057983 */ /* 0x001f220000300800 */
[----:B-----5:R-:W-:-:S05]  /*95c10*/  @P1 FMUL R0, R0, 0.25 ;  /* 0x3e80000000001820 */ /* 0x020fca0000400000 */
[----:B------:R0:W-:Y:S04]  /*95c20*/  @P1 STL [R1+0x260], R0 ;  /* 0x0002600001001387 */ /* 0x0001e80000100800 */
[----:B0-----:R-:W5:Y:S01]  /*95c30*/  LDL.LU R0, [R1+0x2cd4] ;  /* 0x002cd40001007983 */ /* 0x001f620000300800 */
[----:B----4-:R-:W-:-:S05]  /*95c40*/  @P1 FMUL R5, R5, 0.25 ;  /* 0x3e80000005051820 */ /* 0x010fca0000400000 */
[----:B------:R0:W-:Y:S04]  /*95c50*/  @P1 STL [R1+0x58], R5 ;  /* 0x0000580501001387 */ /* 0x0001e80000100800 */
[----:B0-----:R-:W4:Y:S01]  /*95c60*/  LDL.LU R5, [R1+0x2cd0] ;  /* 0x002cd00001057983 */ /* 0x001f220000300800 */
[----:B------:R0:W-:Y:S02]  /*95c70*/  STL [R1+0x2cc8], R20 ;  /* 0x002cc81401007387 */ /* 0x0001e40000100800 */
[----:B---3--:R1:W-:Y:S01]  /*95c80*/  STL [R1+0x2ccc], R15 ;  /* 0x002ccc0f01007387 */ /* 0x0083e20000100800 */
[----:B0-----:R-:W3:Y:S04]  /*95c90*/  LDL R20, [R1+0x1f4] ;  /* 0x0001f40001147983 */ /* 0x001ee80000100800 */
[----:B-1----:R-:W2:Y:S01]  /*95ca0*/  LDL R15, [R1+0x1ec] ;  /* 0x0001ec00010f7983 */ /* 0x002ea20000100800 */
[----:B-----5:R-:W-:-:S05]  /*95cb0*/  @P1 FMUL R0, R0, 0.25 ;  /* 0x3e80000000001820 */ /* 0x020fca0000400000 */
[----:B------:R0:W-:Y:S04]  /*95cc0*/  STL [R1+0x2c90], R0 ;  /* 0x002c900001007387 */ /* 0x0001e80000100800 */
[----:B0-----:R-:W5:Y:S01]  /*95cd0*/  LDL R0, [R1+0x258] ;  /* 0x0002580001007983 */ /* 0x001f620000100800 */
[----:B----4-:R-:W-:-:S03]  /*95ce0*/  FSETP.GT.AND P1, PT, |R5|, 8.50705917302346158658e+37, PT ;  /* 0x7e8000000500780b */ /* 0x010fc60003f24200 */
[----:B------:R0:W-:Y:S01]  /*95cf0*/  STL [R1+0x2c94], R5 ;  /* 0x002c940501007387 */ /* 0x0001e20000100800 */
[----:B---3--:R-:W-:Y:S02]  /*95d00*/  @!P0 FMUL R20, R20, 16777216 ;  /* 0x4b80000014148820 */ /* 0x008fe40000400000 */
[----:B--2---:R-:W-:Y:S01]  /*95d10*/  @!P0 FMUL R15, R15, 16777216 ;  /* 0x4b8000000f0f8820 */ /* 0x004fe20000400000 */
[----:B0-----:R-:W2:Y:S04]  /*95d20*/  LDL R5, [R1+0x250] ;  /* 0x0002500001057983 */ /* 0x001ea80000100800 */
[----:B------:R0:W-:Y:S04]  /*95d30*/  @!P0 STL [R1+0x1ec], R15 ;  /* 0x0001ec0f01008387 */ /* 0x0001e80000100800 */
[----:B0-----:R-:W3:Y:S01]  /*95d40*/  LDL.LU R15, [R1+0x2ccc] ;  /* 0x002ccc00010f7983 */ /* 0x001ee20000300800 */
[----:B------:R0:W-:Y:S03]  /*95d50*/  @!P0 STL [R1+0x1f4], R20 ;  /* 0x0001f41401008387 */ /* 0x0001e60000100800 */
[----:B0-----:R-:W4:Y:S01]  /*95d60*/  LDL.LU R20, [R1+0x2cc8] ;  /* 0x002cc80001147983 */ /* 0x001f220000300800 */
        /* <DEDUP_REMOVED lines=41> */
[----:B0-----:R-:W3:Y:S04]  /*96000*/  LDL R5, [R1+0x240] ;  /* 0x0002400001057983 */ /* 0x001ee80000100800 */
[----:B--2---:R0:W-:Y:S04]  /*96010*/  STL [R1+0x2ca0], R10 ;  /* 0x002ca00a01007387 */ /* 0x0041e80000100800 */
[----:B0-----:R-:W2:Y:S01]  /*96020*/  LDL R10, [R1+0x248] ;  /* 0x00024800010a7983 */ /* 0x001ea20000100800 */
[----:B---3--:R-:W-:-:S05]  /*96030*/  @!P0 FMUL R5, R5, 16777216 ;  /* 0x4b80000005058820 */ /* 0x008fca0000400000 */
[----:B------:R0:W-:Y:S04]  /*96040*/  @!P0 STL [R1+0x240], R5 ;  /* 0x0002400501008387 */ /* 0x0001e80000100800 */
[----:B0-----:R-:W3:Y:S01]  /*96050*/  LDL.LU R5, [R1+0x2ca4] ;  /* 0x002ca40001057983 */ /* 0x001ee20000300800 */
[----:B--2---:R-:W-:-:S05]  /*96060*/  @!P0 FMUL R10, R10, 16777216 ;  /* 0x4b8000000a0a8820 */ /* 0x004fca0000400000 */
[----:B------:R0:W-:Y:S04]  /*96070*/  @!P0 STL [R1+0x248], R10 ;  /* 0x0002480a01008387 */ /* 0x0001e80000100800 */
[----:B0-----:R-:W2:Y:S04]  /*96080*/  LDL.LU R10, [R1+0x2ca0] ;  /* 0x002ca000010a7983 */ /* 0x001ea80000300800 */
[----:B--2---:R3:W-:Y:S02]  /*96090*/  STL [R1+0x2c9c], R10 ;  /* 0x002c9c0a01007387 */ /* 0x0047e40000100800 */
[----:B---3--:R-:W-:-:S02]  /*960a0*/  MOV R10, R5 ;  /* 0x00000005000a7202 */ /* 0x008fc40000000f00 */
[----:B------:R-:W2:Y:S03]  /*960b0*/  LDL R5, [R1+0x260] ;  /* 0x0002600001057983 */ /* 0x000ea60000100800 */
[----:B------:R-:W-:Y:S01]  /*960c0*/  @!P0 FMUL R10, R10, 16777216 ;  /* 0x4b8000000a0a8820 */ /* 0x000fe20000400000 */
[----:B--2---:R5:W-:Y:S02]  /*960d0*/  STL [R1+0x2c98], R5 ;  /* 0x002c980501007387 */ /* 0x004be40000100800 */
[----:B-----5:R-:W-:Y:S02]  /*960e0*/  IMAD.MOV.U32 R5, RZ, RZ, R0 ;  /* 0x000000ffff057224 */ /* 0x020fe400078e0000 */
[----:B------:R-:W2:Y:S02]  /*960f0*/  LDL R0, [R1+0x58] ;  /* 0x0000580001007983 */ /* 0x000ea40000100800 */
[----:B------:R-:W-:-:S02]  /*96100*/  @!P0 FMUL R5, R5, 16777216 ;  /* 0x4b80000005058820 */ /* 0x000fc40000400000 */
[----:B------:R0:W-:Y:S02]  /*96110*/  @!P0 STL [R1+0x250], R10 ;  /* 0x0002500a01008387 */ /* 0x0001e40000100800 */
[----:B0-----:R-:W3:Y:S01]  /*96120*/  LDL.LU R10, [R1+0x2c9c] ;  /* 0x002c9c00010a7983 */ /* 0x001ee20000300800 */
[----:B------:R0:W-:Y:S03]  /*96130*/  @!P0 STL [R1+0x258], R5 ;  /* 0x0002580501008387 */ /* 0x0001e60000100800 */
[----:B0-----:R-:W5:Y:S01]  /*96140*/  LDL.LU R5, [R1+0x2c98] ;  /* 0x002c980001057983 */ /* 0x001f620000300800 */
[----:B--2---:R-:W-:Y:S02]  /*96150*/  @!P0 FMUL R0, R0, 16777216 ;  /* 0x4b80000000008820 */ /* 0x004fe40000400000 */
[----:B-----5:R-:W-:-:S05]  /*96160*/  @!P0 FMUL R5, R5, 16777216 ;  /* 0x4b80000005058820 */ /* 0x020fca0000400000 */
[----:B------:R0:W-:Y:S04]  /*96170*/  @!P0 STL [R1+0x260], R5 ;  /* 0x0002600501008387 */ /* 0x0001e80000100800 */
[----:B0-----:R-:W2:Y:S01]  /*96180*/  LDL.LU R5, [R1+0x2c94] ;  /* 0x002c940001057983 */ /* 0x001ea20000300800 */
[----:B------:R0:W-:Y:S03]  /*96190*/  @!P0 STL [R1+0x58], R0 ;  /* 0x0000580001008387 */ /* 0x0001e60000100800 */
[----:B0-----:R-:W5:Y:S01]  /*961a0*/  LDL.LU R0, [R1+0x2c90] ;  /* 0x002c900001007983 */ /* 0x001f620000300800 */
[----:B---3--:R0:W-:Y:S03]  /*961b0*/  STL [R1+0x2c8c], R10 ;  /* 0x002c8c0a01007387 */ /* 0x0081e60000100800 */
[----:B0-----:R-:W3:Y:S01]  /*961c0*/  LDL R10, [R1+0x268] ;  /* 0x00026800010a7983 */ /* 0x001ee20000100800 */
[----:B-----5:R-:W-:Y:S01]  /*961d0*/  @!P0 FMUL R0, R0, 16777216 ;  /* 0x4b80000000008820 */ /* 0x020fe20000400000 */
[----:B--2---:R-:W-:-:S04]  /*961e0*/  FSETP.GEU.AND P0, PT, |R5|, 1.175494350822287508e-38, PT ;  /* 0x008000000500780b */ /* 0x004fc80003f0e200 */
[----:B------:R0:W-:Y:S04]  /*961f0*/  STL [R1+0x264], R0 ;  /* 0x0002640001007387 */ /* 0x0001e80000100800 */
[----:B0-----:R-:W2:Y:S01]  /*96200*/  LDL R0, [R1+0x274] ;  /* 0x0002740001007983 */ /* 0x001ea20000100800 */
[----:B------:R0:W-:Y:S03]  /*96210*/  STL [R1+0x2c70], R5 ;  /* 0x002c700501007387 */ /* 0x0001e60000100800 */
[----:B0-----:R-:W5:Y:S01]  /*96220*/  LDL R5, [R1+0x26c] ;  /* 0x00026c0001057983 */ /* 0x001f620000100800 */
[----:B---3--:R-:W-:-:S05]  /*96230*/  @P1 FMUL R10, R10, 0.25 ;  /* 0x3e8000000a0a1820 */ /* 0x008fca0000400000 */
[----:B------:R0:W-:Y:S04]  /*96240*/  @P1 STL [R1+0x268], R10 ;  /* 0x0002680a01001387 */ /* 0x0001e80000100800 */
[----:B0-----:R-:W3:Y:S01]  /*96250*/  LDL.LU R10, [R1+0x2c8c] ;  /* 0x002c8c00010a7983 */ /* 0x001ee20000300800 */
[----:B--2---:R-:W-:Y:S02]  /*96260*/  @P1 FMUL R0, R0, 0.25 ;  /* 0x3e80000000001820 */ /* 0x004fe40000400000 */
[----:B-----5:R-:W-:-:S05]  /*96270*/  @P1 FMUL R5, R5, 0.25 ;  /* 0x3e80000005051820 */ /* 0x020fca0000400000 */
[----:B------:R0:W-:Y:S01]  /*96280*/  @P1 STL [R1+0x26c], R5 ;  /* 0x00026c0501001387 */ /* 0x0001e20000100800 */
[----:B------:R-:W-:Y:S03]  /*96290*/  @P1 STL [R1+0x274], R0 ;  /* 0x0002740001001387 */ /* 0x000fe60000100800 */
[----:B0-----:R-:W2:Y:S04]  /*962a0*/  LDL R5, [R1+0x28c] ;  /* 0x00028c0001057983 */ /* 0x001ea80000100800 */
[----:B--2---:R0:W-:Y:S04]  /*962b0*/  STL [R1+0x2c84], R5 ;  /* 0x002c840501007387 */ /* 0x0041e80000100800 */
[----:B0-----:R-:W2:Y:S04]  /*962c0*/  LDL R5, [R1+0x284] ;  /* 0x0002840001057983 */ /* 0x001ea80000100800 */
[----:B--2---:R0:W-:Y:S01]  /*962d0*/  STL [R1+0x2c88], R5 ;  /* 0x002c880501007387 */ /* 0x0041e20000100800 */
[----:B------:R-:W2:Y:S03]  /*962e0*/  LDL R0, [R1+0x294] ;  /* 0x0002940001007983 */ /* 0x000ea60000100800 */
[----:B0-----:R-:W5:Y:S02]  /*962f0*/  LDL R5, [R1+0x27c] ;  /* 0x00027c0001057983 */ /* 0x001f640000100800 */
[----:B-----5:R-:W-:-:S05]  /*96300*/  @P1 FMUL R5, R5, 0.25 ;  /* 0x3e80000005051820 */ /* 0x020fca0000400000 */
[----:B------:R0:W-:Y:S04]  /*96310*/  @P1 STL [R1+0x27c], R5 ;  /* 0x00027c0501001387 */ /* 0x0001e80000100800 */
[----:B0-----:R-:W5:Y:S02]  /*96320*/  LDL.LU R5, [R1+0x2c88] ;  /* 0x002c880001057983 */ /* 0x001f640000300800 */
[----:B-----5:R-:W-:-:S05]  /*96330*/  @P1 FMUL R5, R5, 0.25 ;  /* 0x3e80000005051820 */ /* 0x020fca0000400000 */
[----:B------:R0:W-:Y:S04]  /*96340*/  @P1 STL [R1+0x284], R5 ;  /* 0x0002840501001387 */ /* 0x0001e80000100800 */
[----:B0-----:R-:W5:Y:S01]  /*96350*/  LDL.LU R5, [R1+0x2c84] ;  /* 0x002c840001057983 */ /* 0x001f620000300800 */
[----:B--2---:R-:W-:Y:S02]  /*96360*/  @P1 FMUL R0, R0, 0.25 ;  /* 0x3e80000000001820 */ /* 0x004fe40000400000 */
[----:B-----5:R-:W-:-:S05]  /*96370*/  @P1 FMUL R5, R5, 0.25 ;  /* 0x3e80000005051820 */ /* 0x020fca0000400000 */
[----:B------:R-:W-:Y:S01]  /*96380*/  @P1 STL [R1+0x28c], R5 ;  /* 0x00028c0501001387 */ /* 0x000fe20000100800 */
[----:B------:R-:W-:Y:S02]  /*96390*/  @P1 STL [R1+0x294], R0 ;  /* 0x0002940001001387 */ /* 0x000fe40000100800 */
[----:B------:R0:W-:Y:S02]  /*963a0*/  STL [R1+0x2c7c], R28 ;  /* 0x002c7c1c01007387 */ /* 0x0001e40000100800 */
[----:B0-----:R-:W2:Y:S04]  /*963b0*/  LDL R28, [R1+0x2a4] ;  /* 0x0002a400011c7983 */ /* 0x001ea80000100800 */
[----:B--2---:R0:W-:Y:S01]  /*963c0*/  STL [R1+0x2c80], R28 ;  /* 0x002c801c01007387 */ /* 0x0041e20000100800 */
[----:B------:R-:W2:Y:S02]  /*963d0*/  LDL R5, [R1+0x2ac] ;  /* 0x0002ac0001057983 */ /* 0x000ea40000100800 */
[----:B------:R-:W5:Y:S01]  /*963e0*/  LDL R0, [R1+0x2b4] ;  /* 0x0002b40001007983 */ /* 0x000f620000100800 */
[----:B0-----:R-:W2:Y:S02]  /*963f0*/  LDL R28, [R1+0x29c] ;  /* 0x00029c00011c7983 */ /* 0x001ea40000100800 */
[----:B--2---:R-:W-:-:S05]  /*96400*/  @P1 FMUL R28, R28, 0.25 ;  /* 0x3e8000001c1c1820 */ /* 0x004fca0000400000 */
[----:B------:R0:W-:Y:S04]  /*96410*/  @P1 STL [R1+0x29c], R28 ;  /* 0x00029c1c01001387 */ /* 0x0001e80000100800 */
[----:B0-----:R-:W2:Y:S01]  /*96420*/  LDL.LU R28, [R1+0x2c80] ;  /* 0x002c8000011c7983 */ /* 0x001ea20000300800 */
[----:B------:R-:W-:Y:S02]  /*96430*/  @P1 FMUL R5, R5, 0.25 ;  /* 0x3e80000005051820 */ /* 0x000fe40000400000 */
[----:B-----5:R-:W-:Y:S02]  /*96440*/  @P1 FMUL R0, R0, 0.25 ;  /* 0x3e80000000001820 */ /* 0x020fe40000400000 */
[----:B--2---:R-:W-:-:S05]  /*96450*/  @P1 FMUL R28, R28, 0.25 ;  /* 0x3e8000001c1c1820 */ /* 0x004fca0000400000 */
[----:B------:R0:W-:Y:S04]  /*96460*/  @P1 STL [R1+0x2a4], R28 ;  /* 0x0002a41c01001387 */ /* 0x0001e80000100800 */
[----:B0-----:R-:W2:Y:S01]  /*96470*/  LDL.LU R28, [R1+0x2c7c] ;  /* 0x002c7c00011c7983 */ /* 0x001ea20000300800 */
[----:B------:R0:W-:Y:S02]  /*96480*/  STL [R1+0x2c78], R13 ;  /* 0x002c780d01007387 */ /* 0x0001e40000100800 */
[----:B------:R1:W-:Y:S01]  /*96490*/  @P1 STL [R1+0x2ac], R5 ;  /* 0x0002ac0501001387 */ /* 0x0003e20000100800 */
[----:B0-----:R-:W5:Y:S01]  /*964a0*/  LDL R13, [R1+0x2bc] ;  /* 0x0002bc00010d7983 */ /* 0x001f620000100800 */
[----:B------:R-:W-:Y:S02]  /*964b0*/  @P1 STL [R1+0x2b4], R0 ;  /* 0x0002b40001001387 */ /* 0x000fe40000100800 */
[----:B-1----:R-:W2:Y:S02]  /*964c0*/  LDL R5, [R1+0x2cc] ;  /* 0x0002cc0001057983 */ /* 0x002ea40000100800 */
[----:B--2---:R0:W-:Y:S04]  /*964d0*/  STL [R1+0x2c74], R5 ;  /* 0x002c740501007387 */ /* 0x0041e80000100800 */
[----:B0-----:R-:W2:Y:S01]  /*964e0*/  LDL R5, [R1+0x2c4] ;  /* 0x0002c40001057983 */ /* 0x001ea20000100800 */
[----:B-----5:R-:W-:Y:S01]  /*964f0*/  @P1 FMUL R13, R13, 0.25 ;  /* 0x3e8000000d0d1820 */ /* 0x020fe20000400000 */
[----:B------:R-:W-:Y:S01]  /*96500*/  MOV R0, R26 ;  /* 0x0000001a00007202 */ /* 0x000fe20000000f00 */
[----:B------:R-:W-:-:S02]  /*96510*/  MOV R26, R6 ;  /* 0x00000006001a7202 */ /* 0x000fc40000000f00 */
[----:B------:R-:W5:Y:S01]  /*96520*/  LDL R6, [R1+0x2d4] ;  /* 0x0002d40001067983 */ /* 0x000f620000100800 */
[----:B------:R0:W-:Y:S03]  /*96530*/  @P1 STL [R1+0x2bc], R13 ;  /* 0x0002bc0d01001387 */ /* 0x0001e60000100800 */
[----:B0-----:R-:W3:Y:S01]  /*96540*/  LDL.LU R13, [R1+0x2c78] ;  /* 0x002c7800010d7983 */ /* 0x001ee20000300800 */
[----:B--2---:R-:W-:-:S05]  /*96550*/  @P1 FMUL R5, R5, 0.25 ;  /* 0x3e80000005051820 */ /* 0x004fca0000400000 */
[----:B------:R0:W-:Y:S04]  /*96560*/  @P1 STL [R1+0x2c4], R5 ;  /* 0x0002c40501001387 */ /* 0x0001e80000100800 */
[----:B0-----:R-:W2:Y:S01]  /*96570*/  LDL.LU R5, [R1+0x2c74] ;  /* 0x002c740001057983 */ /* 0x001ea20000300800 */
[----:B-----5:R-:W-:Y:S02]  /*96580*/  @P1 FMUL R6, R6, 0.25 ;  /* 0x3e80000006061820 */ /* 0x020fe40000400000 */
[----:B--2---:R-:W-:-:S05]  /*96590*/  @P1 FMUL R5, R5, 0.25 ;  /* 0x3e80000005051820 */ /* 0x004fca0000400000 */
[----:B------:R0:W-:Y:S04]  /*965a0*/  @P1 STL [R1+0x2cc], R5 ;  /* 0x0002cc0501001387 */ /* 0x0001e80000100800 */
[----:B0-----:R-:W2:Y:S01]  /*965b0*/  LDL.LU R5, [R1+0x2c70] ;  /* 0x002c700001057983 */ /* 0x001ea20000300800 */
[----:B------:R0:W-:Y:S03]  /*965c0*/  @P1 STL [R1+0x2d4], R6 ;  /* 0x0002d40601001387 */ /* 0x0001e60000100800 */
[----:B0-----:R-:W5:Y:S01]  /*965d0*/  LDL R6, [R1+0x2dc] ;  /* 0x0002dc0001067983 */ /* 0x001f620000100800 */
[----:B--2---:R-:W-:-:S05]  /*965e0*/  @P1 FMUL R5, R5, 0.25 ;  /* 0x3e80000005051820 */ /* 0x004fca0000400000 */
[----:B------:R0:W-:Y:S01]  /*965f0*/  STL [R1+0x2c40], R5 ;  /* 0x002c400501007387 */ /* 0x0001e20000100800 */
[----:B-----5:R-:W-:-:S03]  /*96600*/  @P1 FMUL R6, R6, 0.25 ;  /* 0x3e80000006061820 */ /* 0x020fc60000400000 */
[----:B0-----:R-:W2:Y:S02]  /*96610*/  LDL R5, [R1+0x2bc] ;  /* 0x0002bc0001057983 */ /* 0x001ea40000100800 */
[----:B------:R0:W-:Y:S02]  /*96620*/  @P1 STL [R1+0x2dc], R6 ;  /* 0x0002dc0601001387 */ /* 0x0001e40000100800 */
[----:B0-----:R-:W5:Y:S01]  /*96630*/  LDL.LU R6, [R1+0x2c6c] ;  /* 0x002c6c0001067983 */ /* 0x001f620000300800 */
[----:B------:R0:W-:Y:S03]  /*96640*/  STL [R1+0x2c68], R28 ;  /* 0x002c681c01007387 */ /* 0x0001e60000100800 */
[----:B0-----:R-:W2:Y:S01]  /*96650*/  LDL R28, [R1+0x268] ;  /* 0x00026800011c7983 */ /* 0x001ea20000100800 */
[----:B-----5:R-:W-:-:S03]  /*96660*/  FSETP.GT.AND P1, PT, |R6|, 8.50705917302346158658e+37, PT ;  /* 0x7e8000000600780b */ /* 0x020fc60003f24200 */
[----:B------:R0:W-:Y:S04]  /*96670*/  STL [R1+0x2c44], R6 ;  /* 0x002c440601007387 */ /* 0x0001e80000100800 */
[----:B0-----:R-:W5:Y:S01]  /*96680*/  LDL R6, [R1+0x26c] ;  /* 0x00026c0001067983 */ /* 0x001f620000100800 */
[----:B--2---:R-:W-:-:S05]  /*96690*/  @!P0 FMUL R28, R28, 16777216 ;  /* 0x4b8000001c1c8820 */ /* 0x004fca0000400000 */
[----:B------:R0:W-:Y:S04]  /*966a0*/  @!P0 STL [R1+0x268], R28 ;  /* 0x0002681c01008387 */ /* 0x0001e80000100800 */
[----:B0-----:R-:W2:Y:S01]  /*966b0*/  LDL.LU R28, [R1+0x2c68] ;  /* 0x002c6800011c7983 */ /* 0x001ea20000300800 */
[----:B-----5:R-:W-:-:S05]  /*966c0*/  @!P0 FMUL R6, R6, 16777216 ;  /* 0x4b80000006068820 */ /* 0x020fca0000400000 */
[----:B------:R0:W-:Y:S04]  /*966d0*/  @!P0 STL [R1+0x26c], R6 ;  /* 0x00026c0601008387 */ /* 0x0001e80000100800 */
[----:B0-----:R-:W5:Y:S04]  /*966e0*/  LDL R6, [R1+0x284] ;  /* 0x0002840001067983 */ /* 0x001f680000100800 */
[----:B-----5:R0:W-:Y:S04]  /*966f0*/  STL [R1+0x2c60], R6 ;  /* 0x002c600601007387 */ /* 0x0201e80000100800 */
[----:B0-----:R-:W5:Y:S04]  /*96700*/  LDL R6, [R1+0x27c] ;  /* 0x00027c0001067983 */ /* 0x001f680000100800 */
[----:B-----5:R0:W-:Y:S04]  /*96710*/  STL [R1+0x2c64], R6 ;  /* 0x002c640601007387 */ /* 0x0201e80000100800 */
[----:B0-----:R-:W5:Y:S02]  /*96720*/  LDL R6, [R1+0x274] ;  /* 0x0002740001067983 */ /* 0x001f640000100800 */
[----:B-----5:R-:W-:-:S05]  /*96730*/  @!P0 FMUL R6, R6, 16777216 ;  /* 0x4b80000006068820 */ /* 0x020fca0000400000 */
[----:B------:R0:W-:Y:S04]  /*96740*/  @!P0 STL [R1+0x274], R6 ;  /* 0x0002740601008387 */ /* 0x0001e80000100800 */
[----:B0-----:R-:W5:Y:S02]  /*96750*/  LDL.LU R6, [R1+0x2c64] ;  /* 0x002c640001067983 */ /* 0x001f640000300800 */
[----:B-----5:R-:W-:-:S05]  /*96760*/  @!P0 FMUL R6, R6, 16777216 ;  /* 0x4b80000006068820 */ /* 0x020fca0000400000 */
[----:B------:R0:W-:Y:S04]  /*96770*/  @!P0 STL [R1+0x27c], R6 ;  /* 0x00027c0601008387 */ /* 0x0001e80000100800 */
[----:B0-----:R-:W5:Y:S02]  /*96780*/  LDL.LU R6, [R1+0x2c60] ;  /* 0x002c600001067983 */ /* 0x001f640000300800 */
        /* <DEDUP_REMOVED lines=31> */
[----:B-----5:R0:W-:Y:S02]  /*96980*/  STL [R1+0x2c4c], R6 ;  /* 0x002c4c0601007387 */ /* 0x0201e40000100800 */
[----:B0-----:R-:W-:-:S02]  /*96990*/  IMAD.MOV.U32 R6, RZ, RZ, R5 ;  /* 0x000000ffff067224 */ /* 0x001fc400078e0005 */
[----:B------:R-:W5:Y:S02]  /*969a0*/  LDL R5, [R1+0x2d4] ;  /* 0x0002d40001057983 */ /* 0x000f640000100800 */
[----:B------:R-:W-:-:S05]  /*969b0*/  @!P0 FMUL R6, R6, 16777216 ;  /* 0x4b80000006068820 */ /* 0x000fca0000400000 */
[----:B------:R0:W-:Y:S04]  /*969c0*/  @!P0 STL [R1+0x2bc], R6 ;  /* 0x0002bc0601008387 */ /* 0x0001e80000100800 */
[----:B0-----:R-:W2:Y:S02]  /*969d0*/  LDL.LU R6, [R1+0x2c4c] ;  /* 0x002c4c0001067983 */ /* 0x001ea40000300800 */
[----:B--2---:R-:W-:-:S05]  /*969e0*/  @!P0 FMUL R6, R6, 16777216 ;  /* 0x4b80000006068820 */ /* 0x004fca0000400000 */
[----:B------:R0:W-:Y:S04]  /*969f0*/  @!P0 STL [R1+0x2c4], R6 ;  /* 0x0002c40601008387 */ /* 0x0001e80000100800 */
[----:B0-----:R-:W2:Y:S01]  /*96a00*/  LDL.LU R6, [R1+0x2c48] ;  /* 0x002c480001067983 */ /* 0x001ea20000300800 */
[----:B-----5:R-:W-:Y:S02]  /*96a10*/  @!P0 FMUL R5, R5, 16777216 ;  /* 0x4b80000005058820 */ /* 0x020fe40000400000 */
[----:B--2---:R-:W-:-:S05]  /*96a20*/  @!P0 FMUL R6, R6, 16777216 ;  /* 0x4b80000006068820 */ /* 0x004fca0000400000 */
[----:B------:R0:W-:Y:S04]  /*96a30*/  @!P0 STL [R1+0x2cc], R6 ;  /* 0x0002cc0601008387 */ /* 0x0001e80000100800 */
[----:B0-----:R-:W2:Y:S01]  /*96a40*/  LDL.LU R6, [R1+0x2c44] ;  /* 0x002c440001067983 */ /* 0x001ea20000300800 */
[----:B------:R0:W-:Y:S03]  /*96a50*/  @!P0 STL [R1+0x2d4], R5 ;  /* 0x0002d40501008387 */ /* 0x0001e60000100800 */
[----:B0-----:R-:W5:Y:S02]  /*96a60*/  LDL.LU R5, [R1+0x2c40] ;  /* 0x002c400001057983 */ /* 0x001f640000300800 */
[----:B-----5:R-:W-:-:S05]  /*96a70*/  @!P0 FMUL R5, R5, 16777216 ;  /* 0x4b80000005058820 */ /* 0x020fca0000400000 */
[----:B------:R0:W-:Y:S04]  /*96a80*/  STL [R1+0x2890], R5 ;  /* 0x0028900501007387 */ /* 0x0001e80000100800 */
[----:B0-----:R-:W5:Y:S01]  /*96a90*/  LDL R5, [R1+0x2dc] ;  /* 0x0002dc0001057983 */ /* 0x001f620000100800 */
[----:B------:R0:W-:Y:S03]  /*96aa0*/  STL [R1+0x2c3c], R9 ;  /* 0x002c3c0901007387 */ /* 0x0001e60000100800 */
[----:B0-----:R-:W3:Y:S01]  /*96ab0*/  LDL R9, [R1+0x270] ;  /* 0x0002700001097983 */ /* 0x001ee20000100800 */
[----:B-----5:R-:W-:-:S05]  /*96ac0*/  @!P0 FMUL R5, R5, 16777216 ;  /* 0x4b80000005058820 */ /* 0x020fca0000400000 */
[----:B------:R0:W-:Y:S01]  /*96ad0*/  @!P0 STL [R1+0x2dc], R5 ;  /* 0x0002dc0501008387 */ /* 0x0001e20000100800 */
[----:B--2---:R-:W-:-:S03]  /*96ae0*/  FSETP.GEU.AND P0, PT, |R6|, 1.175494350822287508e-38, PT ;  /* 0x008000000600780b */ /* 0x004fc60003f0e200 */
        /* <DEDUP_REMOVED lines=50> */
[----:B------:R-:W-:Y:S02]  /*96e10*/  IMAD.MOV.U32 R23, RZ, RZ, R7 ;  /* 0x000000ffff177224 */ /* 0x000fe400078e0007 */
        /* <DEDUP_REMOVED lines=71> */
[----:B0-----:R-:W-:-:S02]  /*97290*/  MOV R7, R6 ;  /* 0x0000000600077202 */ /* 0x001fc40000000f00 */
[----:B------:R-:W5:Y:S03]  /*972a0*/  LDL R6, [R1+0x2e0] ;  /* 0x0002e00001067983 */ /* 0x000f660000100800 */
        /* <DEDUP_REMOVED lines=67> */
[----:B------:R-:W-:Y:S01]  /*976e0*/  MOV R6, R5 ;  /* 0x0000000500067202 */ /* 0x000fe20000000f00 */
[----:B-----5:R-:W-:-:S02]  /*976f0*/  @P1 FMUL R28, R28, 0.25 ;  /* 0x3e8000001c1c1820 */ /* 0x020fc40000400000 */
[----:B------:R-:W-:Y:S01]  /*97700*/  IMAD.MOV.U32 R5, RZ, RZ, R4 ;  /* 0x000000ffff057224 */ /* 0x000fe200078e0004 */
[----:B------:R-:W-:Y:S01]  /*97710*/  MOV R4, R27 ;  /* 0x0000001b00047202 */ /* 0x000fe20000000f00 */
[----:B------:R-:W-:Y:S02]  /*97720*/  MOV R27, R8 ;  /* 0x00000008001b7202 */ /* 0x000fe40000000f00 */
        /* <DEDUP_REMOVED lines=119> */
[----:B----4-:R0:W-:Y:S02]  /*97ea0*/  STL [R1+0x2b8c], R20 ;  /* 0x002b8c1401007387 */ /* 0x0101e40000100800 */
[----:B0-----:R-:W2:Y:S04]  /*97eb0*/  LDL R20, [R1+0x34c] ;  /* 0x00034c0001147983 */ /* 0x001ea80000100800 */
[----:B--2---:R0:W-:Y:S01]  /*97ec0*/  STL [R1+0x2b90], R20 ;  /* 0x002b901401007387 */ /* 0x0041e20000100800 */
[----:B------:R-:W2:Y:S02]  /*97ed0*/  LDL R8, [R1+0x354] ;  /* 0x0003540001087983 */ /* 0x000ea40000100800 */
[----:B------:R-:W4:Y:S01]  /*97ee0*/  LDL R7, [R1+0x35c] ;  /* 0x00035c0001077983 */ /* 0x000f220000100800 */
[----:B0-----:R-:W5:Y:S02]  /*97ef0*/  LDL R20, [R1+0x344] ;  /* 0x0003440001147983 */ /* 0x001f640000100800 */
[----:B-----5:R-:W-:-:S05]  /*97f00*/  @P1 FMUL R20, R20, 0.25 ;  /* 0x3e80000014141820 */ /* 0x020fca0000400000 */
[----:B------:R0:W-:Y:S04]  /*97f10*/  @P1 STL [R1+0x344], R20 ;  /* 0x0003441401001387 */ /* 0x0001e80000100800 */
[----:B0-----:R-:W5:Y:S01]  /*97f20*/  LDL.LU R20, [R1+0x2b90] ;  /* 0x002b900001147983 */ /* 0x001f620000300800 */
[----:B--2---:R-:W-:Y:S02]  /*97f30*/  @P1 FMUL R8, R8, 0.25 ;  /* 0x3e80000008081820 */ /* 0x004fe40000400000 */
[----:B----4-:R-:W-:Y:S02]  /*97f40*/  @P1 FMUL R7, R7, 0.25 ;  /* 0x3e80000007071820 */ /* 0x010fe40000400000 */
[----:B-----5:R-:W-:-:S05]  /*97f50*/  @P1 FMUL R20, R20, 0.25 ;  /* 0x3e80000014141820 */ /* 0x020fca0000400000 */
[----:B------:R0:W-:Y:S04]  /*97f60*/  @P1 STL [R1+0x34c], R20 ;  /* 0x00034c1401001387 */ /* 0x0001e80000100800 */
[----:B0-----:R-:W2:Y:S01]  /*97f70*/  LDL.LU R20, [R1+0x2b8c] ;  /* 0x002b8c0001147983 */ /* 0x001ea20000300800 */
[----:B------:R0:W-:Y:S02]  /*97f80*/  STL [R1+0x2b88], R12 ;  /* 0x002b880c01007387 */ /* 0x0001e40000100800 */
[----:B------:R1:W-:Y:S01]  /*97f90*/  @P1 STL [R1+0x354], R8 ;  /* 0x0003540801001387 */ /* 0x0003e20000100800 */
[----:B0-----:R-:W4:Y:S01]  /*97fa0*/  LDL R12, [R1+0x368] ;  /* 0x00036800010c7983 */ /* 0x001f220000100800 */
[----:B------:R-:W-:Y:S02]  /*97fb0*/  @P1 STL [R1+0x35c], R7 ;  /* 0x00035c0701001387 */ /* 0x000fe40000100800 */
[----:B-1----:R-:W5:Y:S02]  /*97fc0*/  LDL R8, [R1+0x374] ;  /* 0x0003740001087983 */ /* 0x002f640000100800 */
[----:B-----5:R0:W-:Y:S04]  /*97fd0*/  STL [R1+0x2b84], R8 ;  /* 0x002b840801007387 */ /* 0x0201e80000100800 */
[----:B0-----:R-:W5:Y:S01]  /*97fe0*/  LDL R8, [R1+0x370] ;  /* 0x0003700001087983 */ /* 0x001f620000100800 */
[----:B----4-:R-:W-:Y:S01]  /*97ff0*/  @P1 FMUL R12, R12, 0.25 ;  /* 0x3e8000000c0c1820 */ /* 0x010fe20000400000 */
[----:B------:R-:W-:Y:S01]  /*98000*/  MOV R7, R0 ;  /* 0x0000000000077202 */ /* 0x000fe20000000f00 */
[----:B---3--:R-:W-:-:S02]  /*98010*/  MOV R0, R9 ;  /* 0x0000000900007202 */ /* 0x008fc40000000f00 */
[----:B------:R-:W3:Y:S01]  /*98020*/  LDL R9, [R1+0x378] ;  /* 0x0003780001097983 */ /* 0x000ee20000100800 */
[----:B------:R0:W-:Y:S03]  /*98030*/  @P1 STL [R1+0x368], R12 ;  /* 0x0003680c01001387 */ /* 0x0001e60000100800 */
[----:B0-----:R-:W4:Y:S01]  /*98040*/  LDL.LU R12, [R1+0x2b88] ;  /* 0x002b8800010c7983 */ /* 0x001f220000300800 */
[----:B-----5:R-:W-:-:S05]  /*98050*/  @P1 FMUL R8, R8, 0.25 ;  /* 0x3e80000008081820 */ /* 0x020fca0000400000 */
[----:B------:R0:W-:Y:S04]  /*98060*/  @P1 STL [R1+0x370], R8 ;  /* 0x0003700801001387 */ /* 0x0001e80000100800 */
[----:B0-----:R-:W5:Y:S01]  /*98070*/  LDL.LU R8, [R1+0x2b84] ;  /* 0x002b840001087983 */ /* 0x001f620000300800 */
[----:B---3--:R-:W-:Y:S02]  /*98080*/  @P1 FMUL R9, R9, 0.25 ;  /* 0x3e80000009091820 */ /* 0x008fe40000400000 */
[----:B-----5:R-:W-:-:S05]  /*98090*/  @P1 FMUL R8, R8, 0.25 ;  /* 0x3e80000008081820 */ /* 0x020fca0000400000 */
[----:B------:R0:W-:Y:S04]  /*980a0*/  @P1 STL [R1+0x374], R8 ;  /* 0x0003740801001387 */ /* 0x0001e80000100800 */
[----:B0-----:R-:W3:Y:S01]  /*980b0*/  LDL.LU R8, [R1+0x2b80] ;  /* 0x002b800001087983 */ /* 0x001ee20000300800 */
[----:B------:R0:W-:Y:S03]  /*980c0*/  @P1 STL [R1+0x378], R9 ;  /* 0x0003780901001387 */ /* 0x0001e60000100800 */
[----:B0-----:R-:W5:Y:S01]  /*980d0*/  LDL R9, [R1+0x37c] ;  /* 0x00037c0001097983 */ /* 0x001f620000100800 */
[----:B---3--:R-:W-:-:S05]  /*980e0*/  @P1 FMUL R8, R8, 0.25 ;  /* 0x3e80000008081820 */ /* 0x008fca0000400000 */
[----:B------:R0:W-:Y:S01]  /*980f0*/  STL [R1+0x2b50], R8 ;  /* 0x002b500801007387 */ /* 0x0001e20000100800 */
[----:B-----5:R-:W-:-:S03]  /*98100*/  @P1 FMUL R9, R9, 0.25 ;  /* 0x3e80000009091820 */ /* 0x020fc60000400000 */
[----:B0-----:R-:W3:Y:S02]  /*98110*/  LDL R8, [R1+0x368] ;  /* 0x0003680001087983 */ /* 0x001ee40000100800 */
[----:B------:R0:W-:Y:S02]  /*98120*/  @P1 STL [R1+0x37c], R9 ;  /* 0x00037c0901001387 */ /* 0x0001e40000100800 */
[----:B0-----:R-:W5:Y:S01]  /*98130*/  LDL.LU R9, [R1+0x2b7c] ;  /* 0x002b7c0001097983 */ /* 0x001f620000300800 */
[----:B--2---:R0:W-:Y:S03]  /*98140*/  STL [R1+0x2b78], R20 ;  /* 0x002b781401007387 */ /* 0x0041e60000100800 */
        /* <DEDUP_REMOVED lines=52> */
[----:B---3--:R-:W-:-:S02]  /*98490*/  IMAD.MOV.U32 R9, RZ, RZ, R8 ;  /* 0x000000ffff097224 */ /* 0x008fc400078e0008 */
[----:B------:R-:W3:Y:S02]  /*984a0*/  LDL R8, [R1+0x378] ;  /* 0x0003780001087983 */ /* 0x000ee40000100800 */
[----:B------:R-:W-:-:S05]  /*984b0*/  @!P0 FMUL R9, R9, 16777216 ;  /* 0x4b80000009098820 */ /* 0x000fca0000400000 */
[----:B------:R0:W-:Y:S04]  /*984c0*/  @!P0 STL [R1+0x368], R9 ;  /* 0x0003680901008387 */ /* 0x0001e80000100800 */
        /* <DEDUP_REMOVED lines=8> */
[----:B------:R0:W-:Y:S03]  /*98550*/  @!P0 STL [R1+0x378], R8 ;  /* 0x0003780801008387 */ /* 0x0001e60000100800 */
[----:B0-----:R-:W5:Y:S02]  /*98560*/  LDL.LU R8, [R1+0x2b50] ;  /* 0x002b500001087983 */ /* 0x001f640000300800 */
[----:B-----5:R-:W-:-:S05]  /*98570*/  @!P0 FMUL R8, R8, 16777216 ;  /* 0x4b80000008088820 */ /* 0x020fca0000400000 */
[----:B------:R0:W-:Y:S04]  /*98580*/  STL [R1+0x2894], R8 ;  /* 0x0028940801007387 */ /* 0x0001e80000100800 */
[----:B0-----:R-:W5:Y:S01]  /*98590*/  LDL R8, [R1+0x37c] ;  /* 0x00037c0001087983 */ /* 0x001f620000100800 */
[----:B------:R0:W-:Y:S03]  /*985a0*/  STL [R1+0x2b4c], R10 ;  /* 0x002b4c0a01007387 */ /* 0x0001e60000100800 */
[----:B0-----:R-:W2:Y:S01]  /*985b0*/  LDL R10, [R1+0x380] ;  /* 0x00038000010a7983 */ /* 0x001ea20000100800 */
[----:B-----5:R-:W-:-:S05]  /*985c0*/  @!P0 FMUL R8, R8, 16777216 ;  /* 0x4b80000008088820 */ /* 0x020fca0000400000 */
[----:B------:R0:W-:Y:S01]  /*985d0*/  @!P0 STL [R1+0x37c], R8 ;  /* 0x00037c0801008387 */ /* 0x0001e20000100800 */
[----:B---3--:R-:W-:-:S03]  /*985e0*/  FSETP.GEU.AND P0, PT, |R9|, 1.175494350822287508e-38, PT ;  /* 0x008000000900780b */ /* 0x008fc60003f0e200 */
[----:B0-----:R-:W3:Y:S01]  /*985f0*/  LDL R8, [R1+0x388] ;  /* 0x0003880001087983 */ /* 0x001ee20000100800 */
[----:B------:R0:W-:Y:S03]  /*98600*/  STL [R1+0x2b30], R9 ;  /* 0x002b300901007387 */ /* 0x0001e60000100800 */
[----:B0-----:R-:W5:Y:S01]  /*98610*/  LDL R9, [R1+0x384] ;  /* 0x0003840001097983 */ /* 0x001f620000100800 */
[----:B--2---:R-:W-:-:S05]  /*98620*/  @P1 FMUL R10, R10, 0.25 ;  /* 0x3e8000000a0a1820 */ /* 0x004fca0000400000 */
[----:B------:R0:W-:Y:S04]  /*98630*/  @P1 STL [R1+0x380], R10 ;  /* 0x0003800a01001387 */ /* 0x0001e80000100800 */
[----:B0-----:R-:W2:Y:S01]  /*98640*/  LDL.LU R10, [R1+0x2b4c] ;  /* 0x002b4c00010a7983 */ /* 0x001ea20000300800 */
[----:B---3--:R-:W-:Y:S02]  /*98650*/  @P1 FMUL R8, R8, 0.25 ;  /* 0x3e80000008081820 */ /* 0x008fe40000400000 */
[----:B-----5:R-:W-:-:S05]  /*98660*/  @P1 FMUL R9, R9, 0.25 ;  /* 0x3e80000009091820 */ /* 0x020fca0000400000 */
        /* <DEDUP_REMOVED lines=18> */
[----:B------:R0:W-:Y:S02]  /*98790*/  STL [R1+0x2b3c], R29 ;  /* 0x002b3c1d01007387 */ /* 0x0001e40000100800 */
[----:B0-----:R-:W3:Y:S04]  /*987a0*/  LDL R29, [R1+0x3ac] ;  /* 0x0003ac00011d7983 */ /* 0x001ee80000100800 */
[----:B---3--:R0:W-:Y:S01]  /*987b0*/  STL [R1+0x2b40], R29 ;  /* 0x002b401d01007387 */ /* 0x0081e20000100800 */
[----:B------:R-:W3:Y:S02]  /*987c0*/  LDL R9, [R1+0x3b4] ;  /* 0x0003b40001097983 */ /* 0x000ee40000100800 */
[----:B------:R-:W5:Y:S01]  /*987d0*/  LDL R8, [R1+0x3c0] ;  /* 0x0003c00001087983 */ /* 0x000f620000100800 */
[----:B0-----:R-:W2:Y:S02]  /*987e0*/  LDL R29, [R1+0x3a4] ;  /* 0x0003a400011d7983 */ /* 0x001ea40000100800 */
[----:B--2---:R-:W-:-:S05]  /*987f0*/  @P1 FMUL R29, R29, 0.25 ;  /* 0x3e8000001d1d1820 */ /* 0x004fca0000400000 */
[----:B------:R0:W-:Y:S04]  /*98800*/  @P1 STL [R1+0x3a4], R29 ;  /* 0x0003a41d01001387 */ /* 0x0001e80000100800 */
[----:B0-----:R-:W2:Y:S01]  /*98810*/  LDL.LU R29, [R1+0x2b40] ;  /* 0x002b4000011d7983 */ /* 0x001ea20000300800 */
[----:B---3--:R-:W-:Y:S02]  /*98820*/  @P1 FMUL R9, R9, 0.25 ;  /* 0x3e80000009091820 */ /* 0x008fe40000400000 */
[----:B-----5:R-:W-:Y:S02]  /*98830*/  @P1 FMUL R8, R8, 0.25 ;  /* 0x3e80000008081820 */ /* 0x020fe40000400000 */
[----:B--2---:R-:W-:-:S05]  /*98840*/  @P1 FMUL R29, R29, 0.25 ;  /* 0x3e8000001d1d1820 */ /* 0x004fca0000400000 */
[----:B------:R0:W-:Y:S04]  /*98850*/  @P1 STL [R1+0x3ac], R29 ;  /* 0x0003ac1d01001387 */ /* 0x0001e80000100800 */
[----:B0-----:R-:W2:Y:S01]  /*98860*/  LDL.LU R29, [R1+0x2b3c] ;  /* 0x002b3c00011d7983 */ /* 0x001ea20000300800 */
[----:B------:R0:W-:Y:S02]  /*98870*/  STL [R1+0x2b38], R14 ;  /* 0x002b380e01007387 */ /* 0x0001e40000100800 */
[----:B------:R1:W-:Y:S01]  /*98880*/  @P1 STL [R1+0x3b4], R9 ;  /* 0x0003b40901001387 */ /* 0x0003e20000100800 */
[----:B0-----:R-:W3:Y:S01]  /*98890*/  LDL R14, [R1+0x3c8] ;  /* 0x0003c800010e7983 */ /* 0x001ee20000100800 */
[----:B------:R-:W-:Y:S02]  /*988a0*/  @P1 STL [R1+0x3c0], R8 ;  /* 0x0003c00801001387 */ /* 0x000fe40000100800 */
[----:B-1----:R-:W5:Y:S02]  /*988b0*/  LDL R9, [R1+0x3dc] ;  /* 0x0003dc0001097983 */ /* 0x002f640000100800 */
[----:B-----5:R0:W-:Y:S04]  /*988c0*/  STL [R1+0x2b34], R9 ;  /* 0x002b340901007387 */ /* 0x0201e80000100800 */
[----:B0-----:R-:W5:Y:S01]  /*988d0*/  LDL R9, [R1+0x3d4] ;  /* 0x0003d40001097983 */ /* 0x001f620000100800 */
[----:B------:R-:W-:Y:S01]  /*988e0*/  MOV R8, R7 ;  /* 0x0000000700087202 */ /* 0x000fe20000000f00 */
[----:B------:R-:W-:-:S02]  /*988f0*/  MOV R7, R6 ;  /* 0x0000000600077202 */ /* 0x000fc40000000f00 */
[----:B---3--:R-:W-:Y:S02]  /*98900*/  @P1 FMUL R14, R14, 0.25 ;  /* 0x3e8000000e0e1820 */ /* 0x008fe40000400000 */
[----:B------:R-:W-:Y:S01]  /*98910*/  IMAD.MOV.U32 R6, RZ, RZ, R5 ;  /* 0x000000ffff067224 */ /* 0x000fe200078e0005 */
[----:B------:R-:W-:Y:S01]  /*98920*/  MOV R5, R3 ;  /* 0x0000000300057202 */ /* 0x000fe20000000f00 */
[----:B------:R-:W-:Y:S02]  /*98930*/  MOV R3, R10 ;  /* 0x0000000a00037202 */ /* 0x000fe40000000f00 */
[----:B------:R-:W3:Y:S01]  /*98940*/  LDL R10, [R1+0x3e4] ;  /* 0x0003e400010a7983 */ /* 0x000ee20000100800 */
[----:B------:R0:W-:Y:S03]  /*98950*/  @P1 STL [R1+0x3c8], R14 ;  /* 0x0003c80e01001387 */ /* 0x0001e60000100800 */
[----:B0-----:R-:W2:Y:S01]  /*98960*/  LDL.LU R14, [R1+0x2b38] ;  /* 0x002b3800010e7983 */ /* 0x001ea20000300800 */
        /* <DEDUP_REMOVED lines=37> */
[----:B------:R-:W-:Y:S01]  /*98bc0*/  @!P0 STL [R1+0x390], R10 ;  /* 0x0003900a01008387 */ /* 0x000fe20000100800 */
[----:B---3--:R0:W-:Y:S03]  /*98bd0*/  STL [R1+0x2b18], R9 ;  /* 0x002b180901007387 */ /* 0x0081e60000100800 */
[----:B0-----:R-:W3:Y:S04]  /*98be0*/  LDL R9, [R1+0x39c] ;  /* 0x00039c0001097983 */ /* 0x001ee80000100800 */
[----:B---3--:R0:W-:Y:S01]  /*98bf0*/  STL [R1+0x2b1c], R9 ;  /* 0x002b1c0901007387 */ /* 0x0081e20000100800 */
[----:B------:R-:W3:Y:S03]  /*98c00*/  LDL R10, [R1+0x3a4] ;  /* 0x0003a400010a7983 */ /* 0x000ee60000100800 */
[----:B0-----:R-:W5:Y:S02]  /*98c10*/  LDL R9, [R1+0x394] ;  /* 0x0003940001097983 */ /* 0x001f640000100800 */
[----:B-----5:R-:W-:-:S05]  /*98c20*/  @!P0 FMUL R9, R9, 16777216 ;  /* 0x4b80000009098820 */ /* 0x020fca0000400000 */
[----:B------:R0:W-:Y:S04]  /*98c30*/  @!P0 STL [R1+0x394], R9 ;  /* 0x0003940901008387 */ /* 0x0001e80000100800 */
[----:B0-----:R-:W5:Y:S01]  /*98c40*/  LDL.LU R9, [R1+0x2b1c] ;  /* 0x002b1c0001097983 */ /* 0x001f620000300800 */
[----:B---3--:R-:W-:Y:S02]  /*98c50*/  @!P0 FMUL R10, R10, 16777216 ;  /* 0x4b8000000a0a8820 */ /* 0x008fe40000400000 */
[----:B-----5:R-:W-:-:S05]  /*98c60*/  @!P0 FMUL R9, R9, 16777216 ;  /* 0x4b80000009098820 */ /* 0x020fca0000400000 */
[----:B------:R0:W-:Y:S04]  /*98c70*/  @!P0 STL [R1+0x39c], R9 ;  /* 0x00039c0901008387 */ /* 0x0001e80000100800 */
[----:B0-----:R-:W3:Y:S01]  /*98c80*/  LDL.LU R9, [R1+0x2b18] ;  /* 0x002b180001097983 */ /* 0x001ee20000300800 */
[----:B------:R0:W-:Y:S02]  /*98c90*/  @!P0 STL [R1+0x3a4], R10 ;  /* 0x0003a40a01008387 */ /* 0x0001e40000100800 */
[----:B------:R1:W-:Y:S01]  /*98ca0*/  STL [R1+0x2b14], R17 ;  /* 0x002b141101007387 */ /* 0x0003e20000100800 */
[----:B0-----:R-:W5:Y:S04]  /*98cb0*/  LDL R10, [R1+0x3c0] ;  /* 0x0003c000010a7983 */ /* 0x001f680000100800 */
[----:B-1----:R-:W2:Y:S04]  /*98cc0*/  LDL R17, [R1+0x3ac] ;  /* 0x0003ac0001117983 */ /* 0x002ea80000100800 */
[----:B-----5:R0:W-:Y:S04]  /*98cd0*/  STL [R1+0x2b10], R10 ;  /* 0x002b100a01007387 */ /* 0x0201e80000100800 */
[----:B0-----:R-:W5:Y:S01]  /*98ce0*/  LDL R10, [R1+0x3b4] ;  /* 0x0003b400010a7983 */ /* 0x001f620000100800 */
[----:B--2---:R-:W-:-:S05]  /*98cf0*/  @!P0 FMUL R17, R17, 16777216 ;  /* 0x4b80000011118820 */ /* 0x004fca0000400000 */
[----:B------:R0:W-:Y:S04]  /*98d00*/  @!P0 STL [R1+0x3ac], R17 ;  /* 0x0003ac1101008387 */ /* 0x0001e80000100800 */
[----:B0-----:R-:W2:Y:S01]  /*98d10*/  LDL.LU R17, [R1+0x2b14] ;  /* 0x002b140001117983 */ /* 0x001ea20000300800 */
[----:B-----5:R-:W-:-:S05]  /*98d20*/  @!P0 FMUL R10, R10, 16777216 ;  /* 0x4b8000000a0a8820 */ /* 0x020fca0000400000 */
[----:B------:R0:W-:Y:S04]  /*98d30*/  @!P0 STL [R1+0x3b4], R10 ;  /* 0x0003b40a01008387 */ /* 0x0001e80000100800 */
[----:B0-----:R-:W5:Y:S02]  /*98d40*/  LDL.LU R10, [R1+0x2b10] ;  /* 0x002b1000010a7983 */ /* 0x001f640000300800 */
[----:B-----5:R-:W-:-:S05]  /*98d50*/  @!P0 FMUL R10, R10, 16777216 ;  /* 0x4b8000000a0a8820 */ /* 0x020fca0000400000 */
[----:B------:R-:W-:Y:S01]  /*98d60*/  @!P0 STL [R1+0x3c0], R10 ;  /* 0x0003c00a01008387 */ /* 0x000fe20000100800 */
[----:B------:R3:W-:Y:S02]  /*98d70*/  STL [R1+0x2b0c], R25 ;  /* 0x002b0c1901007387 */ /* 0x0007e40000100800 */
[----:B---3--:R-:W-:Y:S02]  /*98d80*/  IMAD.MOV.U32 R25, RZ, RZ, R9 ;  /* 0x000000ffff197224 */ /* 0x008fe400078e0009 */
[----:B------:R-:W3:Y:S04]  /*98d90*/  LDL R9, [R1+0x3dc] ;  /* 0x0003dc0001097983 */ /* 0x000ee80000100800 */
[----:B---3--:R0:W-:Y:S01]  /*98da0*/  STL [R1+0x2b08], R9 ;  /* 0x002b080901007387 */ /* 0x0081e20000100800 */
[----:B------:R-:W-:-:S02]  /*98db0*/  @!P0 FMUL R25, R25, 16777216 ;  /* 0x4b80000019198820 */ /* 0x000fc40000400000 */
[----:B------:R-:W3:Y:S01]  /*98dc0*/  LDL R10, [R1+0x3e4] ;  /* 0x0003e400010a7983 */ /* 0x000ee20000100800 */
[----:B0-----:R-:W5:Y:S02]  /*98dd0*/  LDL R9, [R1+0x3d4] ;  /* 0x0003d40001097983 */ /* 0x001f640000100800 */
[----:B------:R0:W-:Y:S02]  /*98de0*/  @!P0 STL [R1+0x3c8], R25 ;  /* 0x0003c81901008387 */ /* 0x0001e40000100800 */
[----:B0-----:R-:W2:Y:S01]  /*98df0*/  LDL.LU R25, [R1+0x2b0c] ;  /* 0x002b0c0001197983 */ /* 0x001ea20000300800 */
        /* <DEDUP_REMOVED lines=8> */
[----:B0-----:R-:W5:Y:S01]  /*98e80*/  LDL R10, [R1+0x3ec] ;  /* 0x0003ec00010a7983 */ /* 0x001f620000100800 */
[----:B---3--:R-:W-:-:S05]  /*98e90*/  @!P0 FMUL R9, R9, 16777216 ;  /* 0x4b80000009098820 */ /* 0x008fca0000400000 */
[----:B------:R0:W-:Y:S01]  /*98ea0*/  STL [R1+0x2884], R9 ;  /* 0x0028840901007387 */ /* 0x0001e20000100800 */
[----:B-----5:R-:W-:Y:S01]  /*98eb0*/  @!P0 FMUL R10, R10, 16777216 ;  /* 0x4b8000000a0a8820 */ /* 0x020fe20000400000 */
[----:B0-----:R-:W-:Y:S02]  /*98ec0*/  MOV R9, R8 ;  /* 0x0000000800097202 */ /* 0x001fe40000000f00 */
[----:B------:R-:W3:Y:S03]  /*98ed0*/  LDL R8, [R1+0x398] ;  /* 0x0003980001087983 */ /* 0x000ee60000100800 */
[----:B------:R0:W-:Y:S02]  /*98ee0*/  STL [R1+0x2af8], R9 ;  /* 0x002af80901007387 */ /* 0x0001e40000100800 */
[----:B0-----:R-:W5:Y:S01]  /*98ef0*/  LDL R9, [R1+0x3a0] ;  /* 0x0003a00001097983 */ /* 0x001f620000100800 */
[----:B------:R0:W-:Y:S03]  /*98f00*/  @!P0 STL [R1+0x3ec], R10 ;  /* 0x0003ec0a01008387 */ /* 0x0001e60000100800 */
[----:B0-----:R-:W2:Y:S01]  /*98f10*/  LDL.LU R10, [R1+0x2b00] ;  /* 0x002b0000010a7983 */ /* 0x001ea20000300800 */
[----:B---3--:R-:W-:Y:S01]  /*98f20*/  @P1 FMUL R8, R8, 0.25 ;  /* 0x3e80000008081820 */ /* 0x008fe20000400000 */
[----:B--2---:R-:W-:-:S02]  /*98f30*/  FSETP.GEU.AND P0, PT, |R10|, 1.175494350822287508e-38, PT ;  /* 0x008000000a00780b */ /* 0x004fc40003f0e200 */
[----:B------:R5:W-:Y:S02]  /*98f40*/  STL [R1+0x2ae8], R10 ;  /* 0x002ae80a01007387 */ /* 0x000be40000100800 */
[----:B------:R0:W-:Y:S01]  /*98f50*/  @P1 STL [R1+0x398], R8 ;  /* 0x0003980801001387 */ /* 0x0001e20000100800 */
[----:B-----5:R-:W-:Y:S01]  /*98f60*/  MOV R10, R9 ;  /* 0x00000009000a7202 */ /* 0x020fe20000000f00 */
[----:B0-----:R-:W2:Y:S04]  /*98f70*/  LDL R8, [R1+0x3a8] ;  /* 0x0003a80001087983 */ /* 0x001ea80000100800 */
[----:B------:R-:W3:Y:S04]  /*98f80*/  LDL R9, [R1+0x3b8] ;  /* 0x0003b80001097983 */ /* 0x000ee80000100800 */
[----:B---3--:R0:W-:Y:S04]  /*98f90*/  STL [R1+0x2afc], R9 ;  /* 0x002afc0901007387 */ /* 0x0081e80000100800 */
[----:B0-----:R-:W3:Y:S01]  /*98fa0*/  LDL R9, [R1+0x3b0] ;  /* 0x0003b00001097983 */ /* 0x001ee20000100800 */
[----:B--2---:R-:W-:-:S05]  /*98fb0*/  @P1 FMUL R8, R8, 0.25 ;  /* 0x3e80000008081820 */ /* 0x004fca0000400000 */
[----:B------:R0:W-:Y:S04]  /*98fc0*/  @P1 STL [R1+0x3a8], R8 ;  /* 0x0003a80801001387 */ /* 0x0001e80000100800 */
[----:B0-----:R-:W2:Y:S01]  /*98fd0*/  LDL R8, [R1+0x3bc] ;  /* 0x0003bc0001087983 */ /* 0x001ea20000100800 */
[----:B---3--:R-:W-:-:S05]  /*98fe0*/  @P1 FMUL R9, R9, 0.25 ;  /* 0x3e80000009091820 */ /* 0x008fca0000400000 */
[----:B------:R0:W-:Y:S04]  /*98ff0*/  @P1 STL [R1+0x3b0], R9 ;  /* 0x0003b00901001387 */ /* 0x0001e80000100800 */
[----:B0-----:R-:W3:Y:S01]  /*99000*/  LDL.LU R9, [R1+0x2afc] ;  /* 0x002afc0001097983 */ /* 0x001ee20000300800 */
[----:B------:R-:W-:Y:S02]  /*99010*/  @P1 FMUL R10, R10, 0.25 ;  /* 0x3e8000000a0a1820 */ /* 0x000fe40000400000 */
[----:B--2---:R-:W-:-:S03]  /*99020*/  @P1 FMUL R8, R8, 0.25 ;  /* 0x3e80000008081820 */ /* 0x004fc60000400000 */
[----:B------:R-:W-:Y:S01]  /*99030*/  @P1 STL [R1+0x3a0], R10 ;  /* 0x0003a00a01001387 */ /* 0x000fe20000100800 */
[----:B------:R0:W-:Y:S02]  /*99040*/  STL [R1+0x2af0], R10 ;  /* 0x002af00a01007387 */ /* 0x0001e40000100800 */
[----:B---3--:R-:W-:-:S05]  /*99050*/  @P1 FMUL R9, R9, 0.25 ;  /* 0x3e80000009091820 */ /* 0x008fca0000400000 */
[----:B------:R1:W-:Y:S01]  /*99060*/  @P1 STL [R1+0x3b8], R9 ;  /* 0x0003b80901001387 */ /* 0x0003e20000100800 */
[----:B------:R2:W-:Y:S02]  /*99070*/  @P1 STL [R1+0x3bc], R8 ;  /* 0x0003bc0801001387 */ /* 0x0005e40000100800 */
[----:B0-----:R-:W3:Y:S01]  /*99080*/  LDL R10, [R1+0x3d8] ;  /* 0x0003d800010a7983 */ /* 0x001ee20000100800 */
[----:B-1----:R-:W5:Y:S04]  /*99090*/  LDL R9, [R1+0x3c4] ;  /* 0x0003c40001097983 */ /* 0x002f680000100800 */
[----:B---3--:R0:W-:Y:S01]  /*990a0*/  STL [R1+0x2af4], R10 ;  /* 0x002af40a01007387 */ /* 0x0081e20000100800 */
[----:B--2---:R-:W2:Y:S03]  /*990b0*/  LDL R8, [R1+0x3e0] ;  /* 0x0003e00001087983 */ /* 0x004ea60000100800 */
[----:B0-----:R-:W3:Y:S01]  /*990c0*/  LDL R10, [R1+0x3d0] ;  /* 0x0003d000010a7983 */ /* 0x001ee20000100800 */
[----:B-----5:R-:W-:-:S05]  /*990d0*/  @P1 FMUL R9, R9, 0.25 ;  /* 0x3e80000009091820 */ /* 0x020fca0000400000 */
[----:B------:R0:W-:Y:S04]  /*990e0*/  @P1 STL [R1+0x3c4], R9 ;  /* 0x0003c40901001387 */ /* 0x0001e80000100800 */
[----:B0-----:R-:W5:Y:S01]  /*990f0*/  LDL.LU R9, [R1+0x2af8] ;  /* 0x002af80001097983 */ /* 0x001f620000300800 */
[----:B---3--:R-:W-:-:S05]  /*99100*/  @P1 FMUL R10, R10, 0.25 ;  /* 0x3e8000000a0a1820 */ /* 0x008fca0000400000 */
[----:B------:R0:W-:Y:S04]  /*99110*/  @P1 STL [R1+0x3d0], R10 ;  /* 0x0003d00a01001387 */ /* 0x0001e80000100800 */
[----:B0-----:R-:W3:Y:S01]  /*99120*/  LDL.LU R10, [R1+0x2af4] ;  /* 0x002af400010a7983 */ /* 0x001ee20000300800 */
[----:B--2---:R-:W-:Y:S02]  /*99130*/  @P1 FMUL R8, R8, 0.25 ;  /* 0x3e80000008081820 */ /* 0x004fe40000400000 */
[----:B-----5:R-:W-:Y:S02]  /*99140*/  @P1 FMUL R9, R9, 0.25 ;  /* 0x3e80000009091820 */ /* 0x020fe40000400000 */
[----:B---3--:R-:W-:-:S05]  /*99150*/  @P1 FMUL R10, R10, 0.25 ;  /* 0x3e8000000a0a1820 */ /* 0x008fca0000400000 */
[----:B------:R0:W-:Y:S04]  /*99160*/  @P1 STL [R1+0x3d8], R10 ;  /* 0x0003d80a01001387 */ /* 0x0001e80000100800 */
[----:B0-----:R-:W2:Y:S01]  /*99170*/  LDL.LU R10, [R1+0x2af0] ;  /* 0x002af000010a7983 */ /* 0x001ea20000300800 */
[----:B------:R0:W-:Y:S02]  /*99180*/  @P1 STL [R1+0x3e0], R8 ;  /* 0x0003e00801001387 */ /* 0x0001e40000100800 */
[----:B------:R1:W-:Y:S02]  /*99190*/  STL [R1+0x2aec], R11 ;  /* 0x002aec0b01007387 */ /* 0x0003e40000100800 */
[----:B0-----:R-:W-:Y:S01]  /*991a0*/  IMAD.MOV.U32 R8, RZ, RZ, R7 ;  /* 0x000000ffff087224 */ /* 0x001fe200078e0007 */
[----:B------:R-:W-:Y:S01]  /*991b0*/  MOV R7, R6 ;  /* 0x0000000600077202 */ /* 0x000fe20000000f00 */
[----:B------:R-:W-:-:S02]  /*991c0*/  MOV R6, R5 ;  /* 0x0000000500067202 */ /* 0x000fc40000000f00 */
[----:B------:R-:W-:Y:S01]  /*991d0*/  IMAD.MOV.U32 R5, RZ, RZ, R3 ;  /* 0x000000ffff057224 */ /* 0x000fe200078e0003 */
[----:B------:R-:W-:Y:S01]  /*991e0*/  MOV R3, R22 ;  /* 0x0000001600037202 */ /* 0x000fe20000000f00 */
[----:B------:R-:W-:Y:S01]  /*991f0*/  MOV R22, R29 ;  /* 0x0000001d00167202 */ /* 0x000fe20000000f00 */
[----:B-1----:R-:W3:Y:S04]  /*99200*/  LDL R11, [R1+0x3f0] ;  /* 0x0003f000010b7983 */ /* 0x002ee80000100800 */
[----:B------:R-:W5:Y:S01]  /*99210*/  LDL R29, [R1+0x3f4] ;  /* 0x0003f400011d7983 */ /* 0x000f620000100800 */
[----:B------:R-:W-:Y:S02]  /*99220*/  @P1 STL [R1+0x3cc], R9 ;  /* 0x0003cc0901001387 */ /* 0x000fe40000100800 */
[----:B------:R0:W-:Y:S02]  /*99230*/  STL [R1+0x2ad8], R9 ;  /* 0x002ad80901007387 */ /* 0x0001e40000100800 */
[----:B0-----:R-:W2:Y:S01]  /*99240*/  LDL R9, [R1+0x3e8] ;  /* 0x0003e80001097983 */ /* 0x001ea20000100800 */
[----:B---3--:R-:W-:-:S02]  /*99250*/  @P1 FMUL R11, R11, 0.25 ;  /* 0x3e8000000b0b1820 */ /* 0x008fc40000400000 */
[----:B--2---:R-:W-:-:S05]  /*99260*/  @P1 FMUL R9, R9, 0.25 ;  /* 0x3e80000009091820 */ /* 0x004fca0000400000 */
[----:B------:R0:W-:Y:S02]  /*99270*/  @P1 STL [R1+0x3e8], R9 ;  /* 0x0003e80901001387 */ /* 0x0001e40000100800 */
[----:B0-----:R-:W-:Y:S02]  /*99280*/  IMAD.MOV.U32 R9, RZ, RZ, R10 ;  /* 0x000000ffff097224 */ /* 0x001fe400078e000a */
[----:B------:R-:W2:Y:S01]  /*99290*/  LDL R10, [R1+0x3f8] ;  /* 0x0003f800010a7983 */ /* 0x000ea20000100800 */
[----:B------:R0:W-:Y:S03]  /*992a0*/  @P1 STL [R1+0x3f0], R11 ;  /* 0x0003f00b01001387 */ /* 0x0001e60000100800 */
[----:B0-----:R-:W3:Y:S01]  /*992b0*/  LDL.LU R11, [R1+0x2aec] ;  /* 0x002aec00010b7983 */ /* 0x001ee20000300800 */
[----:B-----5:R-:W-:-:S05]  /*992c0*/  @P1 FMUL R29, R29, 0.25 ;  /* 0x3e8000001d1d1820 */ /* 0x020fca0000400000 */
[----:B------:R3:W-:Y:S01]  /*992d0*/  @P1 STL [R1+0x3f4], R29 ;  /* 0x0003f41d01001387 */ /* 0x0007e20000100800 */
[----:B--2---:R-:W-:Y:S01]  /*992e0*/  @P1 FMUL R10, R10, 0.25 ;  /* 0x3e8000000a0a1820 */ /* 0x004fe20000400000 */
[----:B---3--:R-:W-:Y:S02]  /*992f0*/  MOV R29, R11 ;  /* 0x0000000b001d7202 */ /* 0x008fe40000000f00 */
[----:B------:R-:W2:Y:S02]  /*99300*/  LDL R11, [R1+0x3fc] ;  /* 0x0003fc00010b7983 */ /* 0x000ea40000100800 */
[----:B------:R0:W-:Y:S02]  /*99310*/  @P1 STL [R1+0x3f8], R10 ;  /* 0x0003f80a01001387 */ /* 0x0001e40000100800 */
[----:B0-----:R-:W3:Y:S01]  /*99320*/  LDL.LU R10, [R1+0x2ae8] ;  /* 0x002ae800010a7983 */ /* 0x001ee20000300800 */
[----:B--2---:R-:W-:Y:S02]  /*99330*/  @P1 FMUL R11, R11, 0.25 ;  /* 0x3e8000000b0b1820 */ /* 0x004fe40000400000 */
[----:B---3--:R-:W-:-:S05]  /*99340*/  @P1 FMUL R10, R10, 0.25 ;  /* 0x3e8000000a0a1820 */ /* 0x008fca0000400000 */
[----:B------:R0:W-:Y:S04]  /*99350*/  STL [R1+0x2ac0], R10 ;  /* 0x002ac00a01007387 */ /* 0x0001e80000100800 */
[----:B0-----:R-:W2:Y:S01]  /*99360*/  LDL R10, [R1+0x3f8] ;  /* 0x0003f800010a7983 */ /* 0x001ea20000100800 */
[----:B------:R0:W-:Y:S03]  /*99370*/  @P1 STL [R1+0x3fc], R11 ;  /* 0x0003fc0b01001387 */ /* 0x0001e60000100800 */
[----:B0-----:R-:W3:Y:S02]  /*99380*/  LDL.LU R11, [R1+0x2ae4] ;  /* 0x002ae400010b7983 */ /* 0x001ee40000300800 */
[----:B---3--:R-:W-:-:S02]  /*99390*/  FSETP.GT.AND P1, PT, |R11|, 8.50705917302346158658e+37, PT ;  /* 0x7e8000000b00780b */ /* 0x008fc40003f24200 */
[----:B------:R0:W-:Y:S04]  /*993a0*/  STL [R1+0x2ac4], R11 ;  /* 0x002ac40b01007387 */ /* 0x0001e80000100800 */
[----:B0-----:R-:W3:Y:S02]  /*993b0*/  LDL R11, [R1+0x398] ;  /* 0x00039800010b7983 */ /* 0x001ee40000100800 */
[----:B---3--:R-:W-:-:S05]  /*993c0*/  @!P0 FMUL R11, R11, 16777216 ;  /* 0x4b8000000b0b8820 */ /* 0x008fca0000400000 */
[----:B------:R-:W-:Y:S01]  /*993d0*/  @!P0 STL [R1+0x398], R11 ;  /* 0x0003980b01008387 */ /* 0x000fe20000100800 */
[----:B------:R0:W-:Y:S03]  /*993e0*/  STL [R1+0x2adc], R24 ;  /* 0x002adc1801007387 */ /* 0x0001e60000100800 */
[----:B0-----:R-:W3:Y:S04]  /*993f0*/  LDL R24, [R1+0x3a8] ;  /* 0x0003a80001187983 */ /* 0x001ee80000100800 */
[----:B---3--:R0:W-:Y:S01]  /*99400*/  STL [R1+0x2ae0], R24 ;  /* 0x002ae01801007387 */ /* 0x0081e20000100800 */
[----:B------:R-:W3:Y:S01]  /*99410*/  LDL R11, [R1+0x3b8] ;  /* 0x0003b800010b7983 */ /* 0x000ee20000100800 */
[----:B0-----:R-:W-:-:S02]  /*99420*/  MOV R24, R9 ;  /* 0x0000000900187202 */ /* 0x001fc40000000f00 */
[----:B------:R-:W5:Y:S03]  /*99430*/  LDL R9, [R1+0x3b0] ;  /* 0x0003b00001097983 */ /* 0x000f660000100800 */
[----:B------:R-:W-:-:S05]  /*99440*/  @!P0 FMUL R24, R24, 16777216 ;  /* 0x4b80000018188820 */ /* 0x000fca0000400000 */
[----:B------:R0:W-:Y:S04]  /*99450*/  @!P0 STL [R1+0x3a0], R24 ;  /* 0x0003a01801008387 */ /* 0x0001e80000100800 */
[----:B0-----:R-:W2:Y:S01]  /*99460*/  LDL.LU R24, [R1+0x2ae0] ;  /* 0x002ae00001187983 */ /* 0x001ea20000300800 */
[----:B-----5:R-:W-:Y:S02]  /*99470*/  @!P0 FMUL R9, R9, 16777216 ;  /* 0x4b80000009098820 */ /* 0x020fe40000400000 */
[----:B--2---:R-:W-:-:S05]  /*99480*/  @!P0 FMUL R24, R24, 16777216 ;  /* 0x4b80000018188820 */ /* 0x004fca0000400000 */
[----:B------:R0:W-:Y:S04]  /*99490*/  @!P0 STL [R1+0x3a8], R24 ;  /* 0x0003a81801008387 */ /* 0x0001e80000100800 */
[----:B0-----:R-:W2:Y:S01]  /*994a0*/  LDL.LU R24, [R1+0x2adc] ;  /* 0x002adc0001187983 */ /* 0x001ea20000300800 */
[----:B------:R0:W-:Y:S03]  /*994b0*/  @!P0 STL [R1+0x3b0], R9 ;  /* 0x0003b00901008387 */ /* 0x0001e60000100800 */
[----:B0-----:R-:W5:Y:S01]  /*994c0*/  LDL.LU R9, [R1+0x2ad8] ;  /* 0x002ad80001097983 */ /* 0x001f620000300800 */
[----:B---3--:R-:W-:Y:S02]  /*994d0*/  @!P0 FMUL R11, R11, 16777216 ;  /* 0x4b8000000b0b8820 */ /* 0x008fe40000400000 */
[----:B------:R0:W-:Y:S02]  /*994e0*/  STL [R1+0x2ad4], R10 ;  /* 0x002ad40a01007387 */ /* 0x0001e40000100800 */
[----:B0-----:R-:W3:Y:S01]  /*994f0*/  LDL R10, [R1+0x3bc] ;  /* 0x0003bc00010a7983 */ /* 0x001ee20000100800 */
[----:B------:R5:W-:Y:S02]  /*99500*/  @!P0 STL [R1+0x3b8], R11 ;  /* 0x0003b80b01008387 */ /* 0x000be40000100800 */
[----:B-----5:R-:W-:-:S02]  /*99510*/  IMAD.MOV.U32 R11, RZ, RZ, R9 ;  /* 0x000000ffff0b7224 */ /* 0x020fc400078e0009 */
[----:B------:R-:W5:Y:S04]  /*99520*/  LDL.LU R9, [R1+0x46c] ;  /* 0x00046c0001097983 */ /* 0x000f680000300800 */
[----:B-----5:R0:W-:Y:S04]  /*99530*/  STL [R1+0x2aa0], R9 ;  /* 0x002aa00901007387 */ /* 0x0201e80000100800 */
[----:B0-----:R-:W5:Y:S01]  /*99540*/  LDL R9, [R1+0x3c4] ;  /* 0x0003c40001097983 */ /* 0x001f620000100800 */
[----:B---3--:R-:W-:-:S05]  /*99550*/  @!P0 FMUL R10, R10, 16777216 ;  /* 0x4b8000000a0a8820 */ /* 0x008fca0000400000 */
[----:B------:R0:W-:Y:S04]  /*99560*/  @!P0 STL [R1+0x3bc], R10 ;  /* 0x0003bc0a01008387 */ /* 0x0001e80000100800 */
[----:B0-----:R-:W3:Y:S01]  /*99570*/  LDL.LU R10, [R1+0x2ad4] ;  /* 0x002ad400010a7983 */ /* 0x001ee20000300800 */
[----:B--2---:R5:W-:Y:S02]  /*99580*/  STL [R1+0x2ad0], R24 ;  /* 0x002ad01801007387 */ /* 0x004be40000100800 */
[----:B-----5:R-:W-:Y:S02]  /*99590*/  MOV R24, R9 ;  /* 0x0000000900187202 */ /* 0x020fe40000000f00 */
[----:B------:R-:W2:Y:S03]  /*995a0*/  LDL R9, [R1+0x3d0] ;  /* 0x0003d00001097983 */ /* 0x000ea60000100800 */
[----:B------:R-:W-:Y:S01]  /*995b0*/  @!P0 FMUL R24, R24, 16777216 ;  /* 0x4b80000018188820 */ /* 0x000fe20000400000 */
[----:B--2---:R0:W-:Y:S02]  /*995c0*/  STL [R1+0x2acc], R9 ;  /* 0x002acc0901007387 */ /* 0x0041e40000100800 */
[----:B0-----:R-:W-:-:S02]  /*995d0*/  MOV R9, R11 ;  /* 0x0000000b00097202 */ /* 0x001fc40000000f00 */
[----:B------:R-:W2:Y:S03]  /*995e0*/  LDL R11, [R1+0x3d8] ;  /* 0x0003d800010b7983 */ /* 0x000ea60000100800 */
[----:B------:R-:W-:Y:S01]  /*995f0*/  @!P0 FMUL R9, R9, 16777216 ;  /* 0x4b80000009098820 */ /* 0x000fe20000400000 */
[----:B------:R0:W-:Y:S04]  /*99600*/  @!P0 STL [R1+0x3c4], R24 ;  /* 0x0003c41801008387 */ /* 0x0001e80000100800 */
[----:B0-----:R-:W5:Y:S01]  /*99610*/  LDL.LU R24, [R1+0x2ad0] ;  /* 0x002ad00001187983 */ /* 0x001f620000300800 */
[----:B------:R0:W-:Y:S03]  /*99620*/  @!P0 STL [R1+0x3cc], R9 ;  /* 0x0003cc0901008387 */ /* 0x0001e60000100800 */
[----:B0-----:R-:W3:Y:S01]  /*99630*/  LDL.LU R9, [R1+0x2acc] ;  /* 0x002acc0001097983 */ /* 0x001ee20000300800 */
[----:B--2---:R-:W-:-:S05]  /*99640*/  @!P0 FMUL R11, R11, 16777216 ;  /* 0x4b8000000b0b8820 */ /* 0x004fca0000400000 */
[----:B------:R0:W-:Y:S04]  /*99650*/  @!P0 STL [R1+0x3d8], R11 ;  /* 0x0003d80b01008387 */ /* 0x0001e80000100800 */
[----:B0-----:R-:W2:Y:S01]  /*99660*/  LDL R11, [R1+0x3e0] ;  /* 0x0003e000010b7983 */ /* 0x001ea20000100800 */
[----:B---3--:R-:W-:-:S05]  /*99670*/  @!P0 FMUL R9, R9, 16777216 ;  /* 0x4b80000009098820 */ /* 0x008fca0000400000 */
[----:B------:R0:W-:Y:S04]  /*99680*/  @!P0 STL [R1+0x3d0], R9 ;  /* 0x0003d00901008387 */ /* 0x0001e80000100800 */
[----:B0-----:R-:W3:Y:S04]  /*99690*/  LDL R9, [R1+0x3f0] ;  /* 0x0003f00001097983 */ /* 0x001ee80000100800 */
[----:B---3--:R0:W-:Y:S04]  /*996a0*/  STL [R1+0x2ac8], R9 ;  /* 0x002ac80901007387 */ /* 0x0081e80000100800 */
[----:B0-----:R-:W3:Y:S01]  /*996b0*/  LDL R9, [R1+0x3e8] ;  /* 0x0003e80001097983 */ /* 0x001ee20000100800 */
[----:B--2---:R-:W-:-:S05]  /*996c0*/  @!P0 FMUL R11, R11, 16777216 ;  /* 0x4b8000000b0b8820 */ /* 0x004fca0000400000 */
[----:B------:R0:W-:Y:S04]  /*996d0*/  @!P0 STL [R1+0x3e0], R11 ;  /* 0x0003e00b01008387 */ /* 0x0001e80000100800 */
[----:B0-----:R-:W2:Y:S01]  /*996e0*/  LDL R11, [R1+0x3f4] ;  /* 0x0003f400010b7983 */ /* 0x001ea20000100800 */
[----:B---3--:R-:W-:-:S05]  /*996f0*/  @!P0 FMUL R9, R9, 16777216 ;  /* 0x4b80000009098820 */ /* 0x008fca0000400000 */
[----:B------:R0:W-:Y:S04]  /*99700*/  @!P0 STL [R1+0x3e8], R9 ;  /* 0x0003e80901008387 */ /* 0x0001e80000100800 */
[----:B0-----:R-:W3:Y:S01]  /*99710*/  LDL.LU R9, [R1+0x2ac8] ;  /* 0x002ac80001097983 */ /* 0x001ee20000300800 */
[----:B--2---:R-:W-:Y:S02]  /*99720*/  @!P0 FMUL R11, R11, 16777216 ;  /* 0x4b8000000b0b8820 */ /* 0x004fe40000400000 */
[----:B------:R-:W-:Y:S02]  /*99730*/  @!P0 FMUL R10, R10, 16777216 ;  /* 0x4b8000000a0a8820 */ /* 0x000fe40000400000 */
[----:B---3--:R-:W-:-:S05]  /*99740*/  @!P0 FMUL R9, R9, 16777216 ;  /* 0x4b80000009098820 */ /* 0x008fca0000400000 */
[----:B------:R0:W-:Y:S04]  /*99750*/  @!P0 STL [R1+0x3f0], R9 ;  /* 0x0003f00901008387 */ /* 0x0001e80000100800 */
[----:B0-----:R-:W2:Y:S01]  /*99760*/  LDL R9, [R1+0x3fc] ;  /* 0x0003fc0001097983 */ /* 0x001ea20000100800 */
[----:B------:R0:W-:Y:S03]  /*99770*/  @!P0 STL [R1+0x3f4], R11 ;  /* 0x0003f40b01008387 */ /* 0x0001e60000100800 */
[----:B0-----:R-:W3:Y:S01]  /*99780*/  LDL.LU R11, [R1+0x2ac4] ;  /* 0x002ac400010b7983 */ /* 0x001ee20000300800 */
[----:B------:R0:W-:Y:S03]  /*99790*/  @!P0 STL [R1+0x3f8], R10 ;  /* 0x0003f80a01008387 */ /* 0x0001e60000100800 */
[----:B0-----:R-:W3:Y:S01]  /*997a0*/  LDL.LU R10, [R1+0x2ac0] ;  /* 0x002ac000010a7983 */ /* 0x001ee20000300800 */
[----:B--2---:R-:W-:-:S02]  /*997b0*/  @!P0 FMUL R9, R9, 16777216 ;  /* 0x4b80000009098820 */ /* 0x004fc40000400000 */
[----:B---3--:R-:W-:-:S05]  /*997c0*/  @!P0 FMUL R10, R10, 16777216 ;  /* 0x4b8000000a0a8820 */ /* 0x008fca0000400000 */
[----:B------:R0:W-:Y:S01]  /*997d0*/  STL [R1+0x2898], R10 ;  /* 0x0028980a01007387 */ /* 0x0001e20000100800 */
[----:B------:R-:W-:Y:S02]  /*997e0*/  @!P0 STL [R1+0x3fc], R9 ;  /* 0x0003fc0901008387 */ /* 0x000fe40000100800 */
[----:B------:R-:W-:Y:S02]  /*997f0*/  STL [R1+0x2ab8], R0 ;  /* 0x002ab80001007387 */ /* 0x000fe40000100800 */
[----:B-----5:R1:W-:Y:S01]  /*99800*/  STL [R1+0x2abc], R24 ;  /* 0x002abc1801007387 */ /* 0x0203e20000100800 */
[----:B------:R-:W-:Y:S01]  /*99810*/  FSETP.GEU.AND P0, PT, |R11|, 1.175494350822287508e-38, PT ;  /* 0x008000000b00780b */ /* 0x000fe20003f0e200 */
[----:B0-----:R-:W2:Y:S04]  /*99820*/  LDL R10, [R1+0x40c] ;  /* 0x00040c00010a7983 */ /* 0x001ea80000100800 */
[----:B-1----:R-:W3:Y:S04]  /*99830*/  LDL R24, [R1+0x400] ;  /* 0x0004000001187983 */ /* 0x002ee80000100800 */
[----:B------:R-:W5:Y:S04]  /*99840*/  LDL R0, [R1+0x404] ;  /* 0x0004040001007983 */ /* 0x000f680000100800 */
[----:B------:R-:W2:Y:S01]  /*99850*/  LDL R9, [R1+0x410] ;  /* 0x0004100001097983 */ /* 0x000ea20000100800 */
[----:B------:R0:W-:Y:S03]  /*99860*/  STL [R1+0x2aa4], R11 ;  /* 0x002aa40b01007387 */ /* 0x0001e60000100800 */
[----:B0-----:R-:W4:Y:S01]  /*99870*/  LDL R11, [R1+0x408] ;  /* 0x00040800010b7983 */ /* 0x001f220000100800 */
[----:B---3--:R-:W-:-:S02]  /*99880*/  @P1 FMUL R24, R24, 0.25 ;  /* 0x3e80000018181820 */ /* 0x008fc40000400000 */
[----:B-----5:R-:W-:Y:S02]  /*99890*/  @P1 FMUL R0, R0, 0.25 ;  /* 0x3e80000000001820 */ /* 0x020fe40000400000 */
[----:B--2---:R-:W-:Y:S02]  /*998a0*/  @P1 FMUL R10, R10, 0.25 ;  /* 0x3e8000000a0a1820 */ /* 0x004fe40000400000 */
[----:B------:R-:W-:Y:S01]  /*998b0*/  @P1 FMUL R9, R9, 0.25 ;  /* 0x3e80000009091820 */ /* 0x000fe20000400000 */
[----:B------:R0:W-:Y:S01]  /*998c0*/  @P1 STL [R1+0x400], R24 ;  /* 0x0004001801001387 */ /* 0x0001e20000100800 */
[----:B----4-:R-:W-:-:S03]  /*998d0*/  @P1 FMUL R11, R11, 0.25 ;  /* 0x3e8000000b0b1820 */ /* 0x010fc60000400000 */
[----:B0-----:R-:W2:Y:S01]  /*998e0*/  LDL.LU R24, [R1+0x2abc] ;  /* 0x002abc0001187983 */ /* 0x001ea20000300800 */
[----:B------:R0:W-:Y:S03]  /*998f0*/  @P1 STL [R1+0x404], R0 ;  /* 0x0004040001001387 */ /* 0x0001e60000100800 */
[----:B0-----:R-:W3:Y:S01]  /*99900*/  LDL.LU R0, [R1+0x2ab8] ;  /* 0x002ab80001007983 */ /* 0x001ee20000300800 */
[----:B------:R0:W-:Y:S02]  /*99910*/  @P1 STL [R1+0x408], R11 ;  /* 0x0004080b01001387 */ /* 0x0001e40000100800 */
[----:B------:R-:W-:Y:S02]  /*99920*/  @P1 STL [R1+0x40c], R10 ;  /* 0x00040c0a01001387 */ /* 0x000fe40000100800 */
[----:B------:R-:W-:Y:S01]  /*99930*/  @P1 STL [R1+0x410], R9 ;  /* 0x0004100901001387 */ /* 0x000fe20000100800 */
[----:B0-----:R-:W4:Y:S04]  /*99940*/  LDL R11, [R1+0x424] ;  /* 0x00042400010b7983 */ /* 0x001f280000100800 */
[----:B----4-:R0:W-:Y:S04]  /*99950*/  STL [R1+0x2ab0], R11 ;  /* 0x002ab00b01007387 */ /* 0x0101e80000100800 */
[----:B0-----:R-:W4:Y:S04]  /*99960*/  LDL R11, [R1+0x41c] ;  /* 0x00041c00010b7983 */ /* 0x001f280000100800 */
[----:B----4-:R0:W-:Y:S01]  /*99970*/  STL [R1+0x2ab4], R11 ;  /* 0x002ab40b01007387 */ /* 0x0101e20000100800 */
[----:B------:R-:W4:Y:S02]  /*99980*/  LDL R10, [R1+0x42c] ;  /* 0x00042c00010a7983 */ /* 0x000f240000100800 */
[----:B------:R-:W5:Y:S01]  /*99990*/  LDL R9, [R1+0x434] ;  /* 0x0004340001097983 */ /* 0x000f620000100800 */
[----:B0-----:R-:W2:Y:S02]  /*999a0*/  LDL R11, [R1+0x414] ;  /* 0x00041400010b7983 */ /* 0x001ea40000100800 */
[----:B--2---:R-:W-:-:S05]  /*999b0*/  @P1 FMUL R11, R11, 0.25 ;  /* 0x3e8000000b0b1820 */ /* 0x004fca0000400000 */
[----:B------:R0:W-:Y:S04]  /*999c0*/  @P1 STL [R1+0x414], R11 ;  /* 0x0004140b01001387 */ /* 0x0001e80000100800 */
[----:B0-----:R-:W2:Y:S02]  /*999d0*/  LDL.LU R11, [R1+0x2ab4] ;  /* 0x002ab400010b7983 */ /* 0x001ea40000300800 */
[----:B--2---:R-:W-:-:S05]  /*999e0*/  @P1 FMUL R11, R11, 0.25 ;  /* 0x3e8000000b0b1820 */ /* 0x004fca0000400000 */
[----:B------:R0:W-:Y:S04]  /*999f0*/  @P1 STL [R1+0x41c], R11 ;  /* 0x00041c0b01001387 */ /* 0x0001e80000100800 */
[----:B0-----:R-:W2:Y:S01]  /*99a00*/  LDL.LU R11, [R1+0x2ab0] ;  /* 0x002ab000010b7983 */ /* 0x001ea20000300800 */
[----:B----4-:R-:W-:Y:S02]  /*99a10*/  @P1 FMUL R10, R10, 0.25 ;  /* 0x3e8000000a0a1820 */ /* 0x010fe40000400000 */
[----:B-----5:R-:W-:Y:S02]  /*99a20*/  @P1 FMUL R9, R9, 0.25 ;  /* 0x3e80000009091820 */ /* 0x020fe40000400000 */
[----:B--2---:R-:W-:-:S05]  /*99a30*/  @P1 FMUL R11, R11, 0.25 ;  /* 0x3e8000000b0b1820 */ /* 0x004fca0000400000 */
[----:B------:R0:W-:Y:S01]  /*99a40*/  @P1 STL [R1+0x424], R11 ;  /* 0x0004240b01001387 */ /* 0x0001e20000100800 */
[----:B------:R-:W-:Y:S02]  /*99a50*/  @P1 STL [R1+0x42c], R10 ;  /* 0x00042c0a01001387 */ /* 0x000fe40000100800 */
[----:B------:R-:W-:Y:S01]  /*99a60*/  @P1 STL [R1+0x434], R9 ;  /* 0x0004340901001387 */ /* 0x000fe20000100800 */
[----:B0-----:R-:W2:Y:S04]  /*99a70*/  LDL R11, [R1+0x454] ;  /* 0x00045400010b7983 */ /* 0x001ea80000100800 */
[----:B--2---:R0:W-:Y:S04]  /*99a80*/  STL [R1+0x2aa8], R11 ;  /* 0x002aa80b01007387 */ /* 0x0041e80000100800 */
[----:B0-----:R-:W2:Y:S04]  /*99a90*/  LDL R11, [R1+0x448] ;  /* 0x00044800010b7983 */ /* 0x001ea80000100800 */
[----:B--2---:R0:W-:Y:S01]  /*99aa0*/  STL [R1+0x2aac], R11 ;  /* 0x002aac0b01007387 */ /* 0x0041e20000100800 */
[----:B------:R-:W-:-:S02]  /*99ab0*/  IMAD.MOV.U32 R10, RZ, RZ, R6 ;  /* 0x000000ffff0a7224 */ /* 0x000fc400078e0006 */
[----:B------:R-:W2:Y:S01]  /*99ac0*/  LDL R9, [R1+0x45c] ;  /* 0x00045c0001097983 */ /* 0x000ea20000100800 */
[----:B0-----:R-:W4:Y:S01]  /*99ad0*/  LDL R11, [R1+0x440] ;  /* 0x00044000010b7983 */ /* 0x001f220000100800 */
[----:B------:R-:W-:Y:S01]  /*99ae0*/  MOV R6, R5 ;  /* 0x0000000500067202 */ /* 0x000fe20000000f00 */
[----:B---3--:R-:W-:Y:S02]  /*99af0*/  MOV R5, R0 ;  /* 0x0000000000057202 */ /* 0x008fe40000000f00 */
[----:B------:R-:W-:Y:S01]  /*99b00*/  IMAD.MOV.U32 R0, RZ, RZ, R21 ;  /* 0x000000ffff007224 */ /* 0x000fe200078e0015 */
[----:B------:R-:W-:Y:S02]  /*99b10*/  MOV R21, R12 ;  /* 0x0000000c00157202 */ /* 0x000fe40000000f00 */
[----:B------:R-:W3:Y:S01]  /*99b20*/  LDL R12, [R1+0x464] ;  /* 0x00046400010c7983 */ /* 0x000ee20000100800 */
[----:B----4-:R-:W-:-:S05]  /*99b30*/  @P1 FMUL R11, R11, 0.25 ;  /* 0x3e8000000b0b1820 */ /* 0x010fca0000400000 */
[----:B------:R0:W-:Y:S04]  /*99b40*/  @P1 STL [R1+0x440], R11 ;  /* 0x0004400b01001387 */ /* 0x0001e80000100800 */
[----:B0-----:R-:W4:Y:S02]  /*99b50*/  LDL.LU R11, [R1+0x2aac] ;  /* 0x002aac00010b7983 */ /* 0x001f240000300800 */
[----:B----4-:R-:W-:-:S05]  /*99b60*/  @P1 FMUL R11, R11, 0.25 ;  /* 0x3e8000000b0b1820 */ /* 0x010fca0000400000 */
[----:B------:R0:W-:Y:S04]  /*99b70*/  @P1 STL [R1+0x448], R11 ;  /* 0x0004480b01001387 */ /* 0x0001e80000100800 */
[----:B0-----:R-:W4:Y:S01]  /*99b80*/  LDL.LU R11, [R1+0x2aa8] ;  /* 0x002aa800010b7983 */ /* 0x001f220000300800 */
[----:B--2---:R-:W-:Y:S02]  /*99b90*/  @P1 FMUL R9, R9, 0.25 ;  /* 0x3e80000009091820 */ /* 0x004fe40000400000 */
[----:B---3--:R-:W-:Y:S02]  /*99ba0*/  @P1 FMUL R12, R12, 0.25 ;  /* 0x3e8000000c0c1820 */ /* 0x008fe40000400000 */
[----:B----4-:R-:W-:-:S05]  /*99bb0*/  @P1 FMUL R11, R11, 0.25 ;  /* 0x3e8000000b0b1820 */ /* 0x010fca0000400000 */
[----:B------:R0:W-:Y:S04]  /*99bc0*/  @P1 STL [R1+0x454], R11 ;  /* 0x0004540b01001387 */ /* 0x0001e80000100800 */
[----:B0-----:R-:W2:Y:S01]  /*99bd0*/  LDL.LU R11, [R1+0x2aa4] ;  /* 0x002aa400010b7983 */ /* 0x001ea20000300800 */
[----:B------:R0:W-:Y:S03]  /*99be0*/  @P1 STL [R1+0x45c], R9 ;  /* 0x00045c0901001387 */ /* 0x0001e60000100800 */
[----:B0-----:R-:W3:Y:S01]  /*99bf0*/  LDL.LU R9, [R1+0x2aa0] ;  /* 0x002aa00001097983 */ /* 0x001ee20000300800 */
[----:B------:R0:W-:Y:S03]  /*99c00*/  @P1 STL [R1+0x464], R12 ;  /* 0x0004640c01001387 */ /* 0x0001e60000100800 */
[----:B0-----:R-:W4:Y:S01]  /*99c10*/  LDL.LU R12, [R1+0x2a9c] ;  /* 0x002a9c00010c7983 */ /* 0x001f220000300800 */
[----:B--2---:R-:W-:-:S05]  /*99c20*/  @P1 FMUL R11, R11, 0.25 ;  /* 0x3e8000000b0b1820 */ /* 0x004fca0000400000 */
[----:B------:R0:W-:Y:S01]  /*99c30*/  STL [R1+0x2a70], R11 ;  /* 0x002a700b01007387 */ /* 0x0001e20000100800 */
[----:B---3--:R-:W-:-:S03]  /*99c40*/  @P1 FMUL R9, R9, 0.25 ;  /* 0x3e80000009091820 */ /* 0x008fc60000400000 */
[----:B0-----:R-:W2:Y:S02]  /*99c50*/  LDL R11, [R1+0x440] ;  /* 0x00044000010b7983 */ /* 0x001ea40000100800 */
[----:B------:R0:W-:Y:S01]  /*99c60*/  STL [R1+0x2a74], R9 ;  /* 0x002a740901007387 */ /* 0x0001e20000100800 */
[----:B----4-:R-:W-:Y:S01]  /*99c70*/  FSETP.GT.AND P1, PT, |R12|, 8.50705917302346158658e+37, PT ;  /* 0x7e8000000c00780b */ /* 0x010fe20003f24200 */
[----:B0-----:R-:W3:Y:S01]  /*99c80*/  LDL R9, [R1+0x448] ;  /* 0x0004480001097983 */ /* 0x001ee20000100800 */
[----:B------:R0:W-:Y:S03]  /*99c90*/  STL [R1+0x2a78], R12 ;  /* 0x002a780c01007387 */ /* 0x0001e60000100800 */
[----:B0-----:R-:W4:Y:S02]  /*99ca0*/  LDL R12, [R1+0x400] ;  /* 0x00040000010c7983 */ /* 0x001f240000100800 */
[----:B----4-:R-:W-:-:S05]  /*99cb0*/  @!P0 FMUL R12, R12, 16777216 ;  /* 0x4b8000000c0c8820 */ /* 0x010fca0000400000 */
[----:B------:R0:W-:Y:S04]  /*99cc0*/  @!P0 STL [R1+0x400], R12 ;  /* 0x0004000c01008387 */ /* 0x0001e80000100800 */
[----:B0-----:R-:W4:Y:S04]  /*99cd0*/  LDL R12, [R1+0x40c] ;  /* 0x00040c00010c7983 */ /* 0x001f280000100800 */
[----:B----4-:R0:W-:Y:S04]  /*99ce0*/  STL [R1+0x2a94], R12 ;  /* 0x002a940c01007387 */ /* 0x0101e80000100800 */
[----:B0-----:R-:W4:Y:S04]  /*99cf0*/  LDL R12, [R1+0x408] ;  /* 0x00040800010c7983 */ /* 0x001f280000100800 */
[----:B----4-:R0:W-:Y:S04]  /*99d00*/  STL [R1+0x2a98], R12 ;  /* 0x002a980c01007387 */ /* 0x0101e80000100800 */
[----:B0-----:R-:W4:Y:S02]  /*99d10*/  LDL R12, [R1+0x404] ;  /* 0x00040400010c7983 */ /* 0x001f240000100800 */
[----:B----4-:R-:W-:-:S05]  /*99d20*/  @!P0 FMUL R12, R12, 16777216 ;  /* 0x4b8000000c0c8820 */ /* 0x010fca0000400000 */
[----:B------:R0:W-:Y:S04]  /*99d30*/  @!P0 STL [R1+0x404], R12 ;  /* 0x0004040c01008387 */ /* 0x0001e80000100800 */
[----:B0-----:R-:W4:Y:S02]  /*99d40*/  LDL.LU R12, [R1+0x2a98] ;  /* 0x002a9800010c7983 */ /* 0x001f240000300800 */
[----:B----4-:R-:W-:-:S05]  /*99d50*/  @!P0 FMUL R12, R12, 16777216 ;  /* 0x4b8000000c0c8820 */ /* 0x010fca0000400000 */
[----:B------:R0:W-:Y:S04]  /*99d60*/  @!P0 STL [R1+0x408], R12 ;  /* 0x0004080c01008387 */ /* 0x0001e80000100800 */
[----:B0-----:R-:W4:Y:S02]  /*99d70*/  LDL.LU R12, [R1+0x2a94] ;  /* 0x002a9400010c7983 */ /* 0x001f240000300800 */
        /* <DEDUP_REMOVED lines=14> */
[----:B------:R-:W-:Y:S01]  /*99e60*/  @!P0 STL [R1+0x41c], R12 ;  /* 0x00041c0c01008387 */ /* 0x000fe20000100800 */
[----:B---3--:R0:W-:Y:S03]  /*99e70*/  STL [R1+0x2a88], R9 ;  /* 0x002a880901007387 */ /* 0x0081e60000100800 */
[----:B0-----:R-:W3:Y:S01]  /*99e80*/  LDL R9, [R1+0x424] ;  /* 0x0004240001097983 */ /* 0x001ee20000100800 */
[----:B--2---:R0:W-:Y:S02]  /*99e90*/  STL [R1+0x2a84], R11 ;  /* 0x002a840b01007387 */ /* 0x0041e40000100800 */
[----:B------:R-:W2:Y:S01]  /*99ea0*/  LDL R12, [R1+0x434] ;  /* 0x00043400010c7983 */ /* 0x000ea20000100800 */
[----:B0-----:R-:W4:Y:S01]  /*99eb0*/  LDL R11, [R1+0x42c] ;  /* 0x00042c00010b7983 */ /* 0x001f220000100800 */
[----:B---3--:R-:W-:-:S05]  /*99ec0*/  @!P0 FMUL R9, R9, 16777216 ;  /* 0x4b80000009098820 */ /* 0x008fca0000400000 */
[----:B------:R0:W-:Y:S01]  /*99ed0*/  @!P0 STL [R1+0x424], R9 ;  /* 0x0004240901008387 */ /* 0x0001e20000100800 */
[----:B----4-:R-:W-:-:S03]  /*99ee0*/  @!P0 FMUL R11, R11, 16777216 ;  /* 0x4b8000000b0b8820 */ /* 0x010fc60000400000 */
[----:B0-----:R-:W3:Y:S02]  /*99ef0*/  LDL.LU R9, [R1+0x2a88] ;  /* 0x002a880001097983 */ /* 0x001ee40000300800 */
[----:B------:R0:W-:Y:S02]  /*99f00*/  @!P0 STL [R1+0x42c], R11 ;  /* 0x00042c0b01008387 */ /* 0x0001e40000100800 */
[----:B0-----:R-:W4:Y:S01]  /*99f10*/  LDL.LU R11, [R1+0x2a84] ;  /* 0x002a8400010b7983 */ /* 0x001f220000300800 */
[----:B--2---:R-:W-:-:S05]  /*99f20*/  @!P0 FMUL R12, R12, 16777216 ;  /* 0x4b8000000c0c8820 */ /* 0x004fca0000400000 */
[----:B------:R-:W-:Y:S01]  /*99f30*/  @!P0 STL [R1+0x434], R12 ;  /* 0x0004340c01008387 */ /* 0x000fe20000100800 */
[----:B------:R3:W-:Y:S02]  /*99f40*/  STL [R1+0x2a7c], R10 ;  /* 0x002a7c0a01007387 */ /* 0x0007e40000100800 */
[----:B---3--:R-:W-:-:S05]  /*99f50*/  MOV R10, R9 ;  /* 0x00000009000a7202 */ /* 0x008fca0000000f00 */
[----:B------:R4:W-:Y:S01]  /*99f60*/  STL [R1+0x2a80], R10 ;  /* 0x002a800a01007387 */ /* 0x0009e20000100800 */
[----:B------:R-:W2:Y:S02]  /*99f70*/  LDL R12, [R1+0x454] ;  /* 0x00045400010c7983 */ /* 0x000ea40000100800 */
[----:B------:R-:W3:Y:S02]  /*99f80*/  LDL R9, [R1+0x45c] ;  /* 0x00045c0001097983 */ /* 0x000ee40000100800 */
[----:B----4-:R-:W-:Y:S02]  /*99f90*/  IMAD.MOV.U32 R10, RZ, RZ, R11 ;  /* 0x000000ffff0a7224 */ /* 0x010fe400078e000b */
[----:B------:R-:W4:Y:S02]  /*99fa0*/  LDL R11, [R1+0x464] ;  /* 0x00046400010b7983 */ /* 0x000f240000100800 */
[----:B------:R-:W-:-:S05]  /*99fb0*/  @!P0 FMUL R10, R10, 16777216 ;  /* 0x4b8000000a0a8820 */ /* 0x000fca0000400000 */
[----:B------:R0:W-:Y:S04]  /*99fc0*/  @!P0 STL [R1+0x440], R10 ;  /* 0x0004400a01008387 */ /* 0x0001e80000100800 */
[----:B0-----:R-:W5:Y:S01]  /*99fd0*/  LDL.LU R10, [R1+0x2a80] ;  /* 0x002a8000010a7983 */ /* 0x001f620000300800 */
[----:B--2---:R-:W-:Y:S02]  /*99fe0*/  @!P0 FMUL R12, R12, 16777216 ;  /* 0x4b8000000c0c8820 */ /* 0x004fe40000400000 */
[----:B---3--:R-:W-:Y:S02]  /*99ff0*/  @!P0 FMUL R9, R9, 16777216 ;  /* 0x4b80000009098820 */ /* 0x008fe40000400000 */
[----:B----4-:R-:W-:Y:S02]  /*9a000*/  @!P0 FMUL R11, R11, 16777216 ;  /* 0x4b8000000b0b8820 */ /* 0x010fe40000400000 */
[----:B-----5:R-:W-:-:S05]  /*9a010*/  @!P0 FMUL R10, R10, 16777216 ;  /* 0x4b8000000a0a8820 */ /* 0x020fca0000400000 */
        /* <DEDUP_REMOVED lines=8> */
[----:B----4-:R-:W-:-:S02]  /*9a0a0*/  @!P0 FMUL R9, R9, 16777216 ;  /* 0x4b80000009098820 */ /* 0x010fc40000400000 */
[----:B-----5:R-:W-:-:S05]  /*9a0b0*/  @!P0 FMUL R11, R11, 16777216 ;  /* 0x4b8000000b0b8820 */ /* 0x020fca0000400000 */
[----:B------:R2:W-:Y:S02]  /*9a0c0*/  STL [R1+0x28c4], R11 ;  /* 0x0028c40b01007387 */ /* 0x0005e40000100800 */
[----:B--2---:R-:W-:-:S05]  /*9a0d0*/  MOV R11, R10 ;  /* 0x0000000a000b7202 */ /* 0x004fca0000000f00 */
[----:B------:R0:W-:Y:S04]  /*9a0e0*/  STL [R1+0x2a54], R11 ;  /* 0x002a540b01007387 */ /* 0x0001e80000100800 */
[----:B0-----:R-:W2:Y:S01]  /*9a0f0*/  LDL R11, [R1+0x418] ;  /* 0x00041800010b7983 */ /* 0x001ea20000100800 */
[----:B------:R0:W-:Y:S02]  /*9a100*/  STL [R1+0x46c], R9 ;  /* 0x00046c0901007387 */ /* 0x0001e40000100800 */
[----:B------:R-:W4:Y:S01]  /*9a110*/  LDL R10, [R1+0x420] ;  /* 0x00042000010a7983 */ /* 0x000f220000100800 */
[----:B0-----:R-:W-:Y:S01]  /*9a120*/  MOV R9, R4 ;  /* 0x0000000400097202 */ /* 0x001fe20000000f00 */
[----:B------:R-:W-:Y:S02]  /*9a130*/  IMAD.MOV.U32 R4, RZ, RZ, R14 ;  /* 0x000000ffff047224 */ /* 0x000fe400078e000e */
[----:B------:R-:W5:Y:S04]  /*9a140*/  LDL R14, [R1+0x500] ;  /* 0x00050000010e7983 */ /* 0x000f680000100800 */
[----:B-----5:R0:W-:Y:S04]  /*9a150*/  STL [R1+0x2a20], R14 ;  /* 0x002a200e01007387 */ /* 0x0201e80000100800 */
[----:B0-----:R-:W5:Y:S01]  /*9a160*/  LDL.LU R14, [R1+0x48c] ;  /* 0x00048c00010e7983 */ /* 0x001f620000300800 */
[----:B--2---:R-:W-:-:S02]  /*9a170*/  @P1 FMUL R11, R11, 0.25 ;  /* 0x3e8000000b0b1820 */ /* 0x004fc40000400000 */
[----:B----4-:R-:W-:Y:S01]  /*9a180*/  @P1 FMUL R10, R10, 0.25 ;  /* 0x3e8000000a0a1820 */ /* 0x010fe20000400000 */
[----:B-----5:R-:W-:Y:S01]  /*9a190*/  STL [R1+0x2a58], R14 ;  /* 0x002a580e01007387 */ /* 0x020fe20000100800 */
[----:B---3--:R-:W-:Y:S02]  /*9a1a0*/  STL [R1+0x2a5c], R12 ;  /* 0x002a5c0c01007387 */ /* 0x008fe40000100800 */
[----:B------:R-:W-:Y:S02]  /*9a1b0*/  @P1 STL [R1+0x418], R11 ;  /* 0x0004180b01001387 */ /* 0x000fe40000100800 */
[----:B------:R-:W-:Y:S01]  /*9a1c0*/  @P1 STL [R1+0x420], R10 ;  /* 0x0004200a01001387 */ /* 0x000fe20000100800 */
[----:B------:R0:W-:Y:S04]  /*9a1d0*/  STL [R1+0x2a68], R8 ;  /* 0x002a680801007387 */ /* 0x0001e80000100800 */
[----:B0-----:R-:W2:Y:S04]  /*9a1e0*/  LDL R8, [R1+0x430] ;  /* 0x0004300001087983 */ /* 0x001ea80000100800 */
[----:B--2---:R0:W-:Y:S01]  /*9a1f0*/  STL [R1+0x2a6c], R8 ;  /* 0x002a6c0801007387 */ /* 0x0041e20000100800 */
[----:B------:R-:W-:-:S02]  /*9a200*/  FSETP.GEU.AND P0, PT, |R12|, 1.175494350822287508e-38, PT ;  /* 0x008000000c00780b */ /* 0x000fc40003f0e200 */
[----:B------:R-:W2:Y:S02]  /*9a210*/  LDL R12, [R1+0x438] ;  /* 0x00043800010c7983 */ /* 0x000ea40000100800 */
[----:B------:R-:W3:Y:S01]  /*9a220*/  LDL R14, [R1+0x43c] ;  /* 0x00043c00010e7983 */ /* 0x000ee20000100800 */
[----:B------:R-:W4:Y:S04]  /*9a230*/  LDL R11, [R1+0x444] ;  /* 0x00044400010b7983 */ /* 0x000f280000100800 */
[----:B------:R-:W5:Y:S04]  /*9a240*/  LDL R10, [R1+0x44c] ;  /* 0x00044c00010a7983 */ /* 0x000f680000100800 */
[----:B0-----:R-:W2:Y:S02]  /*9a250*/  LDL R8, [R1+0x428] ;  /* 0x0004280001087983 */ /* 0x001ea40000100800 */
[----:B--2---:R-:W-:-:S05]  /*9a260*/  @P1 FMUL R8, R8, 0.25 ;  /* 0x3e80000008081820 */ /* 0x004fca0000400000 */
[----:B------:R0:W-:Y:S04]  /*9a270*/  @P1 STL [R1+0x428], R8 ;  /* 0x0004280801001387 */ /* 0x0001e80000100800 */
[----:B0-----:R-:W2:Y:S01]  /*9a280*/  LDL.LU R8, [R1+0x2a6c] ;  /* 0x002a6c0001087983 */ /* 0x001ea20000300800 */
[----:B------:R-:W-:Y:S02]  /*9a290*/  @P1 FMUL R12, R12, 0.25 ;  /* 0x3e8000000c0c1820 */ /* 0x000fe40000400000 */
[----:B---3--:R-:W-:Y:S02]  /*9a2a0*/  @P1 FMUL R14, R14, 0.25 ;  /* 0x3e8000000e0e1820 */ /* 0x008fe40000400000 */
[----:B----4-:R-:W-:Y:S02]  /*9a2b0*/  @P1 FMUL R11, R11, 0.25 ;  /* 0x3e8000000b0b1820 */ /* 0x010fe40000400000 */
[----:B-----5:R-:W-:-:S02]  /*9a2c0*/  @P1 FMUL R10, R10, 0.25 ;  /* 0x3e8000000a0a1820 */ /* 0x020fc40000400000 */
[----:B--2---:R-:W-:-:S05]  /*9a2d0*/  @P1 FMUL R8, R8, 0.25 ;  /* 0x3e80000008081820 */ /* 0x004fca0000400000 */
[----:B------:R0:W-:Y:S04]  /*9a2e0*/  @P1 STL [R1+0x430], R8 ;  /* 0x0004300801001387 */ /* 0x0001e80000100800 */
[----:B0-----:R-:W2:Y:S01]  /*9a2f0*/  LDL.LU R8, [R1+0x2a68] ;  /* 0x002a680001087983 */ /* 0x001ea20000300800 */
[----:B------:R-:W-:Y:S02]  /*9a300*/  @P1 STL [R1+0x438], R12 ;  /* 0x0004380c01001387 */ /* 0x000fe40000100800 */
[----:B------:R-:W-:Y:S02]  /*9a310*/  @P1 STL [R1+0x43c], R14 ;  /* 0x00043c0e01001387 */ /* 0x000fe40000100800 */
[----:B------:R-:W-:Y:S01]  /*9a320*/  @P1 STL [R1+0x444], R11 ;  /* 0x0004440b01001387 */ /* 0x000fe20000100800 */
[----:B------:R-:W-:Y:S01]  /*9a330*/  @P1 STL [R1+0x44c], R10 ;  /* 0x00044c0a01001387 */ /* 0x000fe20000100800 */
[----:B------:R0:W-:Y:S03]  /*9a340*/  STL [R1+0x2a64], R27 ;  /* 0x002a641b01007387 */ /* 0x0001e60000100800 */
[----:B0-----:R-:W3:Y:S01]  /*9a350*/  LDL R27, [R1+0x450] ;  /* 0x00045000011b7983 */ /* 0x001ee20000100800 */
[----:B------:R0:W-:Y:S02]  /*9a360*/  STL [R1+0x2a60], R9 ;  /* 0x002a600901007387 */ /* 0x0001e40000100800 */
[----:B------:R-:W4:Y:S02]  /*9a370*/  LDL R12, [R1+0x460] ;  /* 0x00046000010c7983 */ /* 0x000f240000100800 */
[----:B------:R-:W5:Y:S01]  /*9a380*/  LDL R14, [R1+0x468] ;  /* 0x00046800010e7983 */ /* 0x000f620000100800 */
[----:B------:R-:W2:Y:S04]  /*9a390*/  LDL R11, [R1+0x470] ;  /* 0x00047000010b7983 */ /* 0x000ea80000100800 */
[----:B0-----:R-:W2:Y:S01]  /*9a3a0*/  LDL R9, [R1+0x458] ;  /* 0x0004580001097983 */ /* 0x001ea20000100800 */
[----:B------:R-:W-:-:S02]  /*9a3b0*/  MOV R10, R13 ;  /* 0x0000000d000a7202 */ /* 0x000fc40000000f00 */
[----:B------:R-:W2:Y:S02]  /*9a3c0*/  LDL R13, [R1+0x474] ;  /* 0x00047400010d7983 */ /* 0x000ea40000100800 */
[----:B---3--:R-:W-:Y:S02]  /*9a3d0*/  @P1 FMUL R27, R27, 0.25 ;  /* 0x3e8000001b1b1820 */ /* 0x008fe40000400000 */
[----:B----4-:R-:W-:Y:S02]  /*9a3e0*/  @P1 FMUL R12, R12, 0.25 ;  /* 0x3e8000000c0c1820 */ /* 0x010fe40000400000 */
[----:B-----5:R-:W-:Y:S01]  /*9a3f0*/  @P1 FMUL R14, R14, 0.25 ;  /* 0x3e8000000e0e1820 */ /* 0x020fe20000400000 */
[----:B------:R0:W-:Y:S01]  /*9a400*/  @P1 STL [R1+0x450], R27 ;  /* 0x0004501b01001387 */ /* 0x0001e20000100800 */
[----:B--2---:R-:W-:Y:S02]  /*9a410*/  @P1 FMUL R9, R9, 0.25 ;  /* 0x3e80000009091820 */ /* 0x004fe40000400000 */
[----:B------:R-:W-:Y:S01]  /*9a420*/  @P1 FMUL R11, R11, 0.25 ;  /* 0x3e8000000b0b1820 */ /* 0x000fe20000400000 */
[----:B0-----:R-:W2:Y:S02]  /*9a430*/  LDL.LU R27, [R1+0x2a64] ;  /* 0x002a6400011b7983 */ /* 0x001ea40000300800 */
        /* <DEDUP_REMOVED lines=10> */
[----:B0-----:R-:W3:Y:S01]  /*9a4e0*/  LDL.LU R13, [R1+0x2a50] ;  /* 0x002a5000010d7983 */ /* 0x001ee20000300800 */
[----:B------:R0:W-:Y:S03]  /*9a4f0*/  STL [R1+0x2a4c], R26 ;  /* 0x002a4c1a01007387 */ /* 0x0001e60000100800 */
[----:B0-----:R-:W3:Y:S01]  /*9a500*/  LDL R26, [R1+0x418] ;  /* 0x00041800011a7983 */ /* 0x001ee20000100800 */
[----:B----4-:R-:W-:-:S05]  /*9a510*/  @P1 FMUL R12, R12, 0.25 ;  /* 0x3e8000000c0c1820 */ /* 0x010fca0000400000 */
[----:B------:R0:W-:Y:S01]  /*9a520*/  STL [R1+0x2a24], R12 ;  /* 0x002a240c01007387 */ /* 0x0001e20000100800 */
[----:B-----5:R-:W-:-:S03]  /*9a530*/  @P1 FMUL R14, R14, 0.25 ;  /* 0x3e8000000e0e1820 */ /* 0x020fc60000400000 */
[----:B0-----:R-:W4:Y:S01]  /*9a540*/  LDL R12, [R1+0x470] ;  /* 0x00047000010c7983 */ /* 0x001f220000100800 */
[----:B--2---:R-:W-:-:S05]  /*9a550*/  @P1 FMUL R11, R11, 0.25 ;  /* 0x3e8000000b0b1820 */ /* 0x004fca0000400000 */
[----:B------:R-:W-:Y:S01]  /*9a560*/  @P1 STL [R1+0x480], R11 ;  /* 0x0004800b01001387 */ /* 0x000fe20000100800 */
[----:B------:R0:W-:Y:S01]  /*9a570*/  STL [R1+0x2a40], R11 ;  /* 0x002a400b01007387 */ /* 0x0001e20000100800 */
[----:B---3--:R-:W-:Y:S02]  /*9a580*/  FSETP.GT.AND P1, PT, |R13|, 8.50705917302346158658e+37, PT ;  /* 0x7e8000000d00780b */ /* 0x008fe40003f24200 */
[----:B0-----:R-:W2:Y:S01]  /*9a590*/  LDL R11, [R1+0x468] ;  /* 0x00046800010b7983 */ /* 0x001ea20000100800 */
[----:B------:R0:W-:Y:S02]  /*9a5a0*/  STL [R1+0x2a28], R14 ;  /* 0x002a280e01007387 */ /* 0x0001e40000100800 */
[----:B------:R-:W-:Y:S01]  /*9a5b0*/  @!P0 FMUL R26, R26, 16777216 ;  /* 0x4b8000001a1a8820 */ /* 0x000fe20000400000 */
[----:B0-----:R-:W3:Y:S01]  /*9a5c0*/  LDL R14, [R1+0x450] ;  /* 0x00045000010e7983 */ /* 0x001ee20000100800 */
[----:B------:R0:W-:Y:S03]  /*9a5d0*/  STL [R1+0x2a2c], R13 ;  /* 0x002a2c0d01007387 */ /* 0x0001e60000100800 */
[----:B0-----:R-:W5:Y:S01]  /*9a5e0*/  LDL R13, [R1+0x420] ;  /* 0x00042000010d7983 */ /* 0x001f620000100800 */
[----:B------:R0:W-:Y:S03]  /*9a5f0*/  @!P0 STL [R1+0x418], R26 ;  /* 0x0004181a01008387 */ /* 0x0001e60000100800 */
[----:B0-----:R-:W2:Y:S01]  /*9a600*/  LDL.LU R26, [R1+0x2a4c] ;  /* 0x002a4c00011a7983 */ /* 0x001ea20000300800 */
[----:B-----5:R-:W-:-:S05]  /*9a610*/  @!P0 FMUL R13, R13, 16777216 ;  /* 0x4b8000000d0d8820 */ /* 0x020fca0000400000 */
[----:B------:R3:W-:Y:S04]  /*9a620*/  @!P0 STL [R1+0x420], R13 ;  /* 0x0004200d01008387 */ /* 0x0007e80000100800 */
[----:B--2---:R0:W-:Y:S01]  /*9a630*/  STL [R1+0x2a48], R26 ;  /* 0x002a481a01007387 */ /* 0x0041e20000100800 */
[----:B---3--:R-:W-:Y:S01]  /*9a640*/  MOV R13, R14 ;  /* 0x0000000e000d7202 */ /* 0x008fe20000000f00 */
[----:B------:R-:W-:Y:S02]  /*9a650*/  IMAD.MOV.U32 R14, RZ, RZ, R11 ;  /* 0x000000ffff0e7224 */ /* 0x000fe400078e000b */
[----:B0-----:R-:W2:Y:S01]  /*9a660*/  LDL R26, [R1+0x428] ;  /* 0x00042800011a7983 */ /* 0x001ea20000100800 */
[----:B------:R0:W-:Y:S02]  /*9a670*/  STL [R1+0x2a44], R25 ;  /* 0x002a441901007387 */ /* 0x0001e40000100800 */
[----:B------:R-:W3:Y:S01]  /*9a680*/  LDL R11, [R1+0x438] ;  /* 0x00043800010b7983 */ /* 0x000ee20000100800 */
[----:B0-----:R-:W5:Y:S01]  /*9a690*/  LDL R25, [R1+0x430] ;  /* 0x0004300001197983 */ /* 0x001f620000100800 */
[----:B------:R0:W-:Y:S03]  /*9a6a0*/  STL [R1+0x2a14], R9 ;  /* 0x002a140901007387 */ /* 0x0001e60000100800 */
[----:B0-----:R-:W4:Y:S01]  /*9a6b0*/  LDL R9, [R1+0x43c] ;  /* 0x00043c0001097983 */ /* 0x001f220000100800 */
[----:B--2---:R-:W-:-:S02]  /*9a6c0*/  @!P0 FMUL R26, R26, 16777216 ;  /* 0x4b8000001a1a8820 */ /* 0x004fc40000400000 */
[----:B---3--:R-:W-:-:S03]  /*9a6d0*/  @!P0 FMUL R11, R11, 16777216 ;  /* 0x4b8000000b0b8820 */ /* 0x008fc60000400000 */
[----:B------:R0:W-:Y:S01]  /*9a6e0*/  @!P0 STL [R1+0x428], R26 ;  /* 0x0004281a01008387 */ /* 0x0001e20000100800 */
[----:B-----5:R-:W-:-:S03]  /*9a6f0*/  @!P0 FMUL R25, R25, 16777216 ;  /* 0x4b80000019198820 */ /* 0x020fc60000400000 */
[----:B0-----:R-:W2:Y:S02]  /*9a700*/  LDL.LU R26, [R1+0x2a48] ;  /* 0x002a4800011a7983 */ /* 0x001ea40000300800 */
[----:B------:R0:W-:Y:S02]  /*9a710*/  @!P0 STL [R1+0x430], R25 ;  /* 0x0004301901008387 */ /* 0x0001e40000100800 */
[----:B0-----:R-:W3:Y:S01]  /*9a720*/  LDL.LU R25, [R1+0x2a44] ;  /* 0x002a440001197983 */ /* 0x001ee20000300800 */
[----:B------:R0:W-:Y:S03]  /*9a730*/  @!P0 STL [R1+0x438], R11 ;  /* 0x0004380b01008387 */ /* 0x0001e60000100800 */
[----:B0-----:R-:W5:Y:S01]  /*9a740*/  LDL.LU R11, [R1+0x2a40] ;  /* 0x002a4000010b7983 */ /* 0x001f620000300800 */
[----:B------:R0:W-:Y:S03]  /*9a750*/  STL [R1+0x2a38], R18 ;  /* 0x002a381201007387 */ /* 0x0001e60000100800 */
[----:B--2---:R4:W-:Y:S01]  /*9a760*/  STL [R1+0x2a3c], R26 ;  /* 0x002a3c1a01007387 */ /* 0x0049e20000100800 */
[----:B0-----:R-:W2:Y:S01]  /*9a770*/  LDL R18, [R1+0x444] ;  /* 0x0004440001127983 */ /* 0x001ea20000100800 */
[----:B----4-:R-:W-:Y:S01]  /*9a780*/  MOV R26, R9 ;  /* 0x00000009001a7202 */ /* 0x010fe20000000f00 */
[----:B------:R-:W-:-:S02]  /*9a790*/  MOV R9, R13 ;  /* 0x0000000d00097202 */ /* 0x000fc40000000f00 */
[----:B-----5:R-:W-:Y:S02]  /*9a7a0*/  IMAD.MOV.U32 R13, RZ, RZ, R11 ;  /* 0x000000ffff0d7224 */ /* 0x020fe400078e000b */
[----:B------:R-:W4:Y:S01]  /*9a7b0*/  LDL.LU R11, [R1+0x5b4] ;  /* 0x0005b400010b7983 */ /* 0x000f220000300800 */
[----:B------:R-:W-:-:S03]  /*9a7c0*/  @!P0 FMUL R26, R26, 16777216 ;  /* 0x4b8000001a1a8820 */ /* 0x000fc60000400000 */
[----:B----4-:R0:W-:Y:S04]  /*9a7d0*/  STL [R1+0x2a0c], R11 ;  /* 0x002a0c0b01007387 */ /* 0x0101e80000100800 */
[----:B0-----:R-:W4:Y:S01]  /*9a7e0*/  LDL R11, [R1+0x44c] ;  /* 0x00044c00010b7983 */ /* 0x001f220000100800 */
[----:B--2---:R-:W-:Y:S02]  /*9a7f0*/  @!P0 FMUL R18, R18, 16777216 ;  /* 0x4b80000012128820 */ /* 0x004fe40000400000 */
[----:B------:R0:W-:Y:S02]  /*9a800*/  @!P0 STL [R1+0x43c], R26 ;  /* 0x00043c1a01008387 */ /* 0x0001e40000100800 */
[----:B0-----:R-:W2:Y:S01]  /*9a810*/  LDL.LU R26, [R1+0x2a3c] ;  /* 0x002a3c00011a7983 */ /* 0x001ea20000300800 */
[----:B------:R0:W-:Y:S03]  /*9a820*/  @!P0 STL [R1+0x444], R18 ;  /* 0x0004441201008387 */ /* 0x0001e60000100800 */
[----:B0-----:R-:W5:Y:S01]  /*9a830*/  LDL.LU R18, [R1+0x2a38] ;  /* 0x002a380001127983 */ /* 0x001f620000300800 */
[----:B----4-:R-:W-:-:S05]  /*9a840*/  @!P0 FMUL R11, R11, 16777216 ;  /* 0x4b8000000b0b8820 */ /* 0x010fca0000400000 */
[----:B------:R0:W-:Y:S02]  /*9a850*/  @!P0 STL [R1+0x44c], R11 ;  /* 0x00044c0b01008387 */ /* 0x0001e40000100800 */
[----:B0-----:R-:W-:Y:S01]  /*9a860*/  MOV R11, R9 ;  /* 0x00000009000b7202 */ /* 0x001fe20000000f00 */
[----:B------:R-:W-:Y:S02]  /*9a870*/  MOV R9, R13 ;  /* 0x0000000d00097202 */ /* 0x000fe40000000f00 */
[----:B------:R-:W4:Y:S04]  /*9a880*/  LDL R13, [R1+0x460] ;  /* 0x00046000010d7983 */ /* 0x000f280000100800 */
[----:B----4-:R0:W-:Y:S04]  /*9a890*/  STL [R1+0x2a30], R13 ;  /* 0x002a300d01007387 */ /* 0x0101e80000100800 */
[----:B0-----:R-:W4:Y:S04]  /*9a8a0*/  LDL R13, [R1+0x458] ;  /* 0x00045800010d7983 */ /* 0x001f280000100800 */
[----:B----4-:R0:W-:Y:S02]  /*9a8b0*/  STL [R1+0x2a34], R13 ;  /* 0x002a340d01007387 */ /* 0x0101e40000100800 */
[----:B0-----:R-:W-:-:S02]  /*9a8c0*/  IMAD.MOV.U32 R13, RZ, RZ, R11 ;  /* 0x000000ffff0d7224 */ /* 0x001fc400078e000b */
[----:B------:R-:W4:Y:S02]  /*9a8d0*/  LDL R11, [R1+0x474] ;  /* 0x00047400010b7983 */ /* 0x000f240000100800 */
[----:B------:R-:W-:-:S05]  /*9a8e0*/  @!P0 FMUL R13, R13, 16777216 ;  /* 0x4b8000000d0d8820 */ /* 0x000fca0000400000 */
[----:B------:R0:W-:Y:S04]  /*9a8f0*/  @!P0 STL [R1+0x450], R13 ;  /* 0x0004500d01008387 */ /* 0x0001e80000100800 */
[----:B0-----:R-:W2:Y:S02]  /*9a900*/  LDL.LU R13, [R1+0x2a34] ;  /* 0x002a3400010d7983 */ /* 0x001ea40000300800 */
[----:B--2---:R-:W-:-:S05]  /*9a910*/  @!P0 FMUL R13, R13, 16777216 ;  /* 0x4b8000000d0d8820 */ /* 0x004fca0000400000 */
[----:B------:R0:W-:Y:S04]  /*9a920*/  @!P0 STL [R1+0x458], R13 ;  /* 0x0004580d01008387 */ /* 0x0001e80000100800 */
[----:B0-----:R-:W2:Y:S01]  /*9a930*/  LDL.LU R13, [R1+0x2a30] ;  /* 0x002a3000010d7983 */ /* 0x001ea20000300800 */
[----:B------:R-:W-:Y:S02]  /*9a940*/  @!P0 FMUL R14, R14, 16777216 ;  /* 0x4b8000000e0e8820 */ /* 0x000fe40000400000 */
[----:B------:R-:W-:Y:S02]  /*9a950*/  @!P0 FMUL R12, R12, 16777216 ;  /* 0x4b8000000c0c8820 */ /* 0x000fe40000400000 */
[----:B--2---:R-:W-:-:S05]  /*9a960*/  @!P0 FMUL R13, R13, 16777216 ;  /* 0x4b8000000d0d8820 */ /* 0x004fca0000400000 */
[----:B------:R0:W-:Y:S04]  /*9a970*/  @!P0 STL [R1+0x460], R13 ;  /* 0x0004600d01008387 */ /* 0x0001e80000100800 */
[----:B0-----:R-:W2:Y:S01]  /*9a980*/  LDL.LU R13, [R1+0x2a2c] ;  /* 0x002a2c00010d7983 */ /* 0x001ea20000300800 */
[----:B------:R0:W-:Y:S03]  /*9a990*/  @!P0 STL [R1+0x468], R14 ;  /* 0x0004680e01008387 */ /* 0x0001e60000100800 */
[----:B0-----:R-:W2:Y:S01]  /*9a9a0*/  LDL.LU R14, [R1+0x2a28] ;  /* 0x002a2800010e7983 */ /* 0x001ea20000300800 */
[----:B------:R0:W-:Y:S03]  /*9a9b0*/  @!P0 STL [R1+0x470], R12 ;  /* 0x0004700c01008387 */ /* 0x0001e60000100800 */
[----:B0-----:R-:W2:Y:S01]  /*9a9c0*/  LDL.LU R12, [R1+0x2a24] ;  /* 0x002a2400010c7983 */ /* 0x001ea20000300800 */
[----:B----4-:R-:W-:-:S02]  /*9a9d0*/  @!P0 FMUL R11, R11, 16777216 ;  /* 0x4b8000000b0b8820 */ /* 0x010fc40000400000 */
[----:B------:R-:W-:-:S03]  /*9a9e0*/  @!P0 FMUL R9, R9, 16777216 ;  /* 0x4b80000009098820 */ /* 0x000fc60000400000 */
[----:B------:R-:W-:Y:S02]  /*9a9f0*/  @!P0 STL [R1+0x474], R11 ;  /* 0x0004740b01008387 */ /* 0x000fe40000100800 */
[----:B------:R-:W-:Y:S02]  /*9aa00*/  @!P0 STL [R1+0x480], R9 ;  /* 0x0004800901008387 */ /* 0x000fe40000100800 */
[----:B--2---:R-:W-:-:S05]  /*9aa10*/  @!P0 FMUL R12, R12, 16777216 ;  /* 0x4b8000000c0c8820 */ /* 0x004fca0000400000 */
[----:B------:R0:W-:Y:S04]  /*9aa20*/  STL [R1+0x2874], R12 ;  /* 0x0028740c01007387 */ /* 0x0001e80000100800 */
[----:B0-----:R-:W2:Y:S01]  /*9aa30*/  LDL.LU R12, [R1+0x5ac] ;  /* 0x0005ac00010c7983 */ /* 0x001ea20000300800 */
[----:B------:R-:W-:-:S03]  /*9aa40*/  @!P0 FMUL R14, R14, 16777216 ;  /* 0x4b8000000e0e8820 */ /* 0x000fc60000400000 */
[----:B--2---:R0:W-:Y:S02]  /*9aa50*/  STL [R1+0x2a10], R12 ;  /* 0x002a100c01007387 */ /* 0x0041e40000100800 */
[----:B------:R1:W-:Y:S02]  /*9aa60*/  STL [R1+0x48c], R14 ;  /* 0x00048c0e01007387 */ /* 0x0003e40000100800 */
[----:B------:R-:W2:Y:S02]  /*9aa70*/  LDL R9, [R1+0x4d8] ;  /* 0x0004d80001097983 */ /* 0x000ea40000100800 */
[----:B------:R-:W4:Y:S01]  /*9aa80*/  LDL R11, [R1+0x4fc] ;  /* 0x0004fc00010b7983 */ /* 0x000f220000100800 */
[----:B------:R-:W-:Y:S01]  /*9aa90*/  FSETP.GEU.AND P0, PT, |R13|, 1.175494350822287508e-38, PT ;  /* 0x008000000d00780b */ /* 0x000fe20003f0e200 */
[----:B0-----:R-:W2:Y:S04]  /*9aaa0*/  LDL R12, [R1+0x4e8] ;  /* 0x0004e800010c7983 */ /* 0x001ea80000100800 */
[----:B-1----:R-:W2:Y:S01]  /*9aab0*/  LDL R14, [R1+0x4ac] ;  /* 0x0004ac00010e7983 */ /* 0x002ea20000100800 */
[----:B------:R0:W-:Y:S03]  /*9aac0*/  STL [R1+0x2a18], R13 ;  /* 0x002a180d01007387 */ /* 0x0001e60000100800 */
[----:B0-----:R-:W3:Y:S01]  /*9aad0*/  LDL R13, [R1+0x4b8] ;  /* 0x0004b800010d7983 */ /* 0x001ee20000100800 */
[----:B--2---:R-:W-:-:S05]  /*9aae0*/  @P1 FMUL R14, R14, 0.25 ;  /* 0x3e8000000e0e1820 */ /* 0x004fca0000400000 */
[----:B------:R0:W-:Y:S04]  /*9aaf0*/  @P1 STL [R1+0x4ac], R14 ;  /* 0x0004ac0e01001387 */ /* 0x0001e80000100800 */
[----:B0-----:R-:W2:Y:S01]  /*9ab00*/  LDL.LU R14, [R1+0x2a20] ;  /* 0x002a2000010e7983 */ /* 0x001ea20000300800 */
[----:B------:R-:W-:Y:S02]  /*9ab10*/  @P1 FMUL R9, R9, 0.25 ;  /* 0x3e80000009091820 */ /* 0x000fe40000400000 */
[----:B---3--:R-:W-:Y:S02]  /*9ab20*/  @P1 FMUL R13, R13, 0.25 ;  /* 0x3e8000000d0d1820 */ /* 0x008fe40000400000 */
[----:B----4-:R-:W-:Y:S02]  /*9ab30*/  @P1 FMUL R11, R11, 0.25 ;  /* 0x3e8000000b0b1820 */ /* 0x010fe40000400000 */
[----:B------:R-:W-:Y:S01]  /*9ab40*/  @P1 FMUL R12, R12, 0.25 ;  /* 0x3e8000000c0c1820 */ /* 0x000fe20000400000 */
[----:B------:R0:W-:Y:S04]  /*9ab50*/  @P1 STL [R1+0x4d8], R9 ;  /* 0x0004d80901001387 */ /* 0x0001e80000100800 */
[----:B0-----:R-:W3:Y:S01]  /*9ab60*/  LDL R9, [R1+0x510] ;  /* 0x0005100001097983 */ /* 0x001ee20000100800 */
[----:B------:R-:W-:Y:S02]  /*9ab70*/  @P1 STL [R1+0x4b8], R13 ;  /* 0x0004b80d01001387 */ /* 0x000fe40000100800 */
[----:B------:R0:W-:Y:S02]  /*9ab80*/  @P1 STL [R1+0x4fc], R11 ;  /* 0x0004fc0b01001387 */ /* 0x0001e40000100800 */
[----:B0-----:R-:W4:Y:S01]  /*9ab90*/  LDL R11, [R1+0x520] ;  /* 0x00052000010b7983 */ /* 0x001f220000100800 */
[----:B------:R-:W-:Y:S02]  /*9aba0*/  @P1 STL [R1+0x4e8], R12 ;  /* 0x0004e80c01001387 */ /* 0x000fe40000100800 */
[----:B--2---:R-:W-:-:S05]  /*9abb0*/  @P1 FMUL R14, R14, 0.25 ;  /* 0x3e8000000e0e1820 */ /* 0x004fca0000400000 */
[----:B------:R0:W-:Y:S01]  /*9abc0*/  STL [R1+0x2a1c], R14 ;  /* 0x002a1c0e01007387 */ /* 0x0001e20000100800 */
[----:B------:R-:W2:Y:S03]  /*9abd0*/  LDL R13, [R1+0x570] ;  /* 0x00057000010d7983 */ /* 0x000ea60000100800 */
[----:B0-----:R-:W2:Y:S01]  /*9abe0*/  LDL R14, [R1+0x550] ;  /* 0x00055000010e7983 */ /* 0x001ea20000100800 */
[----:B---3--:R-:W-:-:S05]  /*9abf0*/  @P1 FMUL R9, R9, 0.25 ;  /* 0x3e80000009091820 */ /* 0x008fca0000400000 */
[----:B------:R0:W-:Y:S01]  /*9ac00*/  @P1 STL [R1+0x510], R9 ;  /* 0x0005100901001387 */ /* 0x0001e20000100800 */
[----:B------:R-:W3:Y:S02]  /*9ac10*/  LDL R12, [R1+0x59c] ;  /* 0x00059c00010c7983 */ /* 0x000ee40000100800 */
[----:B----4-:R-:W-:Y:S01]  /*9ac20*/  @P1 FMUL R11, R11, 0.25 ;  /* 0x3e8000000b0b1820 */ /* 0x010fe20000400000 */
[----:B0-----:R-:W4:Y:S04]  /*9ac30*/  LDL R9, [R1+0x588] ;  /* 0x0005880001097983 */ /* 0x001f280000100800 */
[----:B------:R0:W-:Y:S02]  /*9ac40*/  @P1 STL [R1+0x520], R11 ;  /* 0x0005200b01001387 */ /* 0x0001e40000100800 */
[----:B0-----:R-:W5:Y:S01]  /*9ac50*/  LDL R11, [R1+0x5a4] ;  /* 0x0005a400010b7983 */ /* 0x001f620000100800 */
[----:B--2---:R-:W-:-:S05]  /*9ac60*/  @P1 FMUL R14, R14, 0.25 ;  /* 0x3e8000000e0e1820 */ /* 0x004fca0000400000 */
[----:B------:R0:W-:Y:S04]  /*9ac70*/  @P1 STL [R1+0x550], R14 ;  /* 0x0005500e01001387 */ /* 0x0001e80000100800 */
[----:B0-----:R-:W2:Y:S01]  /*9ac80*/  LDL.LU R14, [R1+0x2a1c] ;  /* 0x002a1c00010e7983 */ /* 0x001ea20000300800 */
[----:B------:R-:W-:Y:S02]  /*9ac90*/  @P1 FMUL R13, R13, 0.25 ;  /* 0x3e8000000d0d1820 */ /* 0x000fe40000400000 */
[----:B----4-:R-:W-:Y:S02]  /*9aca0*/  @P1 FMUL R9, R9, 0.25 ;  /* 0x3e80000009091820 */ /* 0x010fe40000400000 */
[----:B---3--:R-:W-:Y:S01]  /*9acb0*/  @P1 FMUL R12, R12, 0.25 ;  /* 0x3e8000000c0c1820 */ /* 0x008fe20000400000 */
[----:B--2---:R-:W-:Y:S01]  /*9acc0*/  @P1 STL [R1+0x500], R14 ;  /* 0x0005000e01001387 */ /* 0x004fe20000100800 */
[----:B------:R0:W-:Y:S03]  /*9acd0*/  @P1 STL [R1+0x570], R13 ;  /* 0x0005700d01001387 */ /* 0x0001e60000100800 */
[----:B0-----:R-:W2:Y:S01]  /*9ace0*/  LDL.LU R13, [R1+0x2a18] ;  /* 0x002a1800010d7983 */ /* 0x001ea20000300800 */
[----:B------:R0:W-:Y:S03]  /*9acf0*/  @P1 STL [R1+0x588], R9 ;  /* 0x0005880901001387 */ /* 0x0001e60000100800 */
[----:B0-----:R-:W3:Y:S01]  /*9ad00*/  LDL.LU R9, [R1+0x2a14] ;  /* 0x002a140001097983 */ /* 0x001ee20000300800 */
[----:B-----5:R-:W-:-:S02]  /*9ad10*/  @P1 FMUL R11, R11, 0.25 ;  /* 0x3e8000000b0b1820 */ /* 0x020fc40000400000 */
[----:B------:R0:W-:Y:S02]  /*9ad20*/  @P1 STL [R1+0x59c], R12 ;  /* 0x00059c0c01001387 */ /* 0x0001e40000100800 */
[----:B0-----:R-:W4:Y:S01]  /*9ad30*/  LDL.LU R12, [R1+0x2a10] ;  /* 0x002a1000010c7983 */ /* 0x001f220000300800 */
[----:B------:R0:W-:Y:S03]  /*9ad40*/  @P1 STL [R1+0x5a4], R11 ;  /* 0x0005a40b01001387 */ /* 0x0001e60000100800 */
[----:B0-----:R-:W5:Y:S01]  /*9ad50*/  LDL.LU R11, [R1+0x2a0c] ;  /* 0x002a0c00010b7983 */ /* 0x001f620000300800 */
[----:B---3--:R-:W-:-:S05]  /*9ad60*/  @P1 FMUL R9, R9, 0.25 ;  /* 0x3e80000009091820 */ /* 0x008fca0000400000 */
[----:B------:R-:W-:Y:S01]  /*9ad70*/  @P1 STL [R1+0x590], R9 ;  /* 0x0005900901001387 */ /* 0x000fe20000100800 */
[----:B------:R0:W-:Y:S02]  /*9ad80*/  STL [R1+0x29f0], R9 ;  /* 0x0029f00901007387 */ /* 0x0001e40000100800 */
[----:B0-----:R-:W-:Y:S02]  /*9ad90*/  MOV R9, R14 ;  /* 0x0000000e00097202 */ /* 0x001fe40000000f00 */
[----:B------:R-:W3:Y:S01]  /*9ada0*/  LDL.LU R14, [R1+0x2a08] ;  /* 0x002a0800010e7983 */ /* 0x000ee20000300800 */
[----:B----4-:R-:W-:Y:S02]  /*9adb0*/  @P1 FMUL R12, R12, 0.25 ;  /* 0x3e8000000c0c1820 */ /* 0x010fe40000400000 */
[----:B--2---:R-:W-:Y:S02]  /*9adc0*/  @P1 FMUL R13, R13, 0.25 ;  /* 0x3e8000000d0d1820 */ /* 0x004fe40000400000 */
[----:B-----5:R-:W-:Y:S01]  /*9add0*/  @P1 FMUL R11, R11, 0.25 ;  /* 0x3e8000000b0b1820 */ /* 0x020fe20000400000 */
[----:B------:R0:W-:Y:S04]  /*9ade0*/  STL [R1+0x29e4], R12 ;  /* 0x0029e40c01007387 */ /* 0x0001e80000100800 */
[----:B0-----:R-:W2:Y:S01]  /*9adf0*/  LDL R12, [R1+0x588] ;  /* 0x00058800010c7983 */ /* 0x001ea20000100800 */
[----:B------:R0:W-:Y:S03]  /*9ae00*/  STL [R1+0x29e8], R13 ;  /* 0x0029e80d01007387 */ /* 0x0001e60000100800 */
[----:B0-----:R-:W4:Y:S01]  /*9ae10*/  LDL R13, [R1+0x570] ;  /* 0x00057000010d7983 */ /* 0x001f220000100800 */
[----:B------:R0:W-:Y:S03]  /*9ae20*/  STL [R1+0x29ec], R11 ;  /* 0x0029ec0b01007387 */ /* 0x0001e60000100800 */
[----:B0-----:R-:W5:Y:S01]  /*9ae30*/  LDL R11, [R1+0x4fc] ;  /* 0x0004fc00010b7983 */ /* 0x001f620000100800 */
[----:B---3--:R-:W-:-:S03]  /*9ae40*/  FSETP.GT.AND P1, PT, |R14|, 8.50705917302346158658e+37, PT ;  /* 0x7e8000000e00780b */ /* 0x008fc60003f24200 */
[----:B------:R0:W-:Y:S04]  /*9ae50*/  STL [R1+0x29f4], R14 ;  /* 0x0029f40e01007387 */ /* 0x0001e80000100800 */
[----:B0-----:R-:W3:Y:S02]  /*9ae60*/  LDL R14, [R1+0x4ac] ;  /* 0x0004ac00010e7983 */ /* 0x001ee40000100800 */
[----:B---3--:R-:W-:-:S05]  /*9ae70*/  @!P0 FMUL R14, R14, 16777216 ;  /* 0x4b8000000e0e8820 */ /* 0x008fca0000400000 */
[----:B------:R0:W-:Y:S01]  /*9ae80*/  @!P0 STL [R1+0x4ac], R14 ;  /* 0x0004ac0e01008387 */ /* 0x0001e20000100800 */
[----:B------:R1:W-:Y:S03]  /*9ae90*/  STL [R1+0x2a04], R28 ;  /* 0x002a041c01007387 */ /* 0x0003e60000100800 */
[----:B0-----:R-:W3:Y:S04]  /*9aea0*/  LDL R14, [R1+0x4e8] ;  /* 0x0004e800010e7983 */ /* 0x001ee80000100800 */
[----:B-1----:R-:W2:Y:S04]  /*9aeb0*/  LDL R28, [R1+0x4b8] ;  /* 0x0004b800011c7983 */ /* 0x002ea80000100800 */
[----:B---3--:R0:W-:Y:S04]  /*9aec0*/  STL [R1+0x2a00], R14 ;  /* 0x002a000e01007387 */ /* 0x0081e80000100800 */
[----:B0-----:R-:W3:Y:S01]  /*9aed0*/  LDL R14, [R1+0x4d8] ;  /* 0x0004d800010e7983 */ /* 0x001ee20000100800 */
[----:B--2---:R-:W-:-:S05]  /*9aee0*/  @!P0 FMUL R28, R28, 16777216 ;  /* 0x4b8000001c1c8820 */ /* 0x004fca0000400000 */
[----:B------:R0:W-:Y:S04]  /*9aef0*/  @!P0 STL [R1+0x4b8], R28 ;  /* 0x0004b81c01008387 */ /* 0x0001e80000100800 */
[----:B0-----:R-:W2:Y:S01]  /*9af00*/  LDL.LU R28, [R1+0x2a04] ;  /* 0x002a0400011c7983 */ /* 0x001ea20000300800 */
[----:B---3--:R-:W-:-:S05]  /*9af10*/  @!P0 FMUL R14, R14, 16777216 ;  /* 0x4b8000000e0e8820 */ /* 0x008fca0000400000 */
[----:B------:R0:W-:Y:S04]  /*9af20*/  @!P0 STL [R1+0x4d8], R14 ;  /* 0x0004d80e01008387 */ /* 0x0001e80000100800 */
[----:B0-----:R-:W3:Y:S02]  /*9af30*/  LDL.LU R14, [R1+0x2a00] ;  /* 0x002a0000010e7983 */ /* 0x001ee40000300800 */
[----:B---3--:R-:W-:-:S05]  /*9af40*/  @!P0 FMUL R14, R14, 16777216 ;  /* 0x4b8000000e0e8820 */ /* 0x008fca0000400000 */
[----:B------:R0:W-:Y:S01]  /*9af50*/  @!P0 STL [R1+0x4e8], R14 ;  /* 0x0004e80e01008387 */ /* 0x0001e20000100800 */
[----:B------:R5:W-:Y:S03]  /*9af60*/  STL [R1+0x29fc], R4 ;  /* 0x0029fc0401007387 */ /* 0x000be60000100800 */
[----:B0-----:R-:W3:Y:S01]  /*9af70*/  LDL R14, [R1+0x510] ;  /* 0x00051000010e7983 */ /* 0x001ee20000100800 */
[----:B-----5:R-:W-:Y:S01]  /*9af80*/  MOV R4, R11 ;  /* 0x0000000b00047202 */ /* 0x020fe20000000f00 */
[----:B----4-:R-:W-:-:S04]  /*9af90*/  MOV R11, R13 ;  /* 0x0000000d000b7202 */ /* 0x010fc80000000f00 */
[----:B------:R-:W-:Y:S01]  /*9afa0*/  @!P0 FMUL R4, R4, 16777216 ;  /* 0x4b80000004048820 */ /* 0x000fe20000400000 */
[----:B---3--:R0:W-:Y:S01]  /*9afb0*/  STL [R1+0x29f8], R14 ;  /* 0x0029f80e01007387 */ /* 0x0081e20000100800 */
[----:B------:R-:W3:Y:S02]  /*9afc0*/  LDL R13, [R1+0x550] ;  /* 0x00055000010d7983 */ /* 0x000ee40000100800 */
[----:B0-----:R-:W-:Y:S02]  /*9afd0*/  IMAD.MOV.U32 R14, RZ, RZ, R9 ;  /* 0x000000ffff0e7224 */ /* 0x001fe400078e0009 */
[----:B------:R-:W4:Y:S02]  /*9afe0*/  LDL R9, [R1+0x520] ;  /* 0x0005200001097983 */ /* 0x000f240000100800 */
[----:B------:R-:W-:Y:S02]  /*9aff0*/  @!P0 FMUL R14, R14, 16777216 ;  /* 0x4b8000000e0e8820 */ /* 0x000fe40000400000 */
[----:B------:R0:W-:Y:S02]  /*9b000*/  @!P0 STL [R1+0x4fc], R4 ;  /* 0x0004fc0401008387 */ /* 0x0001e40000100800 */
[----:B0-----:R-:W5:Y:S01]  /*9b010*/  LDL.LU R4, [R1+0x29fc] ;  /* 0x0029fc0001047983 */ /* 0x001f620000300800 */
[----:B------:R0:W-:Y:S03]  /*9b020*/  @!P0 STL [R1+0x500], R14 ;  /* 0x0005000e01008387 */ /* 0x0001e60000100800 */
[----:B0-----:R-:W2:Y:S01]  /*9b030*/  LDL.LU R14, [R1+0x29f8] ;  /* 0x0029f800010e7983 */ /* 0x001ea20000300800 */
[----:B----4-:R-:W-:-:S02]  /*9b040*/  @!P0 FMUL R9, R9, 16777216 ;  /* 0x4b80000009098820 */ /* 0x010fc40000400000 */
[----:B--2---:R-:W-:-:S05]  /*9b050*/  @!P0 FMUL R14, R14, 16777216 ;  /* 0x4b8000000e0e8820 */ /* 0x004fca0000400000 */
[----:B------:R0:W-:Y:S04]  /*9b060*/  @!P0 STL [R1+0x510], R14 ;  /* 0x0005100e01008387 */ /* 0x0001e80000100800 */
[----:B0-----:R-:W2:Y:S01]  /*9b070*/  LDL.LU R14, [R1+0x29f4] ;  /* 0x0029f400010e7983 */ /* 0x001ea20000300800 */
[----:B------:R0:W-:Y:S03]  /*9b080*/  @!P0 STL [R1+0x520], R9 ;  /* 0x0005200901008387 */ /* 0x0001e60000100800 */
[----:B0-----:R-:W4:Y:S01]  /*9b090*/  LDL.LU R9, [R1+0x29f0] ;  /* 0x0029f00001097983 */ /* 0x001f220000300800 */
[----:B---3--:R-:W-:-:S05]  /*9b0a0*/  @!P0 FMUL R13, R13, 16777216 ;  /* 0x4b8000000d0d8820 */ /* 0x008fca0000400000 */
[----:B------:R0:W-:Y:S02]  /*9b0b0*/  @!P0 STL [R1+0x550], R13 ;  /* 0x0005500d01008387 */ /* 0x0001e40000100800 */
[----:B0-----:R-:W-:Y:S01]  /*9b0c0*/  MOV R13, R12 ;  /* 0x0000000c000d7202 */ /* 0x001fe20000000f00 */
[----:B----4-:R-:W-:Y:S02]  /*9b0d0*/  IMAD.MOV.U32 R12, RZ, RZ, R9 ;  /* 0x000000ffff0c7224 */ /* 0x010fe400078e0009 */
[----:B------:R-:W3:Y:S01]  /*9b0e0*/  LDL.LU R9, [R1+0x5c0] ;  /* 0x0005c00001097983 */ /* 0x000ee20000300800 */
[----:B------:R-:W-:Y:S02]  /*9b0f0*/  @!P0 FMUL R11, R11, 16777216 ;  /* 0x4b8000000b0b8820 */ /* 0x000fe40000400000 */
[----:B------:R-:W-:Y:S02]  /*9b100*/  @!P0 FMUL R13, R13, 16777216 ;  /* 0x4b8000000d0d8820 */ /* 0x000fe40000400000 */
[----:B------:R-:W-:Y:S01]  /*9b110*/  @!P0 FMUL R12, R12, 16777216 ;  /* 0x4b8000000c0c8820 */ /* 0x000fe20000400000 */
[----:B---3--:R0:W-:Y:S04]  /*9b120*/  STL [R1+0x29d0], R9 ;  /* 0x0029d00901007387 */ /* 0x0081e80000100800 */
[----:B0-----:R-:W3:Y:S01]  /*9b130*/  LDL R9, [R1+0x5a4] ;  /* 0x0005a40001097983 */ /* 0x001ee20000100800 */
[----:B------:R0:W-:Y:S03]  /*9b140*/  @!P0 STL [R1+0x570], R11 ;  /* 0x0005700b01008387 */ /* 0x0001e60000100800 */
[----:B0-----:R-:W4:Y:S01]  /*9b150*/  LDL.LU R11, [R1+0x29ec] ;  /* 0x0029ec00010b7983 */ /* 0x001f220000300800 */
[----:B------:R0:W-:Y:S03]  /*9b160*/  STL [R1+0x29d4], R17 ;  /* 0x0029d41101007387 */ /* 0x0001e60000100800 */
[----:B0-----:R-:W2:Y:S01]  /*9b170*/  LDL R17, [R1+0x59c] ;  /* 0x00059c0001117983 */ /* 0x001ea20000100800 */
[----:B------:R0:W-:Y:S03]  /*9b180*/  @!P0 STL [R1+0x588], R13 ;  /* 0x0005880d01008387 */ /* 0x0001e60000100800 */
[----:B0-----:R-:W5:Y:S01]  /*9b190*/  LDL.LU R13, [R1+0x29e8] ;  /* 0x0029e800010d7983 */ /* 0x001f620000300800 */
[----:B------:R0:W-:Y:S03]  /*9b1a0*/  @!P0 STL [R1+0x590], R12 ;  /* 0x0005900c01008387 */ /* 0x0001e60000100800 */
[----:B0-----:R-:W5:Y:S01]  /*9b1b0*/  LDL.LU R12, [R1+0x29e4] ;  /* 0x0029e400010c7983 */ /* 0x001f620000300800 */
[----:B---3--:R-:W-:-:S02]  /*9b1c0*/  @!P0 FMUL R9, R9, 16777216 ;  /* 0x4b80000009098820 */ /* 0x008fc40000400000 */
[----:B----4-:R-:W-:Y:S02]  /*9b1d0*/  @!P0 FMUL R11, R11, 16777216 ;  /* 0x4b8000000b0b8820 */ /* 0x010fe40000400000 */
[----:B--2---:R-:W-:-:S05]  /*9b1e0*/  @!P0 FMUL R17, R17, 16777216 ;  /* 0x4b80000011118820 */ /* 0x004fca0000400000 */
[----:B------:R-:W-:Y:S01]  /*9b1f0*/  @!P0 STL [R1+0x59c], R17 ;  /* 0x00059c1101008387 */ /* 0x000fe20000100800 */
[----:B------:R-:W-:Y:S02]  /*9b200*/  @!P0 STL [R1+0x5a4], R9 ;  /* 0x0005a40901008387 */ /* 0x000fe40000100800 */
[----:B-----5:R-:W-:-:S05]  /*9b210*/  @!P0 FMUL R13, R13, 16777216 ;  /* 0x4b8000000d0d8820 */ /* 0x020fca0000400000 */
[----:B------:R-:W-:Y:S01]  /*9b220*/  STL [R1+0x2878], R13 ;  /* 0x0028780d01007387 */ /* 0x000fe20000100800 */
[----:B------:R-:W-:-:S05]  /*9b230*/  @!P0 FMUL R12, R12, 16777216 ;  /* 0x4b8000000c0c8820 */ /* 0x000fca0000400000 */
[----:B------:R0:W-:Y:S01]  /*9b240*/  STL [R1+0x5ac], R12 ;  /* 0x0005ac0c01007387 */ /* 0x0001e20000100800 */
[----:B------:R1:W-:Y:S01]  /*9b250*/  STL [R1+0x5b4], R11 ;  /* 0x0005b40b01007387 */ /* 0x0003e20000100800 */
[----:B0-----:R-:W-:Y:S01]  /*9b260*/  MOV R12, R10 ;  /* 0x0000000a000c7202 */ /* 0x001fe20000000f00 */
[----:B------:R-:W-:Y:S02]  /*9b270*/  MOV R10, R8 ;  /* 0x00000008000a7202 */ /* 0x000fe40000000f00 */
[----:B-1----:R-:W-:-:S03]  /*9b280*/  IMAD.MOV.U32 R11, RZ, RZ, R7 ;  /* 0x000000ffff0b7224 */ /* 0x002fc600078e0007 */
[----:B------:R0:W-:Y:S02]  /*9b290*/  STL [R1+0x29d8], R10 ;  /* 0x0029d80a01007387 */ /* 0x0001e40000100800 */
[----:B------:R-:W-:Y:S02]  /*9b2a0*/  STL [R1+0x29dc], R11 ;  /* 0x0029dc0b01007387 */ /* 0x000fe40000100800 */
[----:B------:R1:W-:Y:S02]  /*9b2b0*/  STL [R1+0x29e0], R20 ;  /* 0x0029e01401007387 */ /* 0x0003e40000100800 */
[----:B------:R-:W2:Y:S01]  /*9b2c0*/  LDL R13, [R1+0x554] ;  /* 0x00055400010d7983 */ /* 0x000ea20000100800 */
[----:B------:R-:W3:Y:S04]  /*9b2d0*/  LDL R17, [R1+0x578] ;  /* 0x0005780001117983 */ /* 0x000ee80000100800 */
[----:B------:R-:W4:Y:S01]  /*9b2e0*/  LDL R9, [R1+0x580] ;  /* 0x0005800001097983 */ /* 0x000f220000100800 */
[----:B------:R-:W-:-:S03]  /*9b2f0*/  MOV R8, R19 ;  /* 0x0000001300087202 */ /* 0x000fc60000000f00 */
[----:B0-----:R-:W5:Y:S04]  /*9b300*/  LDL R10, [R1+0x53c] ;  /* 0x00053c00010a7983 */ /* 0x001f680000100800 */
[----:B-1----:R-:W2:Y:S04]  /*9b310*/  LDL R20, [R1+0x508] ;  /* 0x0005080001147983 */ /* 0x002ea80000100800 */
[----:B------:R-:W2:Y:S01]  /*9b320*/  LDL R11, [R1+0x514] ;  /* 0x00051400010b7983 */ /* 0x000ea20000100800 */
[----:B------:R0:W-:Y:S03]  /*9b330*/  STL [R1+0x2990], R12 ;  /* 0x0029900c01007387 */ /* 0x0001e60000100800 */
[----:B0-----:R-:W2:Y:S01]  /*9b340*/  LDL.LU R12, [R1+0x5a8] ;  /* 0x0005a800010c7983 */ /* 0x001ea20000300800 */
[----:B------:R-:W2:Y:S01]  /*9b350*/  LDL.LU R19, [R1+0x5cc] ;  /* 0x0005cc0001137983 */ /* 0x000ea20000300800 */
[----:B------:R-:W-:-:S02]  /*9b360*/  MOV R7, R6 ;  /* 0x0000000600077202 */ /* 0x000fc40000000f00 */
[----:B--2---:R0:W-:Y:S04]  /*9b370*/  STL [R1+0x2994], R19 ;  /* 0x0029941301007387 */ /* 0x0041e80000100800 */
[----:B0-----:R-:W2:Y:S01]  /*9b380*/  LDL.LU R19, [R1+0x5c4] ;  /* 0x0005c40001137983 */ /* 0x001ea20000300800 */
[----:B------:R-:W2:Y:S02]  /*9b390*/  LDL.LU R6, [R1+0x5dc] ;  /* 0x0005dc0001067983 */ /* 0x000ea40000300800 */
[----:B------:R-:W-:Y:S02]  /*9b3a0*/  @P1 FMUL R20, R20, 0.25 ;  /* 0x3e80000014141820 */ /* 0x000fe40000400000 */
[----:B------:R-:W-:Y:S02]  /*9b3b0*/  @P1 FMUL R11, R11, 0.25 ;  /* 0x3e8000000b0b1820 */ /* 0x000fe40000400000 */
[----:B-----5:R-:W-:Y:S01]  /*9b3c0*/  @P1 FMUL R10, R10, 0.25 ;  /* 0x3e8000000a0a1820 */ /* 0x020fe20000400000 */
[----:B--2---:R0:W-:Y:S04]  /*9b3d0*/  STL [R1+0x2998], R6 ;  /* 0x0029980601007387 */ /* 0x0041e80000100800 */
[----:B0-----:R-:W2:Y:S01]  /*9b3e0*/  LDL.LU R6, [R1+0x5bc] ;  /* 0x0005bc0001067983 */ /* 0x001ea20000300800 */
[----:B------:R0:W-:Y:S03]  /*9b3f0*/  @P1 STL [R1+0x508], R20 ;  /* 0x0005081401001387 */ /* 0x0001e60000100800 */
[----:B0-----:R-:W5:Y:S01]  /*9b400*/  LDL.LU R20, [R1+0x29e0] ;  /* 0x0029e00001147983 */ /* 0x001f620000300800 */
[----:B------:R0:W-:Y:S03]  /*9b410*/  @P1 STL [R1+0x514], R11 ;  /* 0x0005140b01001387 */ /* 0x0001e60000100800 */
[----:B0-----:R-:W2:Y:S01]  /*9b420*/  LDL.LU R11, [R1+0x29dc] ;  /* 0x0029dc00010b7983 */ /* 0x001ea20000300800 */
[----:B------:R0:W-:Y:S03]  /*9b430*/  @P1 STL [R1+0x53c], R10 ;  /* 0x00053c0a01001387 */ /* 0x0001e60000100800 */
[----:B0-----:R-:W5:Y:S01]  /*9b440*/  LDL.LU R10, [R1+0x29d8] ;  /* 0x0029d800010a7983 */ /* 0x001f620000300800 */
[----:B------:R-:W-:-:S02]  /*9b450*/  @P1 FMUL R13, R13, 0.25 ;  /* 0x3e8000000d0d1820 */ /* 0x000fc40000400000 */
[----:B---3--:R-:W-:Y:S02]  /*9b460*/  @P1 FMUL R17, R17, 0.25 ;  /* 0x3e80000011111820 */ /* 0x008fe40000400000 */
[----:B----4-:R-:W-:Y:S01]  /*9b470*/  @P1 FMUL R9, R9, 0.25 ;  /* 0x3e80000009091820 */ /* 0x010fe20000400000 */
[----:B------:R-:W-:Y:S02]  /*9b480*/  @P1 STL [R1+0x554], R13 ;  /* 0x0005540d01001387 */ /* 0x000fe40000100800 */
[----:B------:R0:W-:Y:S02]  /*9b490*/  @P1 STL [R1+0x578], R17 ;  /* 0x0005781101001387 */ /* 0x0001e40000100800 */
[----:B0-----:R-:W3:Y:S01]  /*9b4a0*/  LDL R17, [R1+0x58c] ;  /* 0x00058c0001117983 */ /* 0x001ee20000100800 */
[----:B------:R0:W-:Y:S03]  /*9b4b0*/  @P1 STL [R1+0x580], R9 ;  /* 0x0005800901001387 */ /* 0x0001e60000100800 */
[----:B0-----:R-:W4:Y:S04]  /*9b4c0*/  LDL R9, [R1+0x5a0] ;  /* 0x0005a00001097983 */ /* 0x001f280000100800 */
[----:B--2---:R-:W-:Y:S01]  /*9b4d0*/  STL [R1+0x29c0], R11 ;  /* 0x0029c00b01007387 */ /* 0x004fe20000100800 */
[----:B-----5:R-:W-:Y:S01]  /*9b4e0*/  IMAD.MOV.U32 R13, RZ, RZ, R10 ;  /* 0x000000ffff0d7224 */ /* 0x020fe200078e000a */
[----:B------:R-:W-:-:S04]  /*9b4f0*/  MOV R10, R15 ;  /* 0x0000000f000a7202 */ /* 0x000fc80000000f00 */
[----:B------:R0:W-:Y:S01]  /*9b500*/  STL [R1+0x29c4], R13 ;  /* 0x0029c40d01007387 */ /* 0x0001e20000100800 */
[----:B------:R-:W2:Y:S03]  /*9b510*/  LDL R15, [R1+0x5b8] ;  /* 0x0005b800010f7983 */ /* 0x000ea60000100800 */
[----:B0-----:R-:W5:Y:S01]  /*9b520*/  LDL R13, [R1+0x594] ;  /* 0x00059400010d7983 */ /* 0x001f620000100800 */
[----:B------:R0:W-:Y:S02]  /*9b530*/  STL [R1+0x29c8], R10 ;  /* 0x0029c80a01007387 */ /* 0x0001e40000100800 */
[----:B---3--:R-:W-:Y:S02]  /*9b540*/  @P1 FMUL R17, R17, 0.25 ;  /* 0x3e80000011111820 */ /* 0x008fe40000400000 */
[----:B------:R-:W3:Y:S01]  /*9b550*/  LDL R11, [R1+0x508] ;  /* 0x00050800010b7983 */ /* 0x000ee20000100800 */
[----:B0-----:R-:W2:Y:S02]  /*9b560*/  LDL R10, [R1+0x598] ;  /* 0x00059800010a7983 */ /* 0x001ea40000100800 */
[----:B------:R0:W-:Y:S02]  /*9b570*/  @P1 STL [R1+0x58c], R17 ;  /* 0x00058c1101001387 */ /* 0x0001e40000100800 */
[----:B----4-:R-:W-:-:S02]  /*9b580*/  @P1 FMUL R9, R9, 0.25 ;  /* 0x3e80000009091820 */ /* 0x010fc40000400000 */
[----:B------:R-:W-:Y:S01]  /*9b590*/  @P1 FMUL R12, R12, 0.25 ;  /* 0x3e8000000c0c1820 */ /* 0x000fe20000400000 */
[----:B0-----:R-:W4:Y:S01]  /*9b5a0*/  LDL.LU R17, [R1+0x29d4] ;  /* 0x0029d40001117983 */ /* 0x001f220000300800 */
[----:B------:R-:W-:Y:S02]  /*9b5b0*/  @P1 FMUL R6, R6, 0.25 ;  /* 0x3e80000006061820 */ /* 0x000fe40000400000 */
[----:B-----5:R-:W-:-:S05]  /*9b5c0*/  @P1 FMUL R13, R13, 0.25 ;  /* 0x3e8000000d0d1820 */ /* 0x020fca0000400000 */
[----:B------:R-:W-:Y:S01]  /*9b5d0*/  @P1 STL [R1+0x594], R13 ;  /* 0x0005940d01001387 */ /* 0x000fe20000100800 */
[----:B--2---:R-:W-:-:S05]  /*9b5e0*/  @P1 FMUL R10, R10, 0.25 ;  /* 0x3e8000000a0a1820 */ /* 0x004fca0000400000 */
[----:B------:R-:W-:Y:S01]  /*9b5f0*/  @P1 STL [R1+0x598], R10 ;  /* 0x0005980a01001387 */ /* 0x000fe20000100800 */
[----:B------:R-:W-:Y:S02]  /*9b600*/  @P1 STL [R1+0x5a0], R9 ;  /* 0x0005a00901001387 */ /* 0x000fe40000100800 */
[----:B------:R0:W-:Y:S02]  /*9b610*/  STL [R1+0x29a0], R12 ;  /* 0x0029a00c01007387 */ /* 0x0001e40000100800 */
[----:B------:R-:W-:Y:S01]  /*9b620*/  @P1 FMUL R15, R15, 0.25 ;  /* 0x3e8000000f0f1820 */ /* 0x000fe20000400000 */
[----:B0-----:R-:W-:Y:S02]  /*9b630*/  MOV R12, R9 ;  /* 0x00000009000c7202 */ /* 0x001fe40000000f00 */
[----:B------:R-:W2:Y:S01]  /*9b640*/  LDL.LU R9, [R1+0x29d0] ;  /* 0x0029d00001097983 */ /* 0x000ea20000300800 */
[----:B------:R0:W-:Y:S02]  /*9b650*/  STL [R1+0x299c], R6 ;  /* 0x00299c0601007387 */ /* 0x0001e40000100800 */
[----:B------:R1:W-:Y:S02]  /*9b660*/  @P1 STL [R1+0x5b8], R15 ;  /* 0x0005b80f01001387 */ /* 0x0003e40000100800 */
[----:B0-----:R-:W-:-:S02]  /*9b670*/  IMAD.MOV.U32 R6, RZ, RZ, R15 ;  /* 0x000000ffff067224 */ /* 0x001fc400078e000f */
[----:B-1----:R-:W5:Y:S01]  /*9b680*/  LDL.LU R15, [R1+0x29cc] ;  /* 0x0029cc00010f7983 */ /* 0x002f620000300800 */
[----:B----4-:R-:W-:Y:S01]  /*9b690*/  @P1 FMUL R17, R17, 0.25 ;  /* 0x3e80000011111820 */ /* 0x010fe20000400000 */
[C---:B------:R-:W-:Y:S01]  /*9b6a0*/  FSETP.GEU.AND P0, PT, |R14|.reuse, 1.175494350822287508e-38, PT ;  /* 0x008000000e00780b */ /* 0x040fe20003f0e200 */
[----:B------:R-:W-:Y:S02]  /*9b6b0*/  @P1 FMUL R14, R14, 0.25 ;  /* 0x3e8000000e0e1820 */ /* 0x000fe40000400000 */
[----:B------:R-:W-:Y:S01]  /*9b6c0*/  @P1 FMUL R19, R19, 0.25 ;  /* 0x3e80000013131820 */ /* 0x000fe20000400000 */
[----:B------:R-:W-:Y:S01]  /*9b6d0*/  @P1 STL [R1+0x5b0], R17 ;  /* 0x0005b01101001387 */ /* 0x000fe20000100800 */
[----:B--2---:R-:W-:-:S05]  /*9b6e0*/  @P1 FMUL R9, R9, 0.25 ;  /* 0x3e80000009091820 */ /* 0x004fca0000400000 */
[----:B------:R0:W-:Y:S02]  /*9b6f0*/  STL [R1+0x29a4], R9 ;  /* 0x0029a40901007387 */ /* 0x0001e40000100800 */
[----:B0-----:R-:W-:Y:S02]  /*9b700*/  MOV R9, R10 ;  /* 0x0000000a00097202 */ /* 0x001fe40000000f00 */
[----:B------:R-:W2:Y:S01]  /*9b710*/  LDL.LU R10, [R1+0x29c8] ;  /* 0x0029c800010a7983 */ /* 0x000ea20000300800 */
[----:B------:R0:W-:Y:S01]  /*9b720*/  STL [R1+0x29a8], R14 ;  /* 0x0029a80e01007387 */ /* 0x0001e20000100800 */
[----:B-----5:R-:W-:Y:S02]  /*9b730*/  FSETP.GT.AND P1, PT, |R15|, 8.50705917302346158658e+37, PT ;  /* 0x7e8000000f00780b */ /* 0x020fe40003f24200 */
[----:B0-----:R-:W-:Y:S02]  /*9b740*/  MOV R14, R13 ;  /* 0x0000000d000e7202 */ /* 0x001fe40000000f00 */
[----:B------:R-:W4:Y:S01]  /*9b750*/  LDL.LU R13, [R1+0x29c4] ;  /* 0x0029c400010d7983 */ /* 0x000f220000300800 */
[----:B------:R0:W-:Y:S03]  /*9b760*/  STL [R1+0x29ac], R19 ;  /* 0x0029ac1301007387 */ /* 0x0001e60000100800 */
[----:B0-----:R-:W5:Y:S01]  /*9b770*/  LDL R19, [R1+0x58c] ;  /* 0x00058c0001137983 */ /* 0x001f620000100800 */
[----:B------:R0:W-:Y:S03]  /*9b780*/  STL [R1+0x29b0], R15 ;  /* 0x0029b00f01007387 */ /* 0x0001e60000100800 */
[----:B0-----:R-:W2:Y:S01]  /*9b790*/  LDL R15, [R1+0x514] ;  /* 0x00051400010f7983 */ /* 0x001ea20000100800 */
[----:B---3--:R-:W-:-:S05]  /*9b7a0*/  @!P0 FMUL R11, R11, 16777216 ;  /* 0x4b8000000b0b8820 */ /* 0x008fca0000400000 */
[----:B------:R0:W-:Y:S04]  /*9b7b0*/  @!P0 STL [R1+0x508], R11 ;  /* 0x0005080b01008387 */ /* 0x0001e80000100800 */
[----:B0-----:R-:W3:Y:S01]  /*9b7c0*/  LDL.LU R11, [R1+0x29c0] ;  /* 0x0029c000010b7983 */ /* 0x001ee20000300800 */
[----:B------:R-:W-:Y:S02]  /*9b7d0*/  STL [R1+0x2988], R20 ;  /* 0x0029881401007387 */ /* 0x000fe40000100800 */
[----:B--2---:R-:W-:-:S05]  /*9b7e0*/  @!P0 FMUL R15, R15, 16777216 ;  /* 0x4b8000000f0f8820 */ /* 0x004fca0000400000 */
[----:B------:R-:W-:Y:S01]  /*9b7f0*/  @!P0 STL [R1+0x514], R15 ;  /* 0x0005140f01008387 */ /* 0x000fe20000100800 */
[----:B------:R-:W-:Y:S02]  /*9b800*/  STL [R1+0x29b4], R22 ;  /* 0x0029b41601007387 */ /* 0x000fe40000100800 */
[----:B------:R0:W-:Y:S02]  /*9b810*/  STL [R1+0x29b8], R28 ;  /* 0x0029b81c01007387 */ /* 0x0001e40000100800 */
[----:B0-----:R-:W2:Y:S04]  /*9b820*/  LDL R28, [R1+0x554] ;  /* 0x00055400011c7983 */ /* 0x001ea80000100800 */
[----:B--2---:R0:W-:Y:S01]  /*9b830*/  STL [R1+0x29bc], R28 ;  /* 0x0029bc1c01007387 */ /* 0x0041e20000100800 */
[----:B------:R-:W2:Y:S02]  /*9b840*/  LDL R22, [R1+0x578] ;  /* 0x0005780001167983 */ /* 0x000ea40000100800 */
[----:B------:R-:W2:Y:S01]  /*9b850*/  LDL R15, [R1+0x580] ;  /* 0x00058000010f7983 */ /* 0x000ea20000100800 */
[----:B0-----:R-:W2:Y:S01]  /*9b860*/  LDL R28, [R1+0x53c] ;  /* 0x00053c00011c7983 */ /* 0x001ea20000100800 */
[----:B------:R0:W-:Y:S02]  /*9b870*/  STL [R1+0x298c], R18 ;  /* 0x00298c1201007387 */ /* 0x0001e40000100800 */
[----:B------:R-:W-:Y:S01]  /*9b880*/  IMAD.MOV.U32 R20, RZ, RZ, R6 ;  /* 0x000000ffff147224 */ /* 0x000fe200078e0006 */
[----:B------:R-:W-:Y:S01]  /*9b890*/  MOV R6, R17 ;  /* 0x0000001100067202 */ /* 0x000fe20000000f00 */
[----:B0-----:R-:W3:Y:S01]  /*9b8a0*/  LDL R18, [R1+0x5d4] ;  /* 0x0005d40001127983 */ /* 0x001ee20000100800 */
[----:B------:R-:W3:Y:S02]  /*9b8b0*/  LDL.LU R17, [R1+0x624] ;  /* 0x0006240001117983 */ /* 0x000ee40000300800 */
[----:B--2---:R-:W-:-:S05]  /*9b8c0*/  @!P0 FMUL R28, R28, 16777216 ;  /* 0x4b8000001c1c8820 */ /* 0x004fca0000400000 */
[----:B------:R0:W-:Y:S04]  /*9b8d0*/  @!P0 STL [R1+0x53c], R28 ;  /* 0x00053c1c01008387 */ /* 0x0001e80000100800 */
[----:B0-----:R-:W2:Y:S01]  /*9b8e0*/  LDL.LU R28, [R1+0x29bc] ;  /* 0x0029bc00011c7983 */ /* 0x001ea20000300800 */
[----:B------:R-:W-:Y:S02]  /*9b8f0*/  @!P0 FMUL R22, R22, 16777216 ;  /* 0x4b80000016168820 */ /* 0x000fe40000400000 */
[----:B------:R-:W-:Y:S02]  /*9b900*/  @!P0 FMUL R15, R15, 16777216 ;  /* 0x4b8000000f0f8820 */ /* 0x000fe40000400000 */
[----:B-----5:R-:W-:Y:S02]  /*9b910*/  @!P0 FMUL R19, R19, 16777216 ;  /* 0x4b80000013138820 */ /* 0x020fe40000400000 */
[----:B------:R-:W-:-:S02]  /*9b920*/  @!P0 FMUL R14, R14, 16777216 ;  /* 0x4b8000000e0e8820 */ /* 0x000fc40000400000 */
[----:B------:R-:W-:Y:S02]  /*9b930*/  @!P0 FMUL R9, R9, 16777216 ;  /* 0x4b80000009098820 */ /* 0x000fe40000400000 */
[----:B------:R-:W-:Y:S02]  /*9b940*/  @!P0 FMUL R12, R12, 16777216 ;  /* 0x4b8000000c0c8820 */ /* 0x000fe40000400000 */
[----:B--2---:R-:W-:-:S05]  /*9b950*/  @!P0 FMUL R28, R28, 16777216 ;  /* 0x4b8000001c1c8820 */ /* 0x004fca0000400000 */
[----:B------:R0:W-:Y:S04]  /*9b960*/  @!P0 STL [R1+0x554], R28 ;  /* 0x0005541c01008387 */ /* 0x0001e80000100800 */
[----:B0-----:R-:W2:Y:S01]  /*9b970*/  LDL.LU R28, [R1+0x29b8] ;  /* 0x0029b800011c7983 */ /* 0x001ea20000300800 */
[----:B------:R0:W-:Y:S03]  /*9b980*/  @!P0 STL [R1+0x578], R22 ;  /* 0x0005781601008387 */ /* 0x0001e60000100800 */
[----:B0-----:R-:W5:Y:S01]  /*9b990*/  LDL.LU R22, [R1+0x29b4] ;  /* 0x0029b40001167983 */ /* 0x001f620000300800 */
[----:B------:R0:W-:Y:S03]  /*9b9a0*/  @!P0 STL [R1+0x580], R15 ;  /* 0x0005800f01008387 */ /* 0x0001e60000100800 */
[----:B0-----:R-:W2:Y:S01]  /*9b9b0*/  LDL.LU R15, [R1+0x29b0] ;  /* 0x0029b000010f7983 */ /* 0x001ea20000300800 */
        /* <DEDUP_REMOVED lines=8> */
[----:B------:R-:W-:-:S02]  /*9ba40*/  @!P0 FMUL R6, R6, 16777216 ;  /* 0x4b80000006068820 */ /* 0x000fc40000400000 */
[----:B--2---:R-:W-:-:S05]  /*9ba50*/  @!P0 FMUL R12, R12, 16777216 ;  /* 0x4b8000000c0c8820 */ /* 0x004fca0000400000 */
[----:B------:R0:W-:Y:S04]  /*9ba60*/  STL [R1+0x5a8], R12 ;  /* 0x0005a80c01007387 */ /* 0x0001e80000100800 */
[----:B0-----:R-:W2:Y:S01]  /*9ba70*/  LDL R12, [R1+0x5c8] ;  /* 0x0005c800010c7983 */ /* 0x001ea20000100800 */
[----:B------:R0:W-:Y:S03]  /*9ba80*/  @!P0 STL [R1+0x5b0], R6 ;  /* 0x0005b00601008387 */ /* 0x0001e60000100800 */
[----:B0-----:R-:W2:Y:S01]  /*9ba90*/  LDL.LU R6, [R1+0x299c] ;  /* 0x00299c0001067983 */ /* 0x001ea20000300800 */
[----:B------:R-:W-:Y:S02]  /*9baa0*/  @!P0 FMUL R20, R20, 16777216 ;  /* 0x4b80000014148820 */ /* 0x000fe40000400000 */
[----:B------:R-:W-:-:S02]  /*9bab0*/  @!P0 FMUL R9, R9, 16777216 ;  /* 0x4b80000009098820 */ /* 0x000fc40000400000 */
[----:B------:R-:W-:Y:S01]  /*9bac0*/  @!P0 FMUL R14, R14, 16777216 ;  /* 0x4b8000000e0e8820 */ /* 0x000fe20000400000 */
[----:B------:R0:W-:Y:S01]  /*9bad0*/  @!P0 STL [R1+0x5b8], R20 ;  /* 0x0005b81401008387 */ /* 0x0001e20000100800 */
[----:B------:R-:W-:-:S03]  /*9bae0*/  @!P0 FMUL R19, R19, 16777216 ;  /* 0x4b80000013138820 */ /* 0x000fc60000400000 */
[----:B0-----:R-:W3:Y:S01]  /*9baf0*/  LDL R20, [R1+0x5d0] ;  /* 0x0005d00001147983 */ /* 0x001ee20000100800 */
[----:B--2---:R-:W-:-:S05]  /*9bb00*/  @!P0 FMUL R6, R6, 16777216 ;  /* 0x4b80000006068820 */ /* 0x004fca0000400000 */
[----:B------:R0:W-:Y:S04]  /*9bb10*/  STL [R1+0x5bc], R6 ;  /* 0x0005bc0601007387 */ /* 0x0001e80000100800 */
[----:B0-----:R-:W2:Y:S01]  /*9bb20*/  LDL.LU R6, [R1+0x2998] ;  /* 0x0029980001067983 */ /* 0x001ea20000300800 */
[----:B------:R0:W-:Y:S03]  /*9bb30*/  STL [R1+0x5c0], R9 ;  /* 0x0005c00901007387 */ /* 0x0001e60000100800 */
[----:B0-----:R-:W2:Y:S01]  /*9bb40*/  LDL R9, [R1+0x5d8] ;  /* 0x0005d80001097983 */ /* 0x001ea20000100800 */
[----:B------:R0:W-:Y:S03]  /*9bb50*/  STL [R1+0x287c], R14 ;  /* 0x00287c0e01007387 */ /* 0x0001e60000100800 */
[----:B0-----:R-:W2:Y:S01]  /*9bb60*/  LDL R14, [R1+0x5fc] ;  /* 0x0005fc00010e7983 */ /* 0x001ea20000100800 */
[----:B------:R0:W-:Y:S03]  /*9bb70*/  STL [R1+0x5c4], R19 ;  /* 0x0005c41301007387 */ /* 0x0001e60000100800 */
[----:B0-----:R-:W2:Y:S01]  /*9bb80*/  LDL.LU R19, [R1+0x2994] ;  /* 0x0029940001137983 */ /* 0x001ea20000300800 */
[----:B------:R-:W-:-:S02]  /*9bb90*/  @P1 FMUL R12, R12, 0.25 ;  /* 0x3e8000000c0c1820 */ /* 0x000fc40000400000 */
[----:B---3--:R-:W-:-:S03]  /*9bba0*/  @P1 FMUL R20, R20, 0.25 ;  /* 0x3e80000014141820 */ /* 0x008fc60000400000 */
[----:B------:R0:W-:Y:S04]  /*9bbb0*/  @P1 STL [R1+0x5c8], R12 ;  /* 0x0005c80c01001387 */ /* 0x0001e80000100800 */
[----:B0-----:R-:W3:Y:S01]  /*9bbc0*/  LDL.LU R12, [R1+0x2990] ;  /* 0x00299000010c7983 */ /* 0x001ee20000300800 */
[----:B--2---:R-:W-:-:S05]  /*9bbd0*/  @P1 FMUL R19, R19, 0.25 ;  /* 0x3e80000013131820 */ /* 0x004fca0000400000 */
[----:B------:R-:W-:Y:S01]  /*9bbe0*/  STL [R1+0x2978], R19 ;  /* 0x0029781301007387 */ /* 0x000fe20000100800 */
[----:B------:R0:W-:Y:S03]  /*9bbf0*/  @P1 STL [R1+0x5d0], R20 ;  /* 0x0005d01401001387 */ /* 0x0001e60000100800 */
[----:B0-----:R-:W2:Y:S01]  /*9bc00*/  LDL R20, [R1+0x5ec] ;  /* 0x0005ec0001147983 */ /* 0x001ea20000100800 */
[----:B------:R-:W-:Y:S02]  /*9bc10*/  @P1 FMUL R18, R18, 0.25 ;  /* 0x3e80000012121820 */ /* 0x000fe40000400000 */
[----:B------:R-:W-:Y:S02]  /*9bc20*/  @P1 FMUL R9, R9, 0.25 ;  /* 0x3e80000009091820 */ /* 0x000fe40000400000 */
[----:B------:R0:W-:Y:S02]  /*9bc30*/  STL [R1+0x2980], R3 ;  /* 0x0029800301007387 */ /* 0x0001e40000100800 */
[----:B------:R-:W-:Y:S01]  /*9bc40*/  @P1 FMUL R6, R6, 0.25 ;  /* 0x3e80000006061820 */ /* 0x000fe20000400000 */
[----:B------:R-:W-:Y:S01]  /*9bc50*/  @P1 STL [R1+0x5d4], R18 ;  /* 0x0005d41201001387 */ /* 0x000fe20000100800 */
[----:B------:R1:W-:Y:S02]  /*9bc60*/  @P1 STL [R1+0x5d8], R9 ;  /* 0x0005d80901001387 */ /* 0x0003e40000100800 */
[----:B------:R3:W-:Y:S02]  /*9bc70*/  STL [R1+0x2984], R2 ;  /* 0x0029840201007387 */ /* 0x0007e40000100800 */
[----:B------:R-:W4:Y:S01]  /*9bc80*/  LDL R19, [R1+0x5c8] ;  /* 0x0005c80001137983 */ /* 0x000f220000100800 */
[----:B0-----:R-:W4:Y:S01]  /*9bc90*/  LDL R3, [R1+0x630] ;  /* 0x0006300001037983 */ /* 0x001f220000100800 */
[----:B-1----:R-:W-:Y:S01]  /*9bca0*/  MOV R9, R28 ;  /* 0x0000001c00097202 */ /* 0x002fe20000000f00 */
[----:B-----5:R-:W-:-:S02]  /*9bcb0*/  IMAD.MOV.U32 R28, RZ, RZ, R22 ;  /* 0x000000ffff1c7224 */ /* 0x020fc400078e0016 */
[----:B---3--:R-:W3:Y:S01]  /*9bcc0*/  LDL R2, [R1+0x5f4] ;  /* 0x0005f40001027983 */ /* 0x008ee20000100800 */
[----:B------:R-:W-:Y:S02]  /*9bcd0*/  MOV R22, R16 ;  /* 0x0000001000167202 */ /* 0x000fe40000000f00 */
[----:B------:R-:W5:Y:S02]  /*9bce0*/  LDL R16, [R1+0x638] ;  /* 0x0006380001107983 */ /* 0x000f640000100800 */
[----:B------:R0:W-:Y:S02]  /*9bcf0*/  STL [R1+0x2974], R6 ;  /* 0x0029740601007387 */ /* 0x0001e40000100800 */
[----:B0-----:R-:W-:Y:S02]  /*9bd00*/  MOV R6, R18 ;  /* 0x0000001200067202 */ /* 0x001fe40000000f00 */
[----:B------:R-:W5:Y:S01]  /*9bd10*/  LDL.LU R18, [R1+0x298c] ;  /* 0x00298c0001127983 */ /* 0x000f620000300800 */
[----:B--2---:R-:W-:-:S05]  /*9bd20*/  @P1 FMUL R20, R20, 0.25 ;  /* 0x3e80000014141820 */ /* 0x004fca0000400000 */
[----:B------:R0:W-:Y:S04]  /*9bd30*/  @P1 STL [R1+0x5ec], R20 ;  /* 0x0005ec1401001387 */ /* 0x0001e80000100800 */
[----:B0-----:R-:W2:Y:S01]  /*9bd40*/  LDL.LU R20, [R1+0x2988] ;  /* 0x0029880001147983 */ /* 0x001ea20000300800 */
[----:B------:R-:W-:Y:S02]  /*9bd50*/  @P1 FMUL R12, R12, 0.25 ;  /* 0x3e8000000c0c1820 */ /* 0x000fe40000400000 */
[----:B------:R-:W-:Y:S02]  /*9bd60*/  @P1 FMUL R14, R14, 0.25 ;  /* 0x3e8000000e0e1820 */ /* 0x000fe40000400000 */
[----:B---3--:R-:W-:Y:S02]  /*9bd70*/  @P1 FMUL R2, R2, 0.25 ;  /* 0x3e80000002021820 */ /* 0x008fe40000400000 */
[----:B------:R-:W-:-:S02]  /*9bd80*/  @P1 FMUL R4, R4, 0.25 ;  /* 0x3e80000004041820 */ /* 0x000fc40000400000 */
[----:B------:R-:W-:Y:S01]  /*9bd90*/  @P1 FMUL R17, R17, 0.25 ;  /* 0x3e80000011111820 */ /* 0x000fe20000400000 */
[----:B------:R-:W-:Y:S01]  /*9bda0*/  @P1 STL [R1+0x5e4], R12 ;  /* 0x0005e40c01001387 */ /* 0x000fe20000100800 */
[----:B------:R-:W-:Y:S02]  /*9bdb0*/  @P1 STL [R1+0x5f4], R2 ;  /* 0x0005f40201001387 */ /* 0x000fe40000100800 */
[----:B------:R-:W-:Y:S01]  /*9bdc0*/  @P1 STL [R1+0x5fc], R14 ;  /* 0x0005fc0e01001387 */ /* 0x000fe20000100800 */
[C---:B------:R-:W-:Y:S01]  /*9bdd0*/  FSETP.GEU.AND P0, PT, |R15|.reuse, 1.175494350822287508e-38, PT ;  /* 0x008000000f00780b */ /* 0x040fe20003f0e200 */
[----:B------:R-:W-:Y:S01]  /*9bde0*/  @P1 STL [R1+0x608], R4 ;  /* 0x0006080401001387 */ /* 0x000fe20000100800 */
[----:B------:R0:W-:Y:S02]  /*9bdf0*/  STL [R1+0x2964], R17 ;  /* 0x0029641101007387 */ /* 0x0001e40000100800 */
[----:B------:R-:W-:Y:S02]  /*9be00*/  @P1 FMUL R15, R15, 0.25 ;  /* 0x3e8000000f0f1820 */ /* 0x000fe40000400000 */
[----:B----4-:R-:W-:-:S02]  /*9be10*/  @P1 FMUL R3, R3, 0.25 ;  /* 0x3e80000003031820 */ /* 0x010fc40000400000 */
[----:B-----5:R-:W-:Y:S02]  /*9be20*/  @P1 FMUL R16, R16, 0.25 ;  /* 0x3e80000010101820 */ /* 0x020fe40000400000 */
[----:B------:R-:W-:Y:S02]  /*9be30*/  @P1 FMUL R18, R18, 0.25 ;  /* 0x3e80000012121820 */ /* 0x000fe40000400000 */
[----:B0-----:R-:W-:Y:S02]  /*9be40*/  IMAD.MOV.U32 R17, RZ, RZ, R2 ;  /* 0x000000ffff117224 */ /* 0x001fe400078e0002 */
[----:B------:R-:W3:Y:S01]  /*9be50*/  LDL.LU R2, [R1+0x2984] ;  /* 0x0029840001027983 */ /* 0x000ee20000300800 */
[----:B--2---:R-:W-:-:S05]  /*9be60*/  @P1 FMUL R20, R20, 0.25 ;  /* 0x3e80000014141820 */ /* 0x004fca0000400000 */
[----:B------:R-:W-:Y:S01]  /*9be70*/  @P1 STL [R1+0x610], R20 ;  /* 0x0006101401001387 */ /* 0x000fe20000100800 */
[----:B------:R-:W-:Y:S02]  /*9be80*/  @P1 STL [R1+0x61c], R18 ;  /* 0x00061c1201001387 */ /* 0x000fe40000100800 */
[----:B------:R0:W-:Y:S02]  /*9be90*/  STL [R1+0x2960], R15 ;  /* 0x0029600f01007387 */ /* 0x0001e40000100800 */
[----:B------:R1:W-:Y:S01]  /*9bea0*/  @P1 STL [R1+0x630], R3 ;  /* 0x0006300301001387 */ /* 0x0003e20000100800 */
[----:B0-----:R-:W-:Y:S02]  /*9beb0*/  MOV R15, R3 ;  /* 0x00000003000f7202 */ /* 0x001fe40000000f00 */
[----:B-1----:R-:W2:Y:S01]  /*9bec0*/  LDL.LU R3, [R1+0x2980] ;  /* 0x0029800001037983 */ /* 0x002ea20000300800 */
[----:B------:R0:W-:Y:S03]  /*9bed0*/  @P1 STL [R1+0x638], R16 ;  /* 0x0006381001001387 */ /* 0x0001e60000100800 */
[----:B0-----:R-:W4:Y:S01]  /*9bee0*/  LDL.LU R16, [R1+0x297c] ;  /* 0x00297c0001107983 */ /* 0x001f220000300800 */
[----:B------:R-:W-:Y:S01]  /*9bef0*/  @!P0 FMUL R19, R19, 16777216 ;  /* 0x4b80000013138820 */ /* 0x000fe20000400000 */
[----:B----4-:R-:W-:-:S02]  /*9bf00*/  FSETP.GT.AND P1, PT, |R16|, 8.50705917302346158658e+37, PT ;  /* 0x7e8000001000780b */ /* 0x010fc40003f24200 */
[----:B------:R0:W-:Y:S04]  /*9bf10*/  STL [R1+0x2968], R16 ;  /* 0x0029681001007387 */ /* 0x0001e80000100800 */
[----:B0-----:R-:W4:Y:S01]  /*9bf20*/  LDL R16, [R1+0x5ec] ;  /* 0x0005ec0001107983 */ /* 0x001f220000100800 */
[----:B------:R0:W-:Y:S03]  /*9bf30*/  @!P0 STL [R1+0x5c8], R19 ;  /* 0x0005c81301008387 */ /* 0x0001e60000100800 */
[----:B0-----:R-:W5:Y:S02]  /*9bf40*/  LDL.LU R19, [R1+0x2978] ;  /* 0x0029780001137983 */ /* 0x001f640000300800 */
[----:B-----5:R-:W-:-:S05]  /*9bf50*/  @!P0 FMUL R19, R19, 16777216 ;  /* 0x4b80000013138820 */ /* 0x020fca0000400000 */
[----:B------:R0:W-:Y:S04]  /*9bf60*/  STL [R1+0x5cc], R19 ;  /* 0x0005cc1301007387 */ /* 0x0001e80000100800 */
[----:B0-----:R-:W5:Y:S04]  /*9bf70*/  LDL.LU R19, [R1+0x600] ;  /* 0x0006000001137983 */ /* 0x001f680000300800 */
[----:B-----5:R0:W-:Y:S02]  /*9bf80*/  STL [R1+0x2954], R19 ;  /* 0x0029541301007387 */ /* 0x0201e40000100800 */
[----:B0-----:R-:W-:-:S02]  /*9bf90*/  MOV R19, R4 ;  /* 0x0000000400137202 */ /* 0x001fc40000000f00 */
[----:B------:R-:W5:Y:S04]  /*9bfa0*/  LDL.LU R4, [R1+0x604] ;  /* 0x0006040001047983 */ /* 0x000f680000300800 */
[----:B-----5:R0:W-:Y:S04]  /*9bfb0*/  STL [R1+0x2958], R4 ;  /* 0x0029580401007387 */ /* 0x0201e80000100800 */
[----:B0-----:R-:W5:Y:S02]  /*9bfc0*/  LDL R4, [R1+0x5d0] ;  /* 0x0005d00001047983 */ /* 0x001f640000100800 */
[----:B-----5:R-:W-:-:S05]  /*9bfd0*/  @!P0 FMUL R4, R4, 16777216 ;  /* 0x4b80000004048820 */ /* 0x020fca0000400000 */
[----:B------:R4:W-:Y:S02]  /*9bfe0*/  @!P0 STL [R1+0x5d0], R4 ;  /* 0x0005d00401008387 */ /* 0x0009e40000100800 */
[----:B----4-:R-:W-:Y:S01]  /*9bff0*/  IMAD.MOV.U32 R4, RZ, RZ, R16 ;  /* 0x000000ffff047224 */ /* 0x010fe200078e0010 */
[----:B------:R-:W-:Y:S01]  /*9c000*/  MOV R16, R17 ;  /* 0x0000001100107202 */ /* 0x000fe20000000f00 */
[----:B------:R-:W-:Y:S02]  /*9c010*/  MOV R17, R14 ;  /* 0x0000000e00117202 */ /* 0x000fe40000000f00 */
[----:B------:R-:W-:Y:S02]  /*9c020*/  IMAD.MOV.U32 R14, RZ, RZ, R13 ;  /* 0x000000ffff0e7224 */ /* 0x000fe400078e000d */
[----:B------:R-:W4:Y:S04]  /*9c030*/  LDL.LU R13, [R1+0x614] ;  /* 0x00061400010d7983 */ /* 0x000f280000300800 */
[----:B----4-:R0:W-:Y:S02]  /*9c040*/  STL [R1+0x295c], R13 ;  /* 0x00295c0d01007387 */ /* 0x0101e40000100800 */
[----:B0-----:R-:W-:-:S02]  /*9c050*/  MOV R13, R12 ;  /* 0x0000000c000d7202 */ /* 0x001fc40000000f00 */
[----:B------:R-:W4:Y:S01]  /*9c060*/  LDL.LU R12, [R1+0x618] ;  /* 0x00061800010c7983 */ /* 0x000f220000300800 */
[----:B------:R-:W-:-:S03]  /*9c070*/  @!P0 FMUL R6, R6, 16777216 ;  /* 0x4b80000006068820 */ /* 0x000fc60000400000 */
[----:B----4-:R0:W-:Y:S04]  /*9c080*/  STL [R1+0x296c], R12 ;  /* 0x00296c0c01007387 */ /* 0x0101e80000100800 */
[----:B0-----:R-:W4:Y:S01]  /*9c090*/  LDL R12, [R1+0x5d8] ;  /* 0x0005d800010c7983 */ /* 0x001f220000100800 */
[----:B------:R0:W-:Y:S03]  /*9c0a0*/  @!P0 STL [R1+0x5d4], R6 ;  /* 0x0005d40601008387 */ /* 0x0001e60000100800 */
[----:B0-----:R-:W5:Y:S01]  /*9c0b0*/  LDL.LU R6, [R1+0x2974] ;  /* 0x0029740001067983 */ /* 0x001f620000300800 */
[----:B------:R0:W-:Y:S02]  /*9c0c0*/  STL [R1+0x2970], R15 ;  /* 0x0029700f01007387 */ /* 0x0001e40000100800 */
[----:B------:R-:W-:Y:S01]  /*9c0d0*/  @!P0 FMUL R16, R16, 16777216 ;  /* 0x4b80000010108820 */ /* 0x000fe20000400000 */
[----:B0-----:R-:W-:Y:S01]  /*9c0e0*/  MOV R15, R13 ;  /* 0x0000000d000f7202 */ /* 0x001fe20000000f00 */
[----:B------:R-:W-:-:S02]  /*9c0f0*/  MOV R13, R19 ;  /* 0x00000013000d7202 */ /* 0x000fc40000000f00 */
[----:B------:R-:W-:Y:S02]  /*9c100*/  IMAD.MOV.U32 R19, RZ, RZ, R18 ;  /* 0x000000ffff137224 */ /* 0x000fe400078e0012 */
[----:B------:R-:W-:Y:S02]  /*9c110*/  @!P0 FMUL R15, R15, 16777216 ;  /* 0x4b8000000f0f8820 */ /* 0x000fe40000400000 */
[----:B------:R-:W-:Y:S02]  /*9c120*/  @!P0 FMUL R17, R17, 16777216 ;  /* 0x4b80000011118820 */ /* 0x000fe40000400000 */
[----:B----4-:R-:W-:-:S05]  /*9c130*/  @!P0 FMUL R12, R12, 16777216 ;  /* 0x4b8000000c0c8820 */ /* 0x010fca0000400000 */
[----:B------:R0:W-:Y:S01]  /*9c140*/  @!P0 STL [R1+0x5d8], R12 ;  /* 0x0005d80c01008387 */ /* 0x0001e20000100800 */
[----:B-----5:R-:W-:Y:S02]  /*9c150*/  @!P0 FMUL R6, R6, 16777216 ;  /* 0x4b80000006068820 */ /* 0x020fe40000400000 */
[----:B0-----:R-:W-:Y:S01]  /*9c160*/  IMAD.MOV.U32 R12, RZ, RZ, R4 ;  /* 0x000000ffff0c7224 */ /* 0x001fe200078e0004 */
[----:B------:R-:W-:Y:S02]  /*9c170*/  MOV R4, R20 ;  /* 0x0000001400047202 */ /* 0x000fe40000000f00 */
[----:B------:R-:W4:Y:S01]  /*9c180*/  LDL.LU R20, [R1+0x644] ;  /* 0x0006440001147983 */ /* 0x000f220000300800 */
[----:B------:R-:W5:Y:S02]  /*9c190*/  LDL.LU R18, [R1+0x64c] ;  /* 0x00064c0001127983 */ /* 0x000f640000300800 */
[----:B------:R-:W-:Y:S02]  /*9c1a0*/  @!P0 FMUL R12, R12, 16777216 ;  /* 0x4b8000000c0c8820 */ /* 0x000fe40000400000 */
[----:B------:R0:W-:Y:S02]  /*9c1b0*/  STL [R1+0x5dc], R6 ;  /* 0x0005dc0601007387 */ /* 0x0001e40000100800 */
[----:B0-----:R-:W2:Y:S01]  /*9c1c0*/  LDL.LU R6, [R1+0x650] ;  /* 0x0006500001067983 */ /* 0x001ea20000300800 */
[----:B------:R0:W-:Y:S03]  /*9c1d0*/  @!P0 STL [R1+0x5e4], R15 ;  /* 0x0005e40f01008387 */ /* 0x0001e60000100800 */
[----:B0-----:R-:W2:Y:S01]  /*9c1e0*/  LDL.LU R15, [R1+0x2970] ;  /* 0x00297000010f7983 */ /* 0x001ea20000300800 */
[----:B------:R0:W-:Y:S03]  /*9c1f0*/  @!P0 STL [R1+0x5ec], R12 ;  /* 0x0005ec0c01008387 */ /* 0x0001e60000100800 */
[----:B0-----:R-:W3:Y:S01]  /*9c200*/  LDL.LU R12, [R1+0x296c] ;  /* 0x00296c00010c7983 */ /* 0x001ee20000300800 */
[----:B------:R0:W-:Y:S03]  /*9c210*/  @!P0 STL [R1+0x5f4], R16 ;  /* 0x0005f41001008387 */ /* 0x0001e60000100800 */
[----:B0-----:R-:W3:Y:S01]  /*9c220*/  LDL.LU R16, [R1+0x2968] ;  /* 0x0029680001107983 */ /* 0x001ee20000300800 */
[----:B------:R0:W-:Y:S03]  /*9c230*/  @!P0 STL [R1+0x5fc], R17 ;  /* 0x0005fc1101008387 */ /* 0x0001e60000100800 */
[----:B0-----:R-:W3:Y:S01]  /*9c240*/  LDL.LU R17, [R1+0x2964] ;  /* 0x0029640001117983 */ /* 0x001ee20000300800 */
[----:B------:R-:W-:-:S02]  /*9c250*/  @!P0 FMUL R13, R13, 16777216 ;  /* 0x4b8000000d0d8820 */ /* 0x000fc40000400000 */
[----:B------:R-:W-:Y:S02]  /*9c260*/  @!P0 FMUL R4, R4, 16777216 ;  /* 0x4b80000004048820 */ /* 0x000fe40000400000 */
[----:B------:R-:W-:Y:S01]  /*9c270*/  @!P0 FMUL R19, R19, 16777216 ;  /* 0x4b80000013138820 */ /* 0x000fe20000400000 */
[----:B------:R0:W-:Y:S04]  /*9c280*/  @!P0 STL [R1+0x608], R13 ;  /* 0x0006080d01008387 */ /* 0x0001e80000100800 */
[----:B0-----:R-:W4:Y:S01]  /*9c290*/  LDL R13, [R1+0x5e0] ;  /* 0x0005e000010d7983 */ /* 0x001f220000100800 */
[----:B------:R0:W-:Y:S03]  /*9c2a0*/  @!P0 STL [R1+0x610], R4 ;  /* 0x0006100401008387 */ /* 0x0001e60000100800 */
[----:B0-----:R-:W4:Y:S01]  /*9c2b0*/  LDL R4, [R1+0x5e8] ;  /* 0x0005e80001047983 */ /* 0x001f220000100800 */
[----:B------:R0:W-:Y:S03]  /*9c2c0*/  @!P0 STL [R1+0x61c], R19 ;  /* 0x00061c1301008387 */ /* 0x0001e60000100800 */
[----:B0-----:R-:W4:Y:S01]  /*9c2d0*/  LDL R19, [R1+0x5f0] ;  /* 0x0005f00001137983 */ /* 0x001f220000100800 */
[----:B--2---:R-:W-:-:S02]  /*9c2e0*/  @!P0 FMUL R15, R15, 16777216 ;  /* 0x4b8000000f0f8820 */ /* 0x004fc40000400000 */
[----:B---3--:R-:W-:-:S05]  /*9c2f0*/  @!P0 FMUL R17, R17, 16777216 ;  /* 0x4b80000011118820 */ /* 0x008fca0000400000 */
[----:B------:R0:W-:Y:S04]  /*9c300*/  STL [R1+0x624], R17 ;  /* 0x0006241101007387 */ /* 0x0001e80000100800 */
[----:B0-----:R-:W2:Y:S01]  /*9c310*/  LDL R17, [R1+0x5f8] ;  /* 0x0005f80001117983 */ /* 0x001ea20000100800 */
[----:B------:R0:W-:Y:S03]  /*9c320*/  @!P0 STL [R1+0x630], R15 ;  /* 0x0006300f01008387 */ /* 0x0001e60000100800 */
[----:B0-----:R-:W3:Y:S02]  /*9c330*/  LDL.LU R15, [R1+0x2960] ;  /* 0x00296000010f7983 */ /* 0x001ee40000300800 */
[----:B---3--:R-:W-:-:S05]  /*9c340*/  @!P0 FMUL R15, R15, 16777216 ;  /* 0x4b8000000f0f8820 */ /* 0x008fca0000400000 */
[----:B------:R0:W-:Y:S04]  /*9c350*/  STL [R1+0x2880], R15 ;  /* 0x0028800f01007387 */ /* 0x0001e80000100800 */
[----:B0-----:R-:W3:Y:S02]  /*9c360*/  LDL R15, [R1+0x638] ;  /* 0x00063800010f7983 */ /* 0x001ee40000100800 */
[----:B---3--:R-:W-:-:S05]  /*9c370*/  @!P0 FMUL R15, R15, 16777216 ;  /* 0x4b8000000f0f8820 */ /* 0x008fca0000400000 */
[----:B------:R0:W-:Y:S02]  /*9c380*/  @!P0 STL [R1+0x638], R15 ;  /* 0x0006380f01008387 */ /* 0x0001e40000100800 */
[----:B0-----:R-:W-:Y:S02]  /*9c390*/  MOV R15, R11 ;  /* 0x0000000b000f7202 */ /* 0x001fe40000000f00 */
[----:B------:R-:W3:Y:S01]  /*9c3a0*/  LDL.LU R11, [R1+0x664] ;  /* 0x00066400010b7983 */ /* 0x000ee20000300800 */
[----:B----4-:R-:W-:Y:S02]  /*9c3b0*/  @P1 FMUL R13, R13, 0.25 ;  /* 0x3e8000000d0d1820 */ /* 0x010fe40000400000 */
[----:B------:R-:W-:Y:S02]  /*9c3c0*/  @P1 FMUL R4, R4, 0.25 ;  /* 0x3e80000004041820 */ /* 0x000fe40000400000 */
[----:B------:R-:W-:Y:S01]  /*9c3d0*/  @P1 FMUL R19, R19, 0.25 ;  /* 0x3e80000013131820 */ /* 0x000fe20000400000 */
[----:B---3--:R0:W-:Y:S04]  /*9c3e0*/  STL [R1+0x2938], R11 ;  /* 0x0029380b01007387 */ /* 0x0081e80000100800 */
[----:B0-----:R-:W3:Y:S01]  /*9c3f0*/  LDL.LU R11, [R1+0x640] ;  /* 0x00064000010b7983 */ /* 0x001ee20000300800 */
[----:B------:R0:W-:Y:S03]  /*9c400*/  @P1 STL [R1+0x5e0], R13 ;  /* 0x0005e00d01001387 */ /* 0x0001e60000100800 */
[----:B0-----:R-:W4:Y:S01]  /*9c410*/  LDL.LU R13, [R1+0x295c] ;  /* 0x00295c00010d7983 */ /* 0x001f220000300800 */
[----:B------:R0:W-:Y:S03]  /*9c420*/  @P1 STL [R1+0x5e8], R4 ;  /* 0x0005e80401001387 */ /* 0x0001e60000100800 */
[----:B0-----:R-:W3:Y:S01]  /*9c430*/  LDL.LU R4, [R1+0x2958] ;  /* 0x0029580001047983 */ /* 0x001ee20000300800 */
[----:B------:R0:W-:Y:S03]  /*9c440*/  @P1 STL [R1+0x5f0], R19 ;  /* 0x0005f01301001387 */ /* 0x0001e60000100800 */
[----:B0-----:R-:W3:Y:S01]  /*9c450*/  LDL.LU R19, [R1+0x2954] ;  /* 0x0029540001137983 */ /* 0x001ee20000300800 */
[----:B--2---:R-:W-:-:S05]  /*9c460*/  @P1 FMUL R17, R17, 0.25 ;  /* 0x3e80000011111820 */ /* 0x004fca0000400000 */
[----:B------:R0:W-:Y:S04]  /*9c470*/  @P1 STL [R1+0x5f8], R17 ;  /* 0x0005f81101001387 */ /* 0x0001e80000100800 */
[----:B0-----:R-:W2:Y:S01]  /*9c480*/  LDL.LU R17, [R1+0x2950] ;  /* 0x0029500001117983 */ /* 0x001ea20000300800 */
[----:B---3--:R-:W-:-:S05]  /*9c490*/  @P1 FMUL R19, R19, 0.25 ;  /* 0x3e80000013131820 */ /* 0x008fca0000400000 */
[----:B------:R0:W-:Y:S04]  /*9c4a0*/  STL [R1+0x294c], R19 ;  /* 0x00294c1301007387 */ /* 0x0001e80000100800 */
[----:B0-----:R-:W3:Y:S01]  /*9c4b0*/  LDL R19, [R1+0x60c] ;  /* 0x00060c0001137983 */ /* 0x001ee20000100800 */
[----:B----4-:R-:W-:-:S05]  /*9c4c0*/  @P1 FMUL R13, R13, 0.25 ;  /* 0x3e8000000d0d1820 */ /* 0x010fca0000400000 */
[----:B------:R0:W-:Y:S01]  /*9c4d0*/  STL [R1+0x2948], R13 ;  /* 0x0029480d01007387 */ /* 0x0001e20000100800 */
[----:B------:R-:W-:Y:S01]  /*9c4e0*/  FSETP.GEU.AND P0, PT, |R16|, 1.175494350822287508e-38, PT ;  /* 0x008000001000780b */ /* 0x000fe20003f0e200 */
[----:B---3--:R-:W-:-:S05]  /*9c4f0*/  @P1 FMUL R19, R19, 0.25 ;  /* 0x3e80000013131820 */ /* 0x008fca0000400000 */
[----:B------:R1:W-:Y:S01]  /*9c500*/  @P1 STL [R1+0x60c], R19 ;  /* 0x00060c1301001387 */ /* 0x0003e20000100800 */
[----:B0-----:R-:W-:-:S03]  /*9c510*/  MOV R13, R19 ;  /* 0x00000013000d7202 */ /* 0x001fc60000000f00 */
[----:B-1----:R-:W3:Y:S01]  /*9c520*/  LDL R19, [R1+0x5e0] ;  /* 0x0005e00001137983 */ /* 0x002ee20000100800 */
[----:B------:R-:W-:Y:S02]  /*9c530*/  @P1 FMUL R15, R15, 0.25 ;  /* 0x3e8000000f0f1820 */ /* 0x000fe40000400000 */
[----:B------:R-:W-:Y:S02]  /*9c540*/  @P1 FMUL R11, R11, 0.25 ;  /* 0x3e8000000b0b1820 */ /* 0x000fe40000400000 */
[----:B------:R-:W-:Y:S02]  /*9c550*/  @P1 FMUL R14, R14, 0.25 ;  /* 0x3e8000000e0e1820 */ /* 0x000fe40000400000 */
[----:B------:R-:W-:Y:S02]  /*9c560*/  @P1 FMUL R10, R10, 0.25 ;  /* 0x3e8000000a0a1820 */ /* 0x000fe40000400000 */
[----:B------:R-:W-:Y:S01]  /*9c570*/  @P1 FMUL R20, R20, 0.25 ;  /* 0x3e80000014141820 */ /* 0x000fe20000400000 */
[----:B------:R-:W-:Y:S01]  /*9c580*/  @P1 STL [R1+0x620], R15 ;  /* 0x0006200f01001387 */ /* 0x000fe20000100800 */
[----:B------:R0:W-:Y:S02]  /*9c590*/  STL [R1+0x293c], R11 ;  /* 0x00293c0b01007387 */ /* 0x0001e40000100800 */
[----:B-----5:R-:W-:Y:S01]  /*9c5a0*/  @P1 FMUL R18, R18, 0.25 ;  /* 0x3e80000012121820 */ /* 0x020fe20000400000 */
[----:B0-----:R-:W4:Y:S01]  /*9c5b0*/  LDL R11, [R1+0x5f8] ;  /* 0x0005f800010b7983 */ /* 0x001f220000100800 */
[----:B------:R-:W-:Y:S02]  /*9c5c0*/  @P1 STL [R1+0x62c], R14 ;  /* 0x00062c0e01001387 */ /* 0x000fe40000100800 */
[----:B------:R-:W-:Y:S02]  /*9c5d0*/  @P1 STL [R1+0x634], R10 ;  /* 0x0006340a01001387 */ /* 0x000fe40000100800 */
[----:B------:R0:W-:Y:S02]  /*9c5e0*/  STL [R1+0x2940], R20 ;  /* 0x0029401401007387 */ /* 0x0001e40000100800 */
[----:B0-----:R-:W5:Y:S01]  /*9c5f0*/  LDL R20, [R1+0x5f0] ;  /* 0x0005f00001147983 */ /* 0x001f620000100800 */
[----:B------:R0:W-:Y:S03]  /*9c600*/  STL [R1+0x2944], R18 ;  /* 0x0029441201007387 */ /* 0x0001e60000100800 */
[----:B0-----:R-:W2:Y:S01]  /*9c610*/  LDL R18, [R1+0x5e8] ;  /* 0x0005e80001127983 */ /* 0x001ea20000100800 */
[----:B---3--:R-:W-:-:S05]  /*9c620*/  @!P0 FMUL R19, R19, 16777216 ;  /* 0x4b80000013138820 */ /* 0x008fca0000400000 */
[----:B------:R0:W-:Y:S04]  /*9c630*/  @!P0 STL [R1+0x5e0], R19 ;  /* 0x0005e01301008387 */ /* 0x0001e80000100800 */
[----:B0-----:R-:W3:Y:S01]  /*9c640*/  LDL.LU R19, [R1+0x294c] ;  /* 0x00294c0001137983 */ /* 0x001ee20000300800 */
[----:B------:R-:W-:Y:S02]  /*9c650*/  @P1 FMUL R4, R4, 0.25 ;  /* 0x3e80000004041820 */ /* 0x000fe40000400000 */
[----:B----4-:R-:W-:Y:S02]  /*9c660*/  @!P0 FMUL R11, R11, 16777216 ;  /* 0x4b8000000b0b8820 */ /* 0x010fe40000400000 */
[----:B------:R-:W-:Y:S02]  /*9c670*/  @!P0 FMUL R4, R4, 16777216 ;  /* 0x4b80000004048820 */ /* 0x000fe40000400000 */
[----:B-----5:R-:W-:-:S02]  /*9c680*/  @!P0 FMUL R20, R20, 16777216 ;  /* 0x4b80000014148820 */ /* 0x020fc40000400000 */
[----:B--2---:R-:W-:-:S05]  /*9c690*/  @!P0 FMUL R18, R18, 16777216 ;  /* 0x4b80000012128820 */ /* 0x004fca0000400000 */
[----:B------:R0:W-:Y:S01]  /*9c6a0*/  @!P0 STL [R1+0x5e8], R18 ;  /* 0x0005e81201008387 */ /* 0x0001e20000100800 */
[----:B------:R-:W-:Y:S02]  /*9c6b0*/  @!P0 STL [R1+0x5f0], R20 ;  /* 0x0005f01401008387 */ /* 0x000fe40000100800 */
[----:B------:R1:W-:Y:S02]  /*9c6c0*/  @!P0 STL [R1+0x5f8], R11 ;  /* 0x0005f80b01008387 */ /* 0x0003e40000100800 */
[----:B------:R-:W-:Y:S02]  /*9c6d0*/  @!P0 FMUL R13, R13, 16777216 ;  /* 0x4b8000000d0d8820 */ /* 0x000fe40000400000 */
[----:B0-----:R-:W-:Y:S01]  /*9c6e0*/  IMAD.MOV.U32 R18, RZ, RZ, R15 ;  /* 0x000000ffff127224 */ /* 0x001fe200078e000f */
[----:B-1----:R-:W-:Y:S01]  /*9c6f0*/  MOV R11, R10 ;  /* 0x0000000a000b7202 */ /* 0x002fe20000000f00 */
[----:B------:R-:W-:Y:S01]  /*9c700*/  IMAD.MOV.U32 R10, RZ, RZ, R9 ;  /* 0x000000ffff0a7224 */ /* 0x000fe200078e0009 */
[----:B------:R-:W-:Y:S01]  /*9c710*/  MOV R9, R8 ;  /* 0x0000000800097202 */ /* 0x000fe20000000f00 */
[----:B------:R-:W-:-:S02]  /*9c720*/  MOV R8, R7 ;  /* 0x0000000700087202 */ /* 0x000fc40000000f00 */
[----:B------:R-:W-:Y:S01]  /*9c730*/  IMAD.MOV.U32 R7, RZ, RZ, R5 ;  /* 0x000000ffff077224 */ /* 0x000fe200078e0005 */
[----:B------:R-:W-:Y:S02]  /*9c740*/  MOV R5, R28 ;  /* 0x0000001c00057202 */ /* 0x000fe40000000f00 */
[----:B------:R-:W-:Y:S01]  /*9c750*/  MOV R20, R14 ;  /* 0x0000000e00147202 */ /* 0x000fe20000000f00 */
[----:B---3--:R-:W-:-:S05]  /*9c760*/  @!P0 FMUL R19, R19, 16777216 ;  /* 0x4b80000013138820 */ /* 0x008fca0000400000 */
[----:B------:R0:W-:Y:S04]  /*9c770*/  STL [R1+0x600], R19 ;  /* 0x0006001301007387 */ /* 0x0001e80000100800 */
[----:B0-----:R-:W2:Y:S01]  /*9c780*/  LDL.LU R19, [R1+0x6a8] ;  /* 0x0006a80001137983 */ /* 0x001ea20000300800 */
[----:B------:R-:W3:Y:S02]  /*9c790*/  LDL.LU R15, [R1+0x6b8] ;  /* 0x0006b800010f7983 */ /* 0x000ee40000300800 */
[----:B------:R0:W-:Y:S02]  /*9c7a0*/  STL [R1+0x604], R4 ;  /* 0x0006040401007387 */ /* 0x0001e40000100800 */
[----:B0-----:R-:W4:Y:S01]  /*9c7b0*/  LDL.LU R4, [R1+0x65c] ;  /* 0x00065c0001047983 */ /* 0x001f220000300800 */
[----:B------:R-:W5:Y:S02]  /*9c7c0*/  LDL.LU R28, [R1+0x660] ;  /* 0x00066000011c7983 */ /* 0x000f640000300800 */
[----:B------:R-:W2:Y:S02]  /*9c7d0*/  LDL.LU R14, [R1+0x6c0] ;  /* 0x0006c000010e7983 */ /* 0x000ea40000300800 */
[----:B------:R0:W-:Y:S02]  /*9c7e0*/  @!P0 STL [R1+0x60c], R13 ;  /* 0x00060c0d01008387 */ /* 0x0001e40000100800 */
[----:B0-----:R-:W2:Y:S01]  /*9c7f0*/  LDL.LU R13, [R1+0x2948] ;  /* 0x00294800010d7983 */ /* 0x001ea20000300800 */
[----:B------:R-:W-:-:S02]  /*9c800*/  @P1 FMUL R12, R12, 0.25 ;  /* 0x3e8000000c0c1820 */ /* 0x000fc40000400000 */
[----:B------:R-:W-:Y:S02]  /*9c810*/  @!P0 FMUL R18, R18, 16777216 ;  /* 0x4b80000012128820 */ /* 0x000fe40000400000 */
[----:B------:R-:W-:Y:S02]  /*9c820*/  @!P0 FMUL R12, R12, 16777216 ;  /* 0x4b8000000c0c8820 */ /* 0x000fe40000400000 */
[----:B------:R-:W-:Y:S02]  /*9c830*/  @!P0 FMUL R20, R20, 16777216 ;  /* 0x4b80000014148820 */ /* 0x000fe40000400000 */
[----:B------:R-:W-:Y:S02]  /*9c840*/  @!P0 FMUL R11, R11, 16777216 ;  /* 0x4b8000000b0b8820 */ /* 0x000fe40000400000 */
[----:B--2---:R-:W-:-:S05]  /*9c850*/  @!P0 FMUL R13, R13, 16777216 ;  /* 0x4b8000000d0d8820 */ /* 0x004fca0000400000 */
[----:B------:R0:W-:Y:S04]  /*9c860*/  STL [R1+0x614], R13 ;  /* 0x0006140d01007387 */ /* 0x0001e80000100800 */
[----:B0-----:R-:W2:Y:S01]  /*9c870*/  LDL.LU R13, [R1+0x654] ;  /* 0x00065400010d7983 */ /* 0x001ea20000300800 */
[----:B------:R0:W-:Y:S03]  /*9c880*/  STL [R1+0x618], R12 ;  /* 0x0006180c01007387 */ /* 0x0001e60000100800 */
[----:B0-----:R-:W2:Y:S01]  /*9c890*/  LDL.LU R12, [R1+0x658] ;  /* 0x00065800010c7983 */ /* 0x001ea20000300800 */
[----:B------:R0:W-:Y:S03]  /*9c8a0*/  @!P0 STL [R1+0x620], R18 ;  /* 0x0006201201008387 */ /* 0x0001e60000100800 */
[----:B0-----:R-:W2:Y:S01]  /*9c8b0*/  LDL.LU R18, [R1+0x2944] ;  /* 0x0029440001127983 */ /* 0x001ea20000300800 */
[----:B------:R0:W-:Y:S03]  /*9c8c0*/  @!P0 STL [R1+0x62c], R20 ;  /* 0x00062c1401008387 */ /* 0x0001e60000100800 */
[----:B0-----:R-:W3:Y:S01]  /*9c8d0*/  LDL.LU R20, [R1+0x2940] ;  /* 0x0029400001147983 */ /* 0x001ee20000300800 */
[----:B------:R0:W-:Y:S03]  /*9c8e0*/  @!P0 STL [R1+0x634], R11 ;  /* 0x0006340b01008387 */ /* 0x0001e60000100800 */
[----:B0-----:R-:W4:Y:S01]  /*9c8f0*/  LDL.LU R11, [R1+0x293c] ;  /* 0x00293c00010b7983 */ /* 0x001f220000300800 */
[----:B------:R-:W-:-:S02]  /*9c900*/  @P1 FMUL R16, R16, 0.25 ;  /* 0x3e80000010101820 */ /* 0x000fc40000400000 */
[----:B------:R-:W-:Y:S02]  /*9c910*/  @P1 FMUL R6, R6, 0.25 ;  /* 0x3e80000006061820 */ /* 0x000fe40000400000 */
[----:B------:R-:W-:Y:S02]  /*9c920*/  @!P0 FMUL R16, R16, 16777216 ;  /* 0x4b80000010108820 */ /* 0x000fe40000400000 */
[----:B------:R-:W-:Y:S02]  /*9c930*/  @!P0 FMUL R6, R6, 16777216 ;  /* 0x4b80000006068820 */ /* 0x000fe40000400000 */
[----:B--2---:R-:W-:Y:S02]  /*9c940*/  @!P0 FMUL R18, R18, 16777216 ;  /* 0x4b80000012128820 */ /* 0x004fe40000400000 */
[----:B---3--:R-:W-:Y:S02]  /*9c950*/  @!P0 FMUL R20, R20, 16777216 ;  /* 0x4b80000014148820 */ /* 0x008fe40000400000 */
[----:B----4-:R-:W-:-:S05]  /*9c960*/  @!P0 FMUL R11, R11, 16777216 ;  /* 0x4b8000000b0b8820 */ /* 0x010fca0000400000 */
[----:B------:R0:W-:Y:S04]  /*9c970*/  STL [R1+0x640], R11 ;  /* 0x0006400b01007387 */ /* 0x0001e80000100800 */
[----:B0-----:R-:W2:Y:S01]  /*9c980*/  LDL.LU R11, [R1+0x2938] ;  /* 0x00293800010b7983 */ /* 0x001ea20000300800 */
[----:B------:R0:W-:Y:S03]  /*9c990*/  STL [R1+0x644], R20 ;  /* 0x0006441401007387 */ /* 0x0001e60000100800 */
[----:B0-----:R-:W3:Y:S01]  /*9c9a0*/  LDL.LU R20, [R1+0x2934] ;  /* 0x0029340001147983 */ /* 0x001ee20000300800 */
[----:B------:R0:W-:Y:S03]  /*9c9b0*/  STL [R1+0x64c], R18 ;  /* 0x00064c1201007387 */ /* 0x0001e60000100800 */
[----:B0-----:R-:W4:Y:S01]  /*9c9c0*/  LDL.LU R18, [R1+0x2930] ;  /* 0x0029300001127983 */ /* 0x001f220000300800 */
[----:B------:R0:W-:Y:S03]  /*9c9d0*/  STL [R1+0x28c8], R16 ;  /* 0x0028c81001007387 */ /* 0x0001e60000100800 */
[----:B0-----:R-:W2:Y:S01]  /*9c9e0*/  LDL.LU R16, [R1+0x6b0] ;  /* 0x0006b00001107983 */ /* 0x001ea20000300800 */
[----:B------:R0:W-:Y:S02]  /*9c9f0*/  STL [R1+0x650], R6 ;  /* 0x0006500601007387 */ /* 0x0001e40000100800 */
[----:B0-----:R-:W-:-:S02]  /*9ca00*/  MOV R6, R5 ;  /* 0x0000000500067202 */ /* 0x001fc40000000f00 */
[----:B------:R-:W2:Y:S01]  /*9ca10*/  LDL.LU R5, [R1+0x68c] ;  /* 0x00068c0001057983 */ /* 0x000ea20000300800 */
[C---:B------:R-:W-:Y:S02]  /*9ca20*/  FSETP.GT.AND P1, PT, |R17|.reuse, 8.50705917302346158658e+37, PT ;  /* 0x7e8000001100780b */ /* 0x040fe40003f24200 */
[----:B------:R-:W-:Y:S01]  /*9ca30*/  FSETP.GEU.AND P0, PT, |R17|, 1.175494350822287508e-38, PT ;  /* 0x008000001100780b */ /* 0x000fe20003f0e200 */
[----:B--2---:R0:W-:Y:S04]  /*9ca40*/  STL [R1+0x2914], R5 ;  /* 0x0029140501007387 */ /* 0x0041e80000100800 */
[----:B0-----:R-:W2:Y:S06]  /*9ca50*/  LDL.LU R5, [R1+0x69c] ;  /* 0x00069c0001057983 */ /* 0x001eac0000300800 */
[----:B------:R-:W-:-:S02]  /*9ca60*/  @P1 FMUL R10, R10, 0.25 ;  /* 0x3e8000000a0a1820 */ /* 0x000fc40000400000 */
[----:B------:R-:W-:Y:S02]  /*9ca70*/  @P1 FMUL R9, R9, 0.25 ;  /* 0x3e80000009091820 */ /* 0x000fe40000400000 */
[----:B------:R-:W-:Y:S02]  /*9ca80*/  @P1 FMUL R8, R8, 0.25 ;  /* 0x3e80000008081820 */ /* 0x000fe40000400000 */
[----:B------:R-:W-:Y:S02]  /*9ca90*/  @P1 FMUL R7, R7, 0.25 ;  /* 0x3e80000007071820 */ /* 0x000fe40000400000 */
[----:B------:R-:W-:Y:S01]  /*9caa0*/  @P1 FMUL R0, R0, 0.25 ;  /* 0x3e80000000001820 */ /* 0x000fe20000400000 */
[----:B------:R-:W-:Y:S01]  /*9cab0*/  @P1 STL [R1+0x668], R10 ;  /* 0x0006680a01001387 */ /* 0x000fe20000100800 */
[----:B------:R-:W-:Y:S02]  /*9cac0*/  @P1 STL [R1+0x670], R9 ;  /* 0x0006700901001387 */ /* 0x000fe40000100800 */
[----:B------:R-:W-:-:S02]  /*9cad0*/  @P1 FMUL R23, R23, 0.25 ;  /* 0x3e80000017171820 */ /* 0x000fc40000400000 */
[----:B------:R-:W-:Y:S02]  /*9cae0*/  @P1 STL [R1+0x678], R8 ;  /* 0x0006780801001387 */ /* 0x000fe40000100800 */
[----:B------:R-:W-:Y:S02]  /*9caf0*/  @P1 FMUL R19, R19, 0.25 ;  /* 0x3e80000013131820 */ /* 0x000fe40000400000 */
[----:B------:R-:W-:Y:S01]  /*9cb00*/  @P1 FMUL R13, R13, 0.25 ;  /* 0x3e8000000d0d1820 */ /* 0x000fe20000400000 */
[----:B------:R-:W-:Y:S01]  /*9cb10*/  @P1 STL [R1+0x680], R7 ;  /* 0x0006800701001387 */ /* 0x000fe20000100800 */
[----:B------:R-:W-:Y:S02]  /*9cb20*/  @P1 FMUL R16, R16, 0.25 ;  /* 0x3e80000010101820 */ /* 0x000fe40000400000 */
[----:B------:R-:W-:Y:S02]  /*9cb30*/  @P1 FMUL R12, R12, 0.25 ;  /* 0x3e8000000c0c1820 */ /* 0x000fe40000400000 */
[----:B------:R-:W-:-:S02]  /*9cb40*/  @P1 FMUL R15, R15, 0.25 ;  /* 0x3e8000000f0f1820 */ /* 0x000fc40000400000 */
[----:B------:R-:W-:Y:S02]  /*9cb50*/  @P1 FMUL R4, R4, 0.25 ;  /* 0x3e80000004041820 */ /* 0x000fe40000400000 */
[----:B------:R-:W-:Y:S02]  /*9cb60*/  @P1 FMUL R17, R17, 0.25 ;  /* 0x3e80000011111820 */ /* 0x000fe40000400000 */
[----:B-----5:R-:W-:Y:S02]  /*9cb70*/  @P1 FMUL R28, R28, 0.25 ;  /* 0x3e8000001c1c1820 */ /* 0x020fe40000400000 */
[----:B------:R-:W-:Y:S02]  /*9cb80*/  @P1 FMUL R14, R14, 0.25 ;  /* 0x3e8000000e0e1820 */ /* 0x000fe40000400000 */
[----:B------:R-:W-:Y:S02]  /*9cb90*/  @!P0 FMUL R13, R13, 16777216 ;  /* 0x4b8000000d0d8820 */ /* 0x000fe40000400000 */
[----:B------:R-:W-:-:S02]  /*9cba0*/  @!P0 FMUL R12, R12, 16777216 ;  /* 0x4b8000000c0c8820 */ /* 0x000fc40000400000 */
[----:B------:R-:W-:Y:S02]  /*9cbb0*/  @!P0 FMUL R4, R4, 16777216 ;  /* 0x4b80000004048820 */ /* 0x000fe40000400000 */
[----:B------:R-:W-:Y:S02]  /*9cbc0*/  @!P0 FMUL R28, R28, 16777216 ;  /* 0x4b8000001c1c8820 */ /* 0x000fe40000400000 */
[----:B------:R-:W-:-:S04]  /*9cbd0*/  @P1 FMUL R11, R11, 0.25 ;  /* 0x3e8000000b0b1820 */ /* 0x000fc80000400000 */
[----:B------:R-:W-:Y:S02]  /*9cbe0*/  @!P0 FMUL R11, R11, 16777216 ;  /* 0x4b8000000b0b8820 */ /* 0x000fe40000400000 */
[----:B--2---:R-:W-:-:S05]  /*9cbf0*/  @P1 FMUL R5, R5, 0.25 ;  /* 0x3e80000005051820 */ /* 0x004fca0000400000 */
[----:B------:R-:W-:Y:S01]  /*9cc00*/  STL [R1+0x2918], R5 ;  /* 0x0029180501007387 */ /* 0x000fe20000100800 */
[----:B------:R-:W-:Y:S02]  /*9cc10*/  @P1 STL [R1+0x688], R0 ;  /* 0x0006880001001387 */ /* 0x000fe40000100800 */
[----:B------:R-:W-:Y:S02]  /*9cc20*/  @P1 STL [R1+0x694], R23 ;  /* 0x0006941701001387 */ /* 0x000fe40000100800 */
[----:B------:R0:W-:Y:S01]  /*9cc30*/  STL [R1+0x291c], R19 ;  /* 0x00291c1301007387 */ /* 0x0001e20000100800 */
[----:B------:R-:W-:Y:S01]  /*9cc40*/  STL [R1+0x2920], R16 ;  /* 0x0029201001007387 */ /* 0x000fe20000100800 */
[----:B------:R1:W-:Y:S02]  /*9cc50*/  STL [R1+0x2924], R15 ;  /* 0x0029240f01007387 */ /* 0x0003e40000100800 */
[----:B------:R-:W-:Y:S02]  /*9cc60*/  STL [R1+0x2928], R17 ;  /* 0x0029281101007387 */ /* 0x000fe40000100800 */
[----:B------:R-:W-:Y:S01]  /*9cc70*/  STL [R1+0x292c], R14 ;  /* 0x00292c0e01007387 */ /* 0x000fe20000100800 */
[----:B------:R-:W-:Y:S01]  /*9cc80*/  STL [R1+0x654], R13 ;  /* 0x0006540d01007387 */ /* 0x000fe20000100800 */
[----:B------:R-:W-:Y:S02]  /*9cc90*/  STL [R1+0x658], R12 ;  /* 0x0006580c01007387 */ /* 0x000fe40000100800 */
[----:B------:R2:W-:Y:S02]  /*9cca0*/  STL [R1+0x65c], R4 ;  /* 0x00065c0401007387 */ /* 0x0005e40000100800 */
[----:B------:R5:W-:Y:S01]  /*9ccb0*/  STL [R1+0x660], R28 ;  /* 0x0006601c01007387 */ /* 0x000be20000100800 */
[----:B0-----:R-:W-:-:S02]  /*9ccc0*/  MOV R19, R0 ;  /* 0x0000000000137202 */ /* 0x001fc40000000f00 */
[----:B-1----:R-:W-:Y:S01]  /*9ccd0*/  MOV R15, R8 ;  /* 0x00000008000f7202 */ /* 0x002fe20000000f00 */
[----:B------:R-:W-:Y:S01]  /*9cce0*/  MOV R8, R27 ;  /* 0x0000001b00087202 */ /* 0x000fe20000000f00 */
[----:B------:R-:W-:Y:S01]  /*9ccf0*/  MOV R0, R2 ;  /* 0x0000000200007202 */ /* 0x000fe20000000f00 */
[----:B------:R-:W-:Y:S01]  /*9cd00*/  IMAD.MOV.U32 R27, RZ, RZ, R25 ;  /* 0x000000ffff1b7224 */ /* 0x000fe200078e0019 */
[----:B------:R-:W-:Y:S01]  /*9cd10*/  MOV R5, R23 ;  /* 0x0000001700057202 */ /* 0x000fe20000000f00 */
[----:B--2---:R-:W2:Y:S01]  /*9cd20*/  LDL.LU R4, [R1+0x66c] ;  /* 0x00066c0001047983 */ /* 0x004ea20000300800 */
[----:B------:R-:W-:Y:S01]  /*9cd30*/  MOV R25, R26 ;  /* 0x0000001a00197202 */ /* 0x000fe20000000f00 */
[----:B------:R-:W2:Y:S02]  /*9cd40*/  LDL.LU R2, [R1+0x674] ;  /* 0x0006740001027983 */ /* 0x000ea40000300800 */
[----:B------:R-:W-:Y:S01]  /*9cd50*/  IMAD.MOV.U32 R23, RZ, RZ, R3 ;  /* 0x000000ffff177224 */ /* 0x000fe200078e0003 */
[----:B------:R-:W-:Y:S01]  /*9cd60*/  MOV R26, R22 ;  /* 0x00000016001a7202 */ /* 0x000fe20000000f00 */
[----:B-----5:R-:W5:Y:S01]  /*9cd70*/  LDL.LU R28, [R1+0x67c] ;  /* 0x00067c00011c7983 */ /* 0x020f620000300800 */
[----:B---3--:R-:W-:-:S02]  /*9cd80*/  IMAD.MOV.U32 R22, RZ, RZ, R20 ;  /* 0x000000ffff167224 */ /* 0x008fc400078e0014 */
[----:B------:R-:W3:Y:S02]  /*9cd90*/  LDL.LU R3, [R1+0x684] ;  /* 0x0006840001037983 */ /* 0x000ee40000300800 */
[----:B------:R-:W-:Y:S01]  /*9cda0*/  IMAD.MOV.U32 R14, RZ, RZ, R10 ;  /* 0x000000ffff0e7224 */ /* 0x000fe200078e000a */
[----:B------:R-:W2:Y:S01]  /*9cdb0*/  LDL.LU R20, [R1+0x6ac] ;  /* 0x0006ac0001147983 */ /* 0x000ea20000300800 */
[----:B------:R-:W-:Y:S01]  /*9cdc0*/  MOV R17, R9 ;  /* 0x0000000900117202 */ /* 0x000fe20000000f00 */
[----:B------:R-:W2:Y:S02]  /*9cdd0*/  LDL.LU R13, [R1+0x6b4] ;  /* 0x0006b400010d7983 */ /* 0x000ea40000300800 */
[----:B------:R-:W2:Y:S01]  /*9cde0*/  LDL.LU R12, [R1+0x6bc] ;  /* 0x0006bc00010c7983 */ /* 0x000ea20000300800 */
[----:B------:R-:W2:Y:S01]  /*9cdf0*/  LDL.LU R10, [R1+0x6c4] ;  /* 0x0006c400010a7983 */ /* 0x000ea20000300800 */
[----:B------:R-:W-:Y:S02]  /*9ce00*/  IMAD.MOV.U32 R16, RZ, RZ, R7 ;  /* 0x000000ffff107224 */ /* 0x000fe400078e0007 */
[----:B------:R-:W2:Y:S02]  /*9ce10*/  LDL.LU R9, [R1+0x6c8] ;  /* 0x0006c80001097983 */ /* 0x000ea40000300800 */
[----:B------:R-:W-:Y:S01]  /*9ce20*/  @!P0 FMUL R14, R14, 16777216 ;  /* 0x4b8000000e0e8820 */ /* 0x000fe20000400000 */
[----:B------:R-:W2:Y:S01]  /*9ce30*/  LDL.LU R7, [R1+0x6cc] ;  /* 0x0006cc0001077983 */ /* 0x000ea20000300800 */
[----:B------:R0:W-:Y:S02]  /*9ce40*/  STL [R1+0x664], R11 ;  /* 0x0006640b01007387 */ /* 0x0001e40000100800 */
[----:B------:R-:W-:-:S02]  /*9ce50*/  @!P0 FMUL R17, R17, 16777216 ;  /* 0x4b80000011118820 */ /* 0x000fc40000400000 */
[----:B------:R-:W-:Y:S02]  /*9ce60*/  @!P0 FMUL R15, R15, 16777216 ;  /* 0x4b8000000f0f8820 */ /* 0x000fe40000400000 */
[----:B------:R-:W-:Y:S02]  /*9ce70*/  @!P0 FMUL R16, R16, 16777216 ;  /* 0x4b80000010108820 */ /* 0x000fe40000400000 */
[----:B------:R-:W-:Y:S01]  /*9ce80*/  @!P0 FMUL R19, R19, 16777216 ;  /* 0x4b80000013138820 */ /* 0x000fe20000400000 */
[----:B0-----:R-:W-:Y:S02]  /*9ce90*/  MOV R11, R6 ;  /* 0x00000006000b7202 */ /* 0x001fe40000000f00 */
[----:B------:R-:W2:Y:S01]  /*9cea0*/  LDL.LU R6, [R1+0x6d0] ;  /* 0x0006d00001067983 */ /* 0x000ea20000300800 */
[----:B------:R0:W-:Y:S02]  /*9ceb0*/  @!P0 STL [R1+0x668], R14 ;  /* 0x0006680e01008387 */ /* 0x0001e40000100800 */
[----:B------:R-:W-:Y:S01]  /*9cec0*/  @!P0 FMUL R5, R5, 16777216 ;  /* 0x4b80000005058820 */ /* 0x000fe20000400000 */
        /* <DEDUP_REMOVED lines=11> */
[----:B----4-:R-:W-:-:S13]  /*9cf80*/  FSETP.GT.AND P1, PT, |R18|, 8.50705917302346158658e+37, PT ;  /* 0x7e8000001200780b */ /* 0x010fda0003f24200 */
[----:B------:R-:W-:Y:S02]  /*9cf90*/  @P1 FMUL R23, R23, 0.25 ;  /* 0x3e80000017171820 */ /* 0x000fe40000400000 */
[----:B------:R-:W-:Y:S02]  /*9cfa0*/  @P1 FMUL R0, R0, 0.25 ;  /* 0x3e80000000001820 */ /* 0x000fe40000400000 */
[----:B------:R-:W-:Y:S02]  /*9cfb0*/  @P1 FMUL R8, R8, 0.25 ;  /* 0x3e80000008081820 */ /* 0x000fe40000400000 */
[----:B------:R-:W-:Y:S02]  /*9cfc0*/  @P1 FMUL R11, R11, 0.25 ;  /* 0x3e8000000b0b1820 */ /* 0x000fe40000400000 */
[----:B--2---:R-:W-:-:S05]  /*9cfd0*/  @!P0 FMUL R5, R5, 16777216 ;  /* 0x4b80000005058820 */ /* 0x004fca0000400000 */
[----:B------:R0:W-:Y:S04]  /*9cfe0*/  STL [R1+0x69c], R5 ;  /* 0x00069c0501007387 */ /* 0x0001e80000100800 */
[----:B0-----:R-:W2:Y:S01]  /*9cff0*/  LDL.LU R5, [R1+0x2914] ;  /* 0x0029140001057983 */ /* 0x001ea20000300800 */
[----:B------:R-:W-:Y:S02]  /*9d000*/  @!P0 FMUL R19, R19, 16777216 ;  /* 0x4b80000013138820 */ /* 0x000fe40000400000 */
[----:B------:R-:W-:Y:S02]  /*9d010*/  @!P0 FMUL R17, R17, 16777216 ;  /* 0x4b80000011118820 */ /* 0x000fe40000400000 */
[----:B------:R-:W-:Y:S02]  /*9d020*/  @!P0 FMUL R16, R16, 16777216 ;  /* 0x4b80000010108820 */ /* 0x000fe40000400000 */
[----:B------:R-:W-:-:S02]  /*9d030*/  @!P0 FMUL R15, R15, 16777216 ;  /* 0x4b8000000f0f8820 */ /* 0x000fc40000400000 */
[----:B------:R-:W-:Y:S01]  /*9d040*/  @!P0 FMUL R14, R14, 16777216 ;  /* 0x4b8000000e0e8820 */ /* 0x000fe20000400000 */
[----:B------:R0:W-:Y:S01]  /*9d050*/  STL [R1+0x6a8], R19 ;  /* 0x0006a81301007387 */ /* 0x0001e20000100800 */
[----:B------:R-:W-:-:S03]  /*9d060*/  @P1 FMUL R20, R20, 0.25 ;  /* 0x3e80000014141820 */ /* 0x000fc60000400000 */
[----:B0-----:R-:W4:Y:S01]  /*9d070*/  LDL.LU R19, [R1+0x2910] ;  /* 0x0029100001137983 */ /* 0x001f220000300800 */
[----:B------:R-:W-:Y:S02]  /*9d080*/  STL [R1+0x28cc], R17 ;  /* 0x0028cc1101007387 */ /* 0x000fe40000100800 */
[----:B------:R-:W-:Y:S02]  /*9d090*/  STL [R1+0x6b0], R16 ;  /* 0x0006b01001007387 */ /* 0x000fe40000100800 */
[----:B------:R-:W-:Y:S01]  /*9d0a0*/  STL [R1+0x6b8], R15 ;  /* 0x0006b80f01007387 */ /* 0x000fe20000100800 */
[----:B------:R-:W-:Y:S01]  /*9d0b0*/  STL [R1+0x6c0], R14 ;  /* 0x0006c00e01007387 */ /* 0x000fe20000100800 */
[----:B------:R-:W-:Y:S02]  /*9d0c0*/  @P1 STL [R1+0x690], R23 ;  /* 0x0006901701001387 */ /* 0x000fe40000100800 */
[----:B------:R-:W-:Y:S02]  /*9d0d0*/  @P1 STL [R1+0x698], R0 ;  /* 0x0006980001001387 */ /* 0x000fe40000100800 */
[----:B------:R-:W-:Y:S01]  /*9d0e0*/  @P1 STL [R1+0x6a0], R8 ;  /* 0x0006a00801001387 */ /* 0x000fe20000100800 */
[----:B------:R-:W-:Y:S01]  /*9d0f0*/  @P1 STL [R1+0x6a4], R11 ;  /* 0x0006a40b01001387 */ /* 0x000fe20000100800 */
[----:B------:R0:W-:Y:S01]  /*9d100*/  STL [R1+0x2900], R20 ;  /* 0x0029001401007387 */ /* 0x0001e20000100800 */
[----:B------:R-:W-:-:S02]  /*9d110*/  FSETP.GEU.AND P0, PT, |R18|, 1.175494350822287508e-38, PT ;  /* 0x008000001200780b */ /* 0x000fc40003f0e200 */
[----:B0-----:R-:W-:Y:S01]  /*9d120*/  MOV R20, R11 ;  /* 0x0000000b00147202 */ /* 0x001fe20000000f00 */
[----:B------:R-:W-:-:S04]  /*9d130*/  @P1 FMUL R2, R2, 0.25 ;  /* 0x3e80000002021820 */ /* 0x000fc80000400000 */
[----:B------:R0:W-:Y:S01]  /*9d140*/  STL [R1+0x2904], R20 ;  /* 0x0029041401007387 */ /* 0x0001e20000100800 */
[----:B------:R-:W-:Y:S02]  /*9d150*/  @P1 FMUL R4, R4, 0.25 ;  /* 0x3e80000004041820 */ /* 0x000fe40000400000 */
[----:B-----5:R-:W-:Y:S02]  /*9d160*/  @P1 FMUL R28, R28, 0.25 ;  /* 0x3e8000001c1c1820 */ /* 0x020fe40000400000 */
[----:B---3--:R-:W-:Y:S02]  /*9d170*/  @P1 FMUL R3, R3, 0.25 ;  /* 0x3e80000003031820 */ /* 0x008fe40000400000 */
[----:B0-----:R-:W-:Y:S02]  /*9d180*/  IMAD.MOV.U32 R20, RZ, RZ, R8 ;  /* 0x000000ffff147224 */ /* 0x001fe400078e0008 */
[----:B------:R-:W-:-:S03]  /*9d190*/  @!P0 FMUL R2, R2, 16777216 ;  /* 0x4b80000002028820 */ /* 0x000fc60000400000 */
[----:B------:R0:W-:Y:S01]  /*9d1a0*/  STL [R1+0x2908], R20 ;  /* 0x0029081401007387 */ /* 0x0001e20000100800 */
[----:B------:R-:W-:Y:S02]  /*9d1b0*/  @!P0 FMUL R4, R4, 16777216 ;  /* 0x4b80000004048820 */ /* 0x000fe40000400000 */
[----:B------:R-:W-:Y:S02]  /*9d1c0*/  @!P0 FMUL R28, R28, 16777216 ;  /* 0x4b8000001c1c8820 */ /* 0x000fe40000400000 */
[----:B------:R-:W-:Y:S01]  /*9d1d0*/  @!P0 FMUL R3, R3, 16777216 ;  /* 0x4b80000003038820 */ /* 0x000fe20000400000 */
[----:B0-----:R-:W-:-:S05]  /*9d1e0*/  MOV R20, R0 ;  /* 0x0000000000147202 */ /* 0x001fca0000000f00 */
[----:B------:R-:W-:Y:S01]  /*9d1f0*/  STL [R1+0x290c], R20 ;  /* 0x00290c1401007387 */ /* 0x000fe20000100800 */
[----:B------:R0:W-:Y:S01]  /*9d200*/  STL [R1+0x674], R2 ;  /* 0x0006740201007387 */ /* 0x0001e20000100800 */
[----:B------:R-:W-:Y:S02]  /*9d210*/  MOV R0, R25 ;  /* 0x0000001900007202 */ /* 0x000fe40000000f00 */
[----:B0-----:R-:W3:Y:S01]  /*9d220*/  LDL.LU R2, [R1+0x6e8] ;  /* 0x0006e80001027983 */ /* 0x001ee20000300800 */
[----:B------:R0:W-:Y:S02]  /*9d230*/  STL [R1+0x66c], R4 ;  /* 0x00066c0401007387 */ /* 0x0001e40000100800 */
[----:B------:R1:W-:Y:S02]  /*9d240*/  STL [R1+0x67c], R28 ;  /* 0x00067c1c01007387 */ /* 0x0003e40000100800 */
[----:B------:R5:W-:Y:S01]  /*9d250*/  STL [R1+0x684], R3 ;  /* 0x0006840301007387 */ /* 0x000be20000100800 */
[----:B------:R-:W-:Y:S01]  /*9d260*/  MOV R20, R23 ;  /* 0x0000001700147202 */ /* 0x000fe20000000f00 */
[----:B------:R-:W-:Y:S01]  /*9d270*/  IMAD.MOV.U32 R23, RZ, RZ, R27 ;  /* 0x000000ffff177224 */ /* 0x000fe200078e001b */
[----:B0-----:R-:W3:Y:S01]  /*9d280*/  LDL.LU R4, [R1+0x6d4] ;  /* 0x0006d40001047983 */ /* 0x001ee20000300800 */
[----:B-1----:R-:W3:Y:S02]  /*9d290*/  LDL.LU R28, [R1+0x6d8] ;  /* 0x0006d800011c7983 */ /* 0x002ee40000300800 */
[----:B-----5:R-:W5:Y:S02]  /*9d2a0*/  LDL.LU R3, [R1+0x6dc] ;  /* 0x0006dc0001037983 */ /* 0x020f640000300800 */
[----:B------:R-:W3:Y:S01]  /*9d2b0*/  LDL.LU R27, [R1+0x6e0] ;  /* 0x0006e000011b7983 */ /* 0x000ee20000300800 */
[----:B------:R-:W3:Y:S01]  /*9d2c0*/  LDL.LU R25, [R1+0x6e4] ;  /* 0x0006e40001197983 */ /* 0x000ee20000300800 */
[----:B------:R-:W3:Y:S02]  /*9d2d0*/  LDL.LU R17, [R1+0x708] ;  /* 0x0007080001117983 */ /* 0x000ee40000300800 */
[----:B------:R-:W3:Y:S02]  /*9d2e0*/  LDL.LU R16, [R1+0x714] ;  /* 0x0007140001107983 */ /* 0x000ee40000300800 */
[----:B------:R-:W3:Y:S01]  /*9d2f0*/  LDL.LU R15, [R1+0x71c] ;  /* 0x00071c00010f7983 */ /* 0x000ee20000300800 */
[----:B------:R-:W3:Y:S01]  /*9d300*/  LDL.LU R14, [R1+0x728] ;  /* 0x00072800010e7983 */ /* 0x000ee20000300800 */
[----:B------:R-:W-:-:S02]  /*9d310*/  @!P0 FMUL R20, R20, 16777216 ;  /* 0x4b80000014148820 */ /* 0x000fc40000400000 */
[----:B------:R-:W3:Y:S02]  /*9d320*/  LDL.LU R11, [R1+0x730] ;  /* 0x00073000010b7983 */ /* 0x000ee40000300800 */
[----:B------:R-:W3:Y:S02]  /*9d330*/  LDL.LU R8, [R1+0x738] ;  /* 0x0007380001087983 */ /* 0x000ee40000300800 */
[----:B--2---:R-:W-:-:S04]  /*9d340*/  @P1 FMUL R5, R5, 0.25 ;  /* 0x3e80000005051820 */ /* 0x004fc80000400000 */
[----:B------:R-:W-:-:S05]  /*9d350*/  @!P0 FMUL R5, R5, 16777216 ;  /* 0x4b80000005058820 */ /* 0x000fca0000400000 */
[----:B------:R0:W-:Y:S04]  /*9d360*/  STL [R1+0x68c], R5 ;  /* 0x00068c0501007387 */ /* 0x0001e80000100800 */
[----:B0-----:R-:W2:Y:S01]  /*9d370*/  LDL.LU R5, [R1+0x740] ;  /* 0x0007400001057983 */ /* 0x001ea20000300800 */
[----:B------:R0:W-:Y:S03]  /*9d380*/  @!P0 STL [R1+0x690], R20 ;  /* 0x0006901401008387 */ /* 0x0001e60000100800 */
[----:B0-----:R-:W2:Y:S02]  /*9d390*/  LDL.LU R20, [R1+0x290c] ;  /* 0x00290c0001147983 */ /* 0x001ea40000300800 */
[----:B--2---:R-:W-:-:S05]  /*9d3a0*/  @!P0 FMUL R20, R20, 16777216 ;  /* 0x4b80000014148820 */ /* 0x004fca0000400000 */
[----:B------:R0:W-:Y:S04]  /*9d3b0*/  @!P0 STL [R1+0x698], R20 ;  /* 0x0006981401008387 */ /* 0x0001e80000100800 */
[----:B0-----:R-:W2:Y:S02]  /*9d3c0*/  LDL.LU R20, [R1+0x2908] ;  /* 0x0029080001147983 */ /* 0x001ea40000300800 */
[----:B--2---:R-:W-:-:S05]  /*9d3d0*/  @!P0 FMUL R20, R20, 16777216 ;  /* 0x4b80000014148820 */ /* 0x004fca0000400000 */
[----:B------:R0:W-:Y:S04]  /*9d3e0*/  @!P0 STL [R1+0x6a0], R20 ;  /* 0x0006a01401008387 */ /* 0x0001e80000100800 */
[----:B0-----:R-:W2:Y:S02]  /*9d3f0*/  LDL.LU R20, [R1+0x2904] ;  /* 0x0029040001147983 */ /* 0x001ea40000300800 */
[----:B--2---:R-:W-:-:S05]  /*9d400*/  @!P0 FMUL R20, R20, 16777216 ;  /* 0x4b80000014148820 */ /* 0x004fca0000400000 */
[----:B------:R0:W-:Y:S04]  /*9d410*/  @!P0 STL [R1+0x6a4], R20 ;  /* 0x0006a41401008387 */ /* 0x0001e80000100800 */
[----:B0-----:R-:W2:Y:S01]  /*9d420*/  LDL.LU R20, [R1+0x2900] ;  /* 0x0029000001147983 */ /* 0x001ea20000300800 */
[----:B------:R-:W-:Y:S02]  /*9d430*/  @P1 FMUL R13, R13, 0.25 ;  /* 0x3e8000000d0d1820 */ /* 0x000fe40000400000 */
[----:B------:R-:W-:Y:S02]  /*9d440*/  @P1 FMUL R12, R12, 0.25 ;  /* 0x3e8000000c0c1820 */ /* 0x000fe40000400000 */
[----:B------:R-:W-:Y:S02]  /*9d450*/  @P1 FMUL R10, R10, 0.25 ;  /* 0x3e8000000a0a1820 */ /* 0x000fe40000400000 */
[----:B------:R-:W-:-:S02]  /*9d460*/  @P1 FMUL R18, R18, 0.25 ;  /* 0x3e80000012121820 */ /* 0x000fc40000400000 */
[----:B------:R-:W-:Y:S02]  /*9d470*/  @P1 FMUL R9, R9, 0.25 ;  /* 0x3e80000009091820 */ /* 0x000fe40000400000 */
[----:B------:R-:W-:Y:S02]  /*9d480*/  @!P0 FMUL R13, R13, 16777216 ;  /* 0x4b8000000d0d8820 */ /* 0x000fe40000400000 */
[----:B------:R-:W-:Y:S02]  /*9d490*/  @!P0 FMUL R12, R12, 16777216 ;  /* 0x4b8000000c0c8820 */ /* 0x000fe40000400000 */
[----:B------:R-:W-:Y:S02]  /*9d4a0*/  @!P0 FMUL R10, R10, 16777216 ;  /* 0x4b8000000a0a8820 */ /* 0x000fe40000400000 */
[----:B------:R-:W-:Y:S02]  /*9d4b0*/  @!P0 FMUL R18, R18, 16777216 ;  /* 0x4b80000012128820 */ /* 0x000fe40000400000 */
[----:B------:R-:W-:-:S02]  /*9d4c0*/  @!P0 FMUL R9, R9, 16777216 ;  /* 0x4b80000009098820 */ /* 0x000fc40000400000 */
[----:B--2---:R-:W-:-:S05]  /*9d4d0*/  @!P0 FMUL R20, R20, 16777216 ;  /* 0x4b80000014148820 */ /* 0x004fca0000400000 */
[----:B------:R0:W-:Y:S04]  /*9d4e0*/  STL [R1+0x6ac], R20 ;  /* 0x0006ac1401007387 */ /* 0x0001e80000100800 */
[----:B0-----:R-:W2:Y:S01]  /*9d4f0*/  LDL.LU R20, [R1+0x28fc] ;  /* 0x0028fc0001147983 */ /* 0x001ea20000300800 */
[----:B------:R-:W-:Y:S02]  /*9d500*/  STL [R1+0x6b4], R13 ;  /* 0x0006b40d01007387 */ /* 0x000fe40000100800 */
[----:B------:R-:W-:Y:S02]  /*9d510*/  STL [R1+0x6bc], R12 ;  /* 0x0006bc0c01007387 */ /* 0x000fe40000100800 */
[----:B------:R-:W-:Y:S01]  /*9d520*/  STL [R1+0x6c4], R10 ;  /* 0x0006c40a01007387 */ /* 0x000fe20000100800 */
[----:B------:R0:W-:Y:S01]  /*9d530*/  STL [R1+0x28d0], R18 ;  /* 0x0028d01201007387 */ /* 0x0001e20000100800 */
[----:B------:R-:W-:Y:S03]  /*9d540*/  STL [R1+0x6c8], R9 ;  /* 0x0006c80901007387 */ /* 0x000fe60000100800 */
[----:B0-----:R-:W2:Y:S01]  /*9d550*/  LDL.LU R18, [R1+0x700] ;  /* 0x0007000001127983 */ /* 0x001ea20000300800 */
[----:B------:R-:W-:-:S02]  /*9d560*/  @P1 FMUL R7, R7, 0.25 ;  /* 0x3e80000007071820 */ /* 0x000fc40000400000 */
[----:B------:R-:W-:Y:S01]  /*9d570*/  @P1 FMUL R6, R6, 0.25 ;  /* 0x3e80000006061820 */ /* 0x000fe20000400000 */
[----:B----4-:R-:W-:Y:S01]  /*9d580*/  FSETP.GT.AND P1, PT, |R19|, 8.50705917302346158658e+37, PT ;  /* 0x7e8000001300780b */ /* 0x010fe20003f24200 */
[----:B------:R-:W-:Y:S02]  /*9d590*/  @!P0 FMUL R7, R7, 16777216 ;  /* 0x4b80000007078820 */ /* 0x000fe40000400000 */
[----:B------:R-:W-:Y:S01]  /*9d5a0*/  @!P0 FMUL R6, R6, 16777216 ;  /* 0x4b80000006068820 */ /* 0x000fe20000400000 */
[----:B------:R-:W-:Y:S02]  /*9d5b0*/  FSETP.GEU.AND P0, PT, |R19|, 1.175494350822287508e-38, PT ;  /* 0x008000001300780b */ /* 0x000fe40003f0e200 */
[----:B------:R-:W-:Y:S02]  /*9d5c0*/  STL [R1+0x6cc], R7 ;  /* 0x0006cc0701007387 */ /* 0x000fe40000100800 */
[----:B------:R-:W-:Y:S05]  /*9d5d0*/  STL [R1+0x6d0], R6 ;  /* 0x0006d00601007387 */ /* 0x000fea0000100800 */
[----:B------:R-:W-:-:S02]  /*9d5e0*/  @P1 FMUL R0, R0, 0.25 ;  /* 0x3e80000000001820 */ /* 0x000fc40000400000 */
[----:B---3--:R-:W-:Y:S02]  /*9d5f0*/  @P1 FMUL R4, R4, 0.25 ;  /* 0x3e80000004041820 */ /* 0x008fe40000400000 */
[----:B------:R-:W-:Y:S02]  /*9d600*/  @P1 FMUL R28, R28, 0.25 ;  /* 0x3e8000001c1c1820 */ /* 0x000fe40000400000 */
[----:B------:R-:W-:Y:S02]  /*9d610*/  @P1 FMUL R23, R23, 0.25 ;  /* 0x3e80000017171820 */ /* 0x000fe40000400000 */
[----:B-----5:R-:W-:Y:S02]  /*9d620*/  @P1 FMUL R3, R3, 0.25 ;  /* 0x3e80000003031820 */ /* 0x020fe40000400000 */
[----:B------:R-:W-:Y:S02]  /*9d630*/  @P1 FMUL R27, R27, 0.25 ;  /* 0x3e8000001b1b1820 */ /* 0x000fe40000400000 */
[----:B------:R-:W-:-:S02]  /*9d640*/  @P1 FMUL R25, R25, 0.25 ;  /* 0x3e80000019191820 */ /* 0x000fc40000400000 */
[----:B------:R-:W-:Y:S02]  /*9d650*/  @!P0 FMUL R4, R4, 16777216 ;  /* 0x4b80000004048820 */ /* 0x000fe40000400000 */
[----:B------:R-:W-:Y:S02]  /*9d660*/  @!P0 FMUL R28, R28, 16777216 ;  /* 0x4b8000001c1c8820 */ /* 0x000fe40000400000 */
[----:B------:R-:W-:Y:S02]  /*9d670*/  @!P0 FMUL R3, R3, 16777216 ;  /* 0x4b80000003038820 */ /* 0x000fe40000400000 */
[----:B------:R-:W-:Y:S02]  /*9d680*/  @!P0 FMUL R27, R27, 16777216 ;  /* 0x4b8000001b1b8820 */ /* 0x000fe40000400000 */
[----:B------:R-:W-:Y:S02]  /*9d690*/  @!P0 FMUL R25, R25, 16777216 ;  /* 0x4b80000019198820 */ /* 0x000fe40000400000 */
[----:B------:R-:W-:-:S04]  /*9d6a0*/  @P1 FMUL R2, R2, 0.25 ;  /* 0x3e80000002021820 */ /* 0x000fc80000400000 */
[----:B------:R-:W-:Y:S02]  /*9d6b0*/  @!P0 FMUL R2, R2, 16777216 ;  /* 0x4b80000002028820 */ /* 0x000fe40000400000 */
[----:B--2---:R-:W-:-:S05]  /*9d6c0*/  @P1 FMUL R18, R18, 0.25 ;  /* 0x3e80000012121820 */ /* 0x004fca0000400000 */
[----:B------:R0:W-:Y:S01]  /*9d6d0*/  STL [R1+0x28f4], R18 ;  /* 0x0028f41201007387 */ /* 0x0001e20000100800 */
[----:B------:R-:W-:Y:S02]  /*9d6e0*/  @P1 STL [R1+0x6f0], R23 ;  /* 0x0006f01701001387 */ /* 0x000fe40000100800 */
[----:B------:R-:W-:Y:S01]  /*9d6f0*/  @P1 STL [R1+0x6f8], R0 ;  /* 0x0006f80001001387 */ /* 0x000fe20000100800 */
[----:B0-----:R-:W-:-:S05]  /*9d700*/  MOV R18, R0 ;  /* 0x0000000000127202 */ /* 0x001fca0000000f00 */
[----:B------:R0:W-:Y:S01]  /*9d710*/  STL [R1+0x28f8], R18 ;  /* 0x0028f81201007387 */ /* 0x0001e20000100800 */
[----:B------:R1:W-:Y:S02]  /*9d720*/  STL [R1+0x6d4], R4 ;  /* 0x0006d40401007387 */ /* 0x0003e40000100800 */
[----:B------:R-:W-:Y:S02]  /*9d730*/  STL [R1+0x6d8], R28 ;  /* 0x0006d81c01007387 */ /* 0x000fe40000100800 */
[----:B------:R2:W-:Y:S01]  /*9d740*/  STL [R1+0x6dc], R3 ;  /* 0x0006dc0301007387 */ /* 0x0005e20000100800 */
[----:B------:R3:W-:Y:S01]  /*9d750*/  STL [R1+0x6e0], R27 ;  /* 0x0006e01b01007387 */ /* 0x0007e20000100800 */
[----:B------:R4:W-:Y:S02]  /*9d760*/  STL [R1+0x6e4], R25 ;  /* 0x0006e41901007387 */ /* 0x0009e40000100800 */
[----:B0-----:R-:W-:Y:S01]  /*9d770*/  IMAD.MOV.U32 R18, RZ, RZ, R23 ;  /* 0x000000ffff127224 */ /* 0x001fe200078e0017 */
[----:B-1----:R-:W-:Y:S01]  /*9d780*/  MOV R4, R26 ;  /* 0x0000001a00047202 */ /* 0x002fe20000000f00 */
[----:B--2---:R-:W2:Y:S01]  /*9d790*/  LDL.LU R3, [R1+0x6ec] ;  /* 0x0006ec0001037983 */ /* 0x004ea20000300800 */
[----:B---3--:R-:W3:Y:S02]  /*9d7a0*/  LDL.LU R27, [R1+0x6f4] ;  /* 0x0006f400011b7983 */ /* 0x008ee40000300800 */
[----:B----4-:R-:W4:Y:S01]  /*9d7b0*/  LDL.LU R25, [R1+0x6fc] ;  /* 0x0006fc0001197983 */ /* 0x010f220000300800 */
[----:B------:R-:W-:Y:S01]  /*9d7c0*/  MOV R23, R21 ;  /* 0x0000001500177202 */ /* 0x000fe20000000f00 */
[----:B------:R-:W5:Y:S01]  /*9d7d0*/  LDL.LU R26, [R1+0x704] ;  /* 0x00070400011a7983 */ /* 0x000f620000300800 */
[----:B------:R-:W2:Y:S02]  /*9d7e0*/  LDL.LU R21, [R1+0x70c] ;  /* 0x00070c0001157983 */ /* 0x000ea40000300800 */
[----:B------:R-:W2:Y:S02]  /*9d7f0*/  LDL.LU R13, [R1+0x724] ;  /* 0x00072400010d7983 */ /* 0x000ea40000300800 */
[----:B------:R-:W2:Y:S01]  /*9d800*/  LDL.LU R12, [R1+0x72c] ;  /* 0x00072c00010c7983 */ /* 0x000ea20000300800 */
[----:B------:R-:W2:Y:S01]  /*9d810*/  LDL.LU R10, [R1+0x734] ;  /* 0x00073400010a7983 */ /* 0x000ea20000300800 */
[----:B------:R-:W2:Y:S02]  /*9d820*/  LDL.LU R9, [R1+0x73c] ;  /* 0x00073c0001097983 */ /* 0x000ea40000300800 */
[----:B------:R-:W2:Y:S02]  /*9d830*/  LDL.LU R7, [R1+0x744] ;  /* 0x0007440001077983 */ /* 0x000ea40000300800 */
[----:B------:R-:W2:Y:S02]  /*9d840*/  LDL.LU R6, [R1+0x748] ;  /* 0x0007480001067983 */ /* 0x000ea40000300800 */
[----:B------:R-:W-:Y:S01]  /*9d850*/  @!P0 FMUL R18, R18, 16777216 ;  /* 0x4b80000012128820 */ /* 0x000fe20000400000 */
[----:B------:R-:W2:Y:S01]  /*9d860*/  LDL.LU R28, [R1+0x74c] ;  /* 0x00074c00011c7983 */ /* 0x000ea20000300800 */
[----:B------:R0:W-:Y:S03]  /*9d870*/  STL [R1+0x6e8], R2 ;  /* 0x0006e80201007387 */ /* 0x0001e60000100800 */
[----:B0-----:R-:W2:Y:S01]  /*9d880*/  LDL.LU R2, [R1+0x750] ;  /* 0x0007500001027983 */ /* 0x001ea20000300800 */
[----:B------:R-:W2:Y:S02]  /*9d890*/  LDL.LU R0, [R1+0x68] ;  /* 0x0000680001007983 */ /* 0x000ea40000300800 */
[----:B------:R0:W-:Y:S02]  /*9d8a0*/  @!P0 STL [R1+0x6f0], R18 ;  /* 0x0006f01201008387 */ /* 0x0001e40000100800 */
        /* <DEDUP_REMOVED lines=10> */
[----:B------:R-:W-:Y:S02]  /*9d950*/  @P1 FMUL R11, R11, 0.25 ;  /* 0x3e8000000b0b1820 */ /* 0x000fe40000400000 */
[----:B------:R-:W-:Y:S02]  /*9d960*/  @!P0 FMUL R16, R16, 16777216 ;  /* 0x4b80000010108820 */ /* 0x000fe40000400000 */
[----:B------:R-:W-:Y:S02]  /*9d970*/  @!P0 FMUL R15, R15, 16777216 ;  /* 0x4b8000000f0f8820 */ /* 0x000fe40000400000 */
[----:B------:R-:W-:-:S02]  /*9d980*/  @!P0 FMUL R14, R14, 16777216 ;  /* 0x4b8000000e0e8820 */ /* 0x000fc40000400000 */
[----:B------:R-:W-:Y:S02]  /*9d990*/  @!P0 FMUL R19, R19, 16777216 ;  /* 0x4b80000013138820 */ /* 0x000fe40000400000 */
[----:B------:R-:W-:Y:S02]  /*9d9a0*/  @!P0 FMUL R11, R11, 16777216 ;  /* 0x4b8000000b0b8820 */ /* 0x000fe40000400000 */
[----:B--2---:R-:W-:-:S05]  /*9d9b0*/  @!P0 FMUL R18, R18, 16777216 ;  /* 0x4b80000012128820 */ /* 0x004fca0000400000 */
[----:B------:R-:W-:Y:S01]  /*9d9c0*/  STL [R1+0x700], R18 ;  /* 0x0007001201007387 */ /* 0x000fe20000100800 */
[----:B------:R-:W-:Y:S02]  /*9d9d0*/  STL [R1+0x708], R17 ;  /* 0x0007081101007387 */ /* 0x000fe40000100800 */
[----:B------:R-:W-:Y:S02]  /*9d9e0*/  STL [R1+0x714], R16 ;  /* 0x0007141001007387 */ /* 0x000fe40000100800 */
[----:B------:R-:W-:Y:S01]  /*9d9f0*/  STL [R1+0x71c], R15 ;  /* 0x00071c0f01007387 */ /* 0x000fe20000100800 */
[----:B------:R-:W-:Y:S01]  /*9da00*/  STL [R1+0x728], R14 ;  /* 0x0007280e01007387 */ /* 0x000fe20000100800 */
[----:B------:R0:W-:Y:S02]  /*9da10*/  STL [R1+0x28d8], R19 ;  /* 0x0028d81301007387 */ /* 0x0001e40000100800 */
[----:B------:R-:W-:Y:S01]  /*9da20*/  STL [R1+0x730], R11 ;  /* 0x0007300b01007387 */ /* 0x000fe20000100800 */
[----:B0-----:R-:W2:Y:S01]  /*9da30*/  LDL.LU R19, [R1+0x720] ;  /* 0x0007200001137983 */ /* 0x001ea20000300800 */
[----:B------:R-:W-:-:S02]  /*9da40*/  @P1 FMUL R8, R8, 0.25 ;  /* 0x3e80000008081820 */ /* 0x000fc40000400000 */
[----:B------:R-:W-:Y:S01]  /*9da50*/  @P1 FMUL R5, R5, 0.25 ;  /* 0x3e80000005051820 */ /* 0x000fe20000400000 */
[----:B------:R-:W-:Y:S01]  /*9da60*/  FSETP.GT.AND P1, PT, |R20|, 8.50705917302346158658e+37, PT ;  /* 0x7e8000001400780b */ /* 0x000fe20003f24200 */
[----:B------:R-:W-:Y:S02]  /*9da70*/  @!P0 FMUL R8, R8, 16777216 ;  /* 0x4b80000008088820 */ /* 0x000fe40000400000 */
[----:B------:R-:W-:Y:S01]  /*9da80*/  @!P0 FMUL R5, R5, 16777216 ;  /* 0x4b80000005058820 */ /* 0x000fe20000400000 */
[----:B------:R-:W-:Y:S02]  /*9da90*/  FSETP.GEU.AND P0, PT, |R20|, 1.175494350822287508e-38, PT ;  /* 0x008000001400780b */ /* 0x000fe40003f0e200 */
[----:B------:R-:W-:Y:S02]  /*9daa0*/  STL [R1+0x738], R8 ;  /* 0x0007380801007387 */ /* 0x000fe40000100800 */
[----:B------:R-:W-:Y:S05]  /*9dab0*/  STL [R1+0x740], R5 ;  /* 0x0007400501007387 */ /* 0x000fea0000100800 */
[----:B------:R-:W-:-:S02]  /*9dac0*/  @P1 FMUL R23, R23, 0.25 ;  /* 0x3e80000017171820 */ /* 0x000fc40000400000 */
[----:B------:R-:W-:Y:S02]  /*9dad0*/  @P1 FMUL R3, R3, 0.25 ;  /* 0x3e80000003031820 */ /* 0x000fe40000400000 */
[----:B---3--:R-:W-:Y:S02]  /*9dae0*/  @P1 FMUL R27, R27, 0.25 ;  /* 0x3e8000001b1b1820 */ /* 0x008fe40000400000 */
[----:B------:R-:W-:Y:S02]  /*9daf0*/  @P1 FMUL R4, R4, 0.25 ;  /* 0x3e80000004041820 */ /* 0x000fe40000400000 */
[----:B------:R-:W-:Y:S02]  /*9db00*/  @P1 FMUL R21, R21, 0.25 ;  /* 0x3e80000015151820 */ /* 0x000fe40000400000 */
[----:B----4-:R-:W-:Y:S02]  /*9db10*/  @P1 FMUL R25, R25, 0.25 ;  /* 0x3e80000019191820 */ /* 0x010fe40000400000 */
[----:B-----5:R-:W-:-:S02]  /*9db20*/  @P1 FMUL R26, R26, 0.25 ;  /* 0x3e8000001a1a1820 */ /* 0x020fc40000400000 */
[----:B------:R-:W-:Y:S02]  /*9db30*/  @!P0 FMUL R3, R3, 16777216 ;  /* 0x4b80000003038820 */ /* 0x000fe40000400000 */
[----:B------:R-:W-:Y:S02]  /*9db40*/  @!P0 FMUL R27, R27, 16777216 ;  /* 0x4b8000001b1b8820 */ /* 0x000fe40000400000 */
[----:B------:R-:W-:Y:S02]  /*9db50*/  @!P0 FMUL R21, R21, 16777216 ;  /* 0x4b80000015158820 */ /* 0x000fe40000400000 */
[----:B------:R-:W-:Y:S02]  /*9db60*/  @!P0 FMUL R25, R25, 16777216 ;  /* 0x4b80000019198820 */ /* 0x000fe40000400000 */
[----:B------:R-:W-:Y:S02]  /*9db70*/  @!P0 FMUL R26, R26, 16777216 ;  /* 0x4b8000001a1a8820 */ /* 0x000fe40000400000 */
[----:B--2---:R-:W-:-:S05]  /*9db80*/  @P1 FMUL R19, R19, 0.25 ;  /* 0x3e80000013131820 */ /* 0x004fca0000400000 */
[----:B------:R0:W-:Y:S01]  /*9db90*/  STL [R1+0x28ec], R19 ;  /* 0x0028ec1301007387 */ /* 0x0001e20000100800 */
[----:B------:R-:W-:Y:S02]  /*9dba0*/  @P1 STL [R1+0x710], R4 ;  /* 0x0007100401001387 */ /* 0x000fe40000100800 */
[----:B------:R-:W-:Y:S02]  /*9dbb0*/  @P1 STL [R1+0x718], R23 ;  /* 0x0007181701001387 */ /* 0x000fe40000100800 */
[----:B0-----:R-:W-:-:S05]  /*9dbc0*/  IMAD.MOV.U32 R19, RZ, RZ, R23 ;  /* 0x000000ffff137224 */ /* 0x001fca00078e0017 */
[----:B------:R-:W-:Y:S01]  /*9dbd0*/  STL [R1+0x28f0], R19 ;  /* 0x0028f01301007387 */ /* 0x000fe20000100800 */
[----:B------:R-:W-:Y:S02]  /*9dbe0*/  STL [R1+0x6ec], R3 ;  /* 0x0006ec0301007387 */ /* 0x000fe40000100800 */
[----:B------:R-:W-:Y:S02]  /*9dbf0*/  STL [R1+0x6f4], R27 ;  /* 0x0006f41b01007387 */ /* 0x000fe40000100800 */
[----:B------:R0:W-:Y:S01]  /*9dc00*/  STL [R1+0x70c], R21 ;  /* 0x00070c1501007387 */ /* 0x0001e20000100800 */
[----:B------:R1:W-:Y:S01]  /*9dc10*/  STL [R1+0x6fc], R25 ;  /* 0x0006fc1901007387 */ /* 0x0003e20000100800 */
[----:B------:R2:W-:Y:S01]  /*9dc20*/  STL [R1+0x704], R26 ;  /* 0x0007041a01007387 */ /* 0x0005e20000100800 */
[----:B0-----:R-:W-:Y:S02]  /*9dc30*/  MOV R21, R22 ;  /* 0x0000001600157202 */ /* 0x001fe40000000f00 */
[----:B-1----:R-:W3:Y:S01]  /*9dc40*/  LDL.LU R25, [R1+0x754] ;  /* 0x0007540001197983 */ /* 0x002ee20000300800 */
[----:B--2---:R-:W-:-:S02]  /*9dc50*/  IMAD.MOV.U32 R26, RZ, RZ, R24 ;  /* 0x000000ffff1a7224 */ /* 0x004fc400078e0018 */
[----:B------:R-:W2:Y:S02]  /*9dc60*/  LDL.LU R22, [R1+0x758] ;  /* 0x0007580001167983 */ /* 0x000ea40000300800 */
[----:B------:R-:W4:Y:S01]  /*9dc70*/  LDL.LU R24, [R1+0x75c] ;  /* 0x00075c0001187983 */ /* 0x000f220000300800 */
[----:B------:R-:W-:Y:S01]  /*9dc80*/  MOV R27, R29 ;  /* 0x0000001d001b7202 */ /* 0x000fe20000000f00 */
[----:B------:R-:W5:Y:S01]  /*9dc90*/  LDL.LU R3, [R1+0x760] ;  /* 0x0007600001037983 */ /* 0x000f620000300800 */
[----:B------:R-:W2:Y:S01]  /*9dca0*/  LDL.LU R29, [R1+0x764] ;  /* 0x00076400011d7983 */ /* 0x000ea20000300800 */
[----:B------:R-:W-:Y:S01]  /*9dcb0*/  MOV R19, R4 ;  /* 0x0000000400137202 */ /* 0x000fe20000000f00 */
[----:B------:R-:W2:Y:S01]  /*9dcc0*/  LDL.LU R18, [R1+0x778] ;  /* 0x0007780001127983 */ /* 0x000ea20000300800 */
[----:B------:R-:W2:Y:S01]  /*9dcd0*/  LDL.LU R17, [R1+0x7c0] ;  /* 0x0007c00001117983 */ /* 0x000ea20000300800 */
[----:B------:R-:W2:Y:S02]  /*9dce0*/  LDL.LU R16, [R1+0x7c8] ;  /* 0x0007c80001107983 */ /* 0x000ea40000300800 */
[----:B------:R-:W2:Y:S02]  /*9dcf0*/  LDL.LU R15, [R1+0x810] ;  /* 0x00081000010f7983 */ /* 0x000ea40000300800 */
[----:B------:R-:W2:Y:S01]  /*9dd00*/  LDL.LU R14, [R1+0x814] ;  /* 0x00081400010e7983 */ /* 0x000ea20000300800 */
[----:B------:R-:W2:Y:S01]  /*9dd10*/  LDL.LU R11, [R1+0x818] ;  /* 0x00081800010b7983 */ /* 0x000ea20000300800 */
[----:B------:R-:W-:-:S02]  /*9dd20*/  @!P0 FMUL R19, R19, 16777216 ;  /* 0x4b80000013138820 */ /* 0x000fc40000400000 */
[----:B------:R-:W2:Y:S02]  /*9dd30*/  LDL.LU R8, [R1+0x820] ;  /* 0x0008200001087983 */ /* 0x000ea40000300800 */
[----:B------:R-:W2:Y:S01]  /*9dd40*/  LDL.LU R5, [R1+0x828] ;  /* 0x0008280001057983 */ /* 0x000ea20000300800 */
[----:B------:R-:W2:Y:S01]  /*9dd50*/  LDL.LU R23, [R1+0x830] ;  /* 0x0008300001177983 */ /* 0x000ea20000300800 */
        /* <DEDUP_REMOVED lines=14> */
[----:B------:R-:W-:Y:S02]  /*9de40*/  @P1 FMUL R6, R6, 0.25 ;  /* 0x3e80000006061820 */ /* 0x000fe40000400000 */
[----:B------:R-:W-:-:S02]  /*9de50*/  @!P0 FMUL R10, R10, 16777216 ;  /* 0x4b8000000a0a8820 */ /* 0x000fc40000400000 */
[----:B------:R-:W-:Y:S02]  /*9de60*/  @P1 FMUL R28, R28, 0.25 ;  /* 0x3e8000001c1c1820 */ /* 0x000fe40000400000 */
[----:B------:R-:W-:Y:S02]  /*9de70*/  @!P0 FMUL R9, R9, 16777216 ;  /* 0x4b80000009098820 */ /* 0x000fe40000400000 */
[----:B------:R-:W-:Y:S02]  /*9de80*/  @!P0 FMUL R7, R7, 16777216 ;  /* 0x4b80000007078820 */ /* 0x000fe40000400000 */
[----:B------:R-:W-:Y:S02]  /*9de90*/  @P1 FMUL R2, R2, 0.25 ;  /* 0x3e80000002021820 */ /* 0x000fe40000400000 */
        /* <DEDUP_REMOVED lines=14> */
[----:B------:R0:W-:Y:S02]  /*9df80*/  STL [R1+0x28e4], R21 ;  /* 0x0028e41501007387 */ /* 0x0001e40000100800 */
[----:B------:R1:W-:Y:S01]  /*9df90*/  STL [R1+0x750], R2 ;  /* 0x0007500201007387 */ /* 0x0003e20000100800 */
[----:B0-----:R-:W2:Y:S01]  /*9dfa0*/  LDL.LU R21, [R1+0x770] ;  /* 0x0007700001157983 */ /* 0x001ea20000300800 */
[----:B------:R-:W-:-:S02]  /*9dfb0*/  FSETP.GT.AND P1, PT, |R0|, 8.50705917302346158658e+37, PT ;  /* 0x7e8000000000780b */ /* 0x000fc40003f24200 */
[----:B------:R-:W-:-:S11]  /*9dfc0*/  FSETP.GEU.AND P0, PT, |R0|, 1.175494350822287508e-38, PT ;  /* 0x008000000000780b */ /* 0x000fd60003f0e200 */
[----:B---3--:R-:W-:Y:S02]  /*9dfd0*/  @P1 FMUL R25, R25, 0.25 ;  /* 0x3e80000019191820 */ /* 0x008fe40000400000 */
[----:B------:R-:W-:Y:S02]  /*9dfe0*/  @P1 FMUL R22, R22, 0.25 ;  /* 0x3e80000016161820 */ /* 0x000fe40000400000 */
[----:B------:R-:W-:Y:S02]  /*9dff0*/  @P1 FMUL R27, R27, 0.25 ;  /* 0x3e8000001b1b1820 */ /* 0x000fe40000400000 */
[----:B----4-:R-:W-:Y:S02]  /*9e000*/  @P1 FMUL R24, R24, 0.25 ;  /* 0x3e80000018181820 */ /* 0x010fe40000400000 */
[----:B------:R-:W-:Y:S02]  /*9e010*/  @!P0 FMUL R25, R25, 16777216 ;  /* 0x4b80000019198820 */ /* 0x000fe40000400000 */
[----:B------:R-:W-:-:S02]  /*9e020*/  @!P0 FMUL R22, R22, 16777216 ;  /* 0x4b80000016168820 */ /* 0x000fc40000400000 */
[----:B-----5:R-:W-:Y:S02]  /*9e030*/  @P1 FMUL R3, R3, 0.25 ;  /* 0x3e80000003031820 */ /* 0x020fe40000400000 */
[----:B------:R-:W-:Y:S02]  /*9e040*/  @!P0 FMUL R24, R24, 16777216 ;  /* 0x4b80000018188820 */ /* 0x000fe40000400000 */
[----:B------:R-:W-:Y:S02]  /*9e050*/  @!P0 FMUL R3, R3, 16777216 ;  /* 0x4b80000003038820 */ /* 0x000fe40000400000 */
[----:B------:R-:W-:-:S04]  /*9e060*/  @P1 FMUL R29, R29, 0.25 ;  /* 0x3e8000001d1d1820 */ /* 0x000fc80000400000 */
[----:B------:R-:W-:Y:S02]  /*9e070*/  @!P0 FMUL R29, R29, 16777216 ;  /* 0x4b8000001d1d8820 */ /* 0x000fe40000400000 */
[----:B--2---:R-:W-:-:S05]  /*9e080*/  @P1 FMUL R21, R21, 0.25 ;  /* 0x3e80000015151820 */ /* 0x004fca0000400000 */
[----:B------:R0:W-:Y:S01]  /*9e090*/  STL [R1+0x28e8], R21 ;  /* 0x0028e81501007387 */ /* 0x0001e20000100800 */
[----:B------:R2:W-:Y:S02]  /*9e0a0*/  @P1 STL [R1+0x768], R27 ;  /* 0x0007681b01001387 */ /* 0x0005e40000100800 */
[----:B-1----:R-:W3:Y:S02]  /*9e0b0*/  LDL.LU R2, [R1+0x76c] ;  /* 0x00076c0001027983 */ /* 0x002ee40000300800 */
[----:B------:R1:W-:Y:S01]  /*9e0c0*/  STL [R1+0x754], R25 ;  /* 0x0007541901007387 */ /* 0x0003e20000100800 */
[----:B0-----:R-:W-:Y:S02]  /*9e0d0*/  MOV R21, R27 ;  /* 0x0000001b00157202 */ /* 0x001fe40000000f00 */
[----:B--2---:R-:W2:Y:S01]  /*9e0e0*/  LDL.LU R27, [R1+0x774] ;  /* 0x00077400011b7983 */ /* 0x004ea20000300800 */
[----:B------:R0:W-:Y:S02]  /*9e0f0*/  STL [R1+0x758], R22 ;  /* 0x0007581601007387 */ /* 0x0001e40000100800 */
[----:B-1----:R-:W4:Y:S02]  /*9e100*/  LDL.LU R25, [R1+0x77c] ;  /* 0x00077c0001197983 */ /* 0x002f240000300800 */
[----:B------:R1:W-:Y:S01]  /*9e110*/  STL [R1+0x75c], R24 ;  /* 0x00075c1801007387 */ /* 0x0003e20000100800 */
[----:B0-----:R-:W5:Y:S01]  /*9e120*/  LDL.LU R22, [R1+0x7c4] ;  /* 0x0007c40001167983 */ /* 0x001f620000300800 */
[----:B-1----:R-:W2:Y:S02]  /*9e130*/  LDL.LU R24, [R1+0x7cc] ;  /* 0x0007cc0001187983 */ /* 0x002ea40000300800 */
[----:B------:R0:W-:Y:S02]  /*9e140*/  STL [R1+0x760], R3 ;  /* 0x0007600301007387 */ /* 0x0001e40000100800 */
[----:B------:R-:W2:Y:S01]  /*9e150*/  LDL.LU R20, [R1+0x7f0] ;  /* 0x0007f00001147983 */ /* 0x000ea20000300800 */
[----:B------:R-:W2:Y:S01]  /*9e160*/  LDL.LU R19, [R1+0x800] ;  /* 0x0008000001137983 */ /* 0x000ea20000300800 */
[----:B------:R-:W-:-:S02]  /*9e170*/  @!P0 FMUL R21, R21, 16777216 ;  /* 0x4b80000015158820 */ /* 0x000fc40000400000 */
[----:B0-----:R-:W-:Y:S02]  /*9e180*/  IMAD.MOV.U32 R3, RZ, RZ, R26 ;  /* 0x000000ffff037224 */ /* 0x001fe400078e001a */
        /* <DEDUP_REMOVED lines=8> */
[----:B------:R0:W-:Y:S04]  /*9e210*/  STL [R1+0x764], R29 ;  /* 0x0007641d01007387 */ /* 0x0001e80000100800 */
[----:B0-----:R-:W2:Y:S01]  /*9e220*/  LDL.LU R29, [R1+0x70] ;  /* 0x00007000011d7983 */ /* 0x001ea20000300800 */
[----:B------:R0:W-:Y:S03]  /*9e230*/  @!P0 STL [R1+0x768], R21 ;  /* 0x0007681501008387 */ /* 0x0001e60000100800 */
[----:B0-----:R-:W2:Y:S01]  /*9e240*/  LDL.LU R21, [R1+0x28e8] ;  /* 0x0028e80001157983 */ /* 0x001ea20000300800 */
[----:B------:R-:W-:-:S02]  /*9e250*/  @P1 FMUL R18, R18, 0.25 ;  /* 0x3e80000012121820 */ /* 0x000fc40000400000 */
[----:B------:R-:W-:Y:S02]  /*9e260*/  @P1 FMUL R17, R17, 0.25 ;  /* 0x3e80000011111820 */ /* 0x000fe40000400000 */
[----:B------:R-:W-:Y:S02]  /*9e270*/  @P1 FMUL R16, R16, 0.25 ;  /* 0x3e80000010101820 */ /* 0x000fe40000400000 */
[----:B------:R-:W-:Y:S02]  /*9e280*/  @P1 FMUL R15, R15, 0.25 ;  /* 0x3e8000000f0f1820 */ /* 0x000fe40000400000 */
[----:B------:R-:W-:Y:S02]  /*9e290*/  @P1 FMUL R14, R14, 0.25 ;  /* 0x3e8000000e0e1820 */ /* 0x000fe40000400000 */
[----:B------:R-:W-:Y:S02]  /*9e2a0*/  @P1 FMUL R11, R11, 0.25 ;  /* 0x3e8000000b0b1820 */ /* 0x000fe40000400000 */
[----:B------:R-:W-:-:S02]  /*9e2b0*/  @P1 FMUL R8, R8, 0.25 ;  /* 0x3e80000008081820 */ /* 0x000fc40000400000 */
[----:B------:R-:W-:Y:S02]  /*9e2c0*/  @P1 FMUL R5, R5, 0.25 ;  /* 0x3e80000005051820 */ /* 0x000fe40000400000 */
[----:B------:R-:W-:Y:S02]  /*9e2d0*/  @P1 FMUL R0, R0, 0.25 ;  /* 0x3e80000000001820 */ /* 0x000fe40000400000 */
[----:B------:R-:W-:Y:S01]  /*9e2e0*/  @P1 FMUL R23, R23, 0.25 ;  /* 0x3e80000017171820 */ /* 0x000fe20000400000 */
[----:B------:R-:W-:Y:S01]  /*9e2f0*/  FSETP.GT.AND P1, PT, |R4|, 8.50705917302346158658e+37, PT ;  /* 0x7e8000000400780b */ /* 0x000fe20003f24200 */
[----:B------:R-:W-:Y:S02]  /*9e300*/  @!P0 FMUL R18, R18, 16777216 ;  /* 0x4b80000012128820 */ /* 0x000fe40000400000 */
[----:B------:R-:W-:Y:S02]  /*9e310*/  @!P0 FMUL R17, R17, 16777216 ;  /* 0x4b80000011118820 */ /* 0x000fe40000400000 */
[----:B------:R-:W-:-:S02]  /*9e320*/  @!P0 FMUL R16, R16, 16777216 ;  /* 0x4b80000010108820 */ /* 0x000fc40000400000 */
[----:B------:R-:W-:Y:S02]  /*9e330*/  @!P0 FMUL R15, R15, 16777216 ;  /* 0x4b8000000f0f8820 */ /* 0x000fe40000400000 */
[----:B------:R-:W-:Y:S02]  /*9e340*/  @!P0 FMUL R14, R14, 16777216 ;  /* 0x4b8000000e0e8820 */ /* 0x000fe40000400000 */
[----:B------:R-:W-:Y:S02]  /*9e350*/  @!P0 FMUL R11, R11, 16777216 ;  /* 0x4b8000000b0b8820 */ /* 0x000fe40000400000 */
[----:B------:R-:W-:Y:S02]  /*9e360*/  @!P0 FMUL R8, R8, 16777216 ;  /* 0x4b80000008088820 */ /* 0x000fe40000400000 */
[----:B------:R-:W-:Y:S02]  /*9e370*/  @!P0 FMUL R5, R5, 16777216 ;  /* 0x4b80000005058820 */ /* 0x000fe40000400000 */
[----:B------:R-:W-:-:S02]  /*9e380*/  @!P0 FMUL R0, R0, 16777216 ;  /* 0x4b80000000008820 */ /* 0x000fc40000400000 */
[----:B------:R-:W-:Y:S02]  /*9e390*/  @!P0 FMUL R23, R23, 16777216 ;  /* 0x4b80000017178820 */ /* 0x000fe40000400000 */
[----:B--2---:R-:W-:-:S05]  /*9e3a0*/  @!P0 FMUL R21, R21, 16777216 ;  /* 0x4b80000015158820 */ /* 0x004fca0000400000 */
[----:B------:R0:W-:Y:S04]  /*9e3b0*/  STL [R1+0x770], R21 ;  /* 0x0007701501007387 */ /* 0x0001e80000100800 */
[----:B0-----:R-:W2:Y:S01]  /*9e3c0*/  LDL.LU R21, [R1+0x28e4] ;  /* 0x0028e40001157983 */ /* 0x001ea20000300800 */
[----:B------:R-:W-:Y:S01]  /*9e3d0*/  FSETP.GEU.AND P0, PT, |R4|, 1.175494350822287508e-38, PT ;  /* 0x008000000400780b */ /* 0x000fe20003f0e200 */
[----:B------:R-:W-:Y:S02]  /*9e3e0*/  STL [R1+0x778], R18 ;  /* 0x0007781201007387 */ /* 0x000fe40000100800 */
[----:B------:R-:W-:Y:S01]  /*9e3f0*/  STL [R1+0x7c0], R17 ;  /* 0x0007c01101007387 */ /* 0x000fe20000100800 */
[----:B------:R-:W-:Y:S01]  /*9e400*/  STL [R1+0x7c8], R16 ;  /* 0x0007c81001007387 */ /* 0x000fe20000100800 */
[----:B------:R-:W-:Y:S02]  /*9e410*/  STL [R1+0x810], R15 ;  /* 0x0008100f01007387 */ /* 0x000fe40000100800 */
[----:B---3--:R-:W-:-:S02]  /*9e420*/  @P1 FMUL R2, R2, 0.25 ;  /* 0x3e80000002021820 */ /* 0x008fc40000400000 */
[----:B------:R-:W-:Y:S02]  /*9e430*/  STL [R1+0x814], R14 ;  /* 0x0008140e01007387 */ /* 0x000fe40000100800 */
[----:B------:R-:W-:Y:S01]  /*9e440*/  @P1 FMUL R27, R27, 0.25 ;  /* 0x3e8000001b1b1820 */ /* 0x000fe20000400000 */
[----:B------:R-:W-:Y:S01]  /*9e450*/  STL [R1+0x818], R11 ;  /* 0x0008180b01007387 */ /* 0x000fe20000100800 */
[----:B------:R-:W-:Y:S02]  /*9e460*/  @P1 FMUL R20, R20, 0.25 ;  /* 0x3e80000014141820 */ /* 0x000fe40000400000 */
[----:B------:R-:W-:Y:S02]  /*9e470*/  STL [R1+0x820], R8 ;  /* 0x0008200801007387 */ /* 0x000fe40000100800 */
[----:B----4-:R-:W-:Y:S02]  /*9e480*/  @P1 FMUL R25, R25, 0.25 ;  /* 0x3e80000019191820 */ /* 0x010fe40000400000 */
[----:B------:R-:W-:Y:S01]  /*9e490*/  @P1 FMUL R3, R3, 0.25 ;  /* 0x3e80000003031820 */ /* 0x000fe20000400000 */
[----:B------:R-:W-:Y:S01]  /*9e4a0*/  STL [R1+0x828], R5 ;  /* 0x0008280501007387 */ /* 0x000fe20000100800 */
[----:B-----5:R-:W-:-:S02]  /*9e4b0*/  @P1 FMUL R22, R22, 0.25 ;  /* 0x3e80000016161820 */ /* 0x020fc40000400000 */
[----:B------:R-:W-:Y:S02]  /*9e4c0*/  @!P0 FMUL R2, R2, 16777216 ;  /* 0x4b80000002028820 */ /* 0x000fe40000400000 */
[----:B------:R-:W-:Y:S02]  /*9e4d0*/  STL [R1+0x68], R0 ;  /* 0x0000680001007387 */ /* 0x000fe40000100800 */
[----:B------:R-:W-:Y:S01]  /*9e4e0*/  @!P0 FMUL R27, R27, 16777216 ;  /* 0x4b8000001b1b8820 */ /* 0x000fe20000400000 */
[----:B------:R-:W-:Y:S01]  /*9e4f0*/  STL [R1+0x830], R23 ;  /* 0x0008301701007387 */ /* 0x000fe20000100800 */
[----:B------:R-:W-:Y:S02]  /*9e500*/  STL [R1+0x28e0], R20 ;  /* 0x0028e01401007387 */ /* 0x000fe40000100800 */
[----:B------:R-:W-:Y:S02]  /*9e510*/  @!P0 FMUL R25, R25, 16777216 ;  /* 0x4b80000019198820 */ /* 0x000fe40000400000 */
[----:B------:R-:W-:Y:S02]  /*9e520*/  @P1 STL [R1+0x7e0], R3 ;  /* 0x0007e00301001387 */ /* 0x000fe40000100800 */
[----:B------:R-:W-:Y:S01]  /*9e530*/  @!P0 FMUL R22, R22, 16777216 ;  /* 0x4b80000016168820 */ /* 0x000fe20000400000 */
[----:B------:R0:W-:Y:S01]  /*9e540*/  STL [R1+0x76c], R2 ;  /* 0x00076c0201007387 */ /* 0x0001e20000100800 */
[----:B------:R-:W-:Y:S02]  /*9e550*/  STL [R1+0x774], R27 ;  /* 0x0007741b01007387 */ /* 0x000fe40000100800 */
[----:B------:R-:W-:Y:S01]  /*9e560*/  @P1 FMUL R24, R24, 0.25 ;  /* 0x3e80000018181820 */ /* 0x000fe20000400000 */
[----:B0-----:R-:W3:Y:S01]  /*9e570*/  LDL.LU R2, [R1+0x844] ;  /* 0x0008440001027983 */ /* 0x001ee20000300800 */
[----:B------:R-:W-:Y:S02]  /*9e580*/  STL [R1+0x77c], R25 ;  /* 0x00077c1901007387 */ /* 0x000fe40000100800 */
[----:B------:R0:W-:Y:S01]  /*9e590*/  STL [R1+0x7c4], R22 ;  /* 0x0007c41601007387 */ /* 0x0001e20000100800 */
[----:B------:R-:W-:Y:S01]  /*9e5a0*/  MOV R20, R3 ;  /* 0x0000000300147202 */ /* 0x000fe20000000f00 */
[----:B0-----:R-:W4:Y:S01]  /*9e5b0*/  LDL.LU R22, [R1+0x848] ;  /* 0x0008480001167983 */ /* 0x001f220000300800 */
[----:B------:R-:W5:Y:S02]  /*9e5c0*/  LDL.LU R5, [R1+0x84c] ;  /* 0x00084c0001057983 */ /* 0x000f640000300800 */
        /* <DEDUP_REMOVED lines=8> */
[----:B------:R-:W-:-:S02]  /*9e650*/  @!P0 FMUL R24, R24, 16777216 ;  /* 0x4b80000018188820 */ /* 0x000fc40000400000 */
[----:B------:R-:W3:Y:S01]  /*9e660*/  LDL.LU R27, [R1+0x878] ;  /* 0x00087800011b7983 */ /* 0x000ee20000300800 */
[----:B------:R-:W3:Y:S01]  /*9e670*/  LDL.LU R25, [R1+0x888] ;  /* 0x0008880001197983 */ /* 0x000ee20000300800 */
[----:B------:R-:W-:Y:S01]  /*9e680*/  @!P0 FMUL R20, R20, 16777216 ;  /* 0x4b80000014148820 */ /* 0x000fe20000400000 */
[----:B--2---:R-:W-:Y:S02]  /*9e690*/  MOV R3, R21 ;  /* 0x0000001500037202 */ /* 0x004fe40000000f00 */
[----:B------:R-:W2:Y:S01]  /*9e6a0*/  LDL.LU R21, [R1+0x880] ;  /* 0x0008800001157983 */ /* 0x000ea20000300800 */
[----:B------:R-:W2:Y:S02]  /*9e6b0*/  LDL.LU R14, [R1+0x8a0] ;  /* 0x0008a000010e7983 */ /* 0x000ea40000300800 */
[----:B------:R0:W-:Y:S02]  /*9e6c0*/  STL [R1+0x7cc], R24 ;  /* 0x0007cc1801007387 */ /* 0x0001e40000100800 */
[----:B0-----:R-:W2:Y:S01]  /*9e6d0*/  LDL.LU R24, [R1+0x74] ;  /* 0x0000740001187983 */ /* 0x001ea20000300800 */
[----:B------:R0:W-:Y:S03]  /*9e6e0*/  @!P0 STL [R1+0x7e0], R20 ;  /* 0x0007e01401008387 */ /* 0x0001e60000100800 */
[----:B0-----:R-:W2:Y:S01]  /*9e6f0*/  LDL.LU R20, [R1+0x28e0] ;  /* 0x0028e00001147983 */ /* 0x001ea20000300800 */
[----:B------:R-:W-:-:S02]  /*9e700*/  @P1 FMUL R19, R19, 0.25 ;  /* 0x3e80000013131820 */ /* 0x000fc40000400000 */
[----:B------:R-:W-:Y:S02]  /*9e710*/  @P1 FMUL R26, R26, 0.25 ;  /* 0x3e8000001a1a1820 */ /* 0x000fe40000400000 */
[----:B------:R-:W-:Y:S02]  /*9e720*/  @!P0 FMUL R19, R19, 16777216 ;  /* 0x4b80000013138820 */ /* 0x000fe40000400000 */
[----:B------:R-:W-:Y:S02]  /*9e730*/  @!P0 FMUL R26, R26, 16777216 ;  /* 0x4b8000001a1a8820 */ /* 0x000fe40000400000 */
[----:B------:R-:W-:Y:S02]  /*9e740*/  @P1 FMUL R13, R13, 0.25 ;  /* 0x3e8000000d0d1820 */ /* 0x000fe40000400000 */
[----:B------:R-:W-:Y:S02]  /*9e750*/  @P1 FMUL R12, R12, 0.25 ;  /* 0x3e8000000c0c1820 */ /* 0x000fe40000400000 */
[----:B------:R-:W-:-:S02]  /*9e760*/  @P1 FMUL R10, R10, 0.25 ;  /* 0x3e8000000a0a1820 */ /* 0x000fc40000400000 */
[----:B------:R-:W-:Y:S02]  /*9e770*/  @P1 FMUL R9, R9, 0.25 ;  /* 0x3e80000009091820 */ /* 0x000fe40000400000 */
[----:B------:R-:W-:Y:S02]  /*9e780*/  @P1 FMUL R7, R7, 0.25 ;  /* 0x3e80000007071820 */ /* 0x000fe40000400000 */
[----:B------:R-:W-:Y:S02]  /*9e790*/  @P1 FMUL R6, R6, 0.25 ;  /* 0x3e80000006061820 */ /* 0x000fe40000400000 */
[----:B------:R-:W-:Y:S02]  /*9e7a0*/  @P1 FMUL R4, R4, 0.25 ;  /* 0x3e80000004041820 */ /* 0x000fe40000400000 */
[----:B------:R-:W-:Y:S01]  /*9e7b0*/  @P1 FMUL R28, R28, 0.25 ;  /* 0x3e8000001c1c1820 */ /* 0x000fe20000400000 */
[----:B------:R-:W-:Y:S01]  /*9e7c0*/  FSETP.GT.AND P1, PT, |R29|, 8.50705917302346158658e+37, PT ;  /* 0x7e8000001d00780b */ /* 0x000fe20003f24200 */
        /* <DEDUP_REMOVED lines=11> */
[----:B------:R0:W-:Y:S03]  /*9e880*/  STL [R1+0x800], R19 ;  /* 0x0008001301007387 */ /* 0x0001e60000100800 */
[----:B0-----:R-:W2:Y:S01]  /*9e890*/  LDL.LU R19, [R1+0x28d8] ;  /* 0x0028d80001137983 */ /* 0x001ea20000300800 */
[----:B------:R0:W-:Y:S03]  /*9e8a0*/  STL [R1+0x804], R26 ;  /* 0x0008041a01007387 */ /* 0x0001e60000100800 */
[----:B0-----:R-:W2:Y:S01]  /*9e8b0*/  LDL.LU R26, [R1+0x28d4] ;  /* 0x0028d400011a7983 */ /* 0x001ea20000300800 */
[----:B------:R-:W-:Y:S01]  /*9e8c0*/  FSETP.GEU.AND P0, PT, |R29|, 1.175494350822287508e-38, PT ;  /* 0x008000001d00780b */ /* 0x000fe20003f0e200 */
[----:B------:R-:W-:Y:S02]  /*9e8d0*/  STL [R1+0x81c], R13 ;  /* 0x00081c0d01007387 */ /* 0x000fe40000100800 */
[----:B------:R-:W-:Y:S02]  /*9e8e0*/  STL [R1+0x824], R12 ;  /* 0x0008240c01007387 */ /* 0x000fe40000100800 */
[----:B---3--:R-:W-:Y:S01]  /*9e8f0*/  @P1 FMUL R2, R2, 0.25 ;  /* 0x3e80000002021820 */ /* 0x008fe20000400000 */
[----:B------:R-:W-:Y:S01]  /*9e900*/  STL [R1+0x82c], R10 ;  /* 0x00082c0a01007387 */ /* 0x000fe20000100800 */
[----:B------:R-:W-:Y:S02]  /*9e910*/  STL [R1+0x834], R9 ;  /* 0x0008340901007387 */ /* 0x000fe40000100800 */
[----:B----4-:R-:W-:-:S02]  /*9e920*/  @P1 FMUL R22, R22, 0.25 ;  /* 0x3e80000016161820 */ /* 0x010fc40000400000 */
[----:B------:R-:W-:Y:S01]  /*9e930*/  STL [R1+0x838], R7 ;  /* 0x0008380701007387 */ /* 0x000fe20000100800 */
[----:B------:R0:W-:Y:S01]  /*9e940*/  STL [R1+0x6c], R4 ;  /* 0x00006c0401007387 */ /* 0x0001e20000100800 */
[----:B------:R-:W-:Y:S02]  /*9e950*/  STL [R1+0x83c], R6 ;  /* 0x00083c0601007387 */ /* 0x000fe40000100800 */
[----:B------:R1:W-:Y:S02]  /*9e960*/  STL [R1+0x840], R28 ;  /* 0x0008401c01007387 */ /* 0x0003e40000100800 */
[----:B------:R-:W-:Y:S02]  /*9e970*/  @!P0 FMUL R2, R2, 16777216 ;  /* 0x4b80000002028820 */ /* 0x000fe40000400000 */
[----:B------:R-:W-:Y:S02]  /*9e980*/  @!P0 FMUL R22, R22, 16777216 ;  /* 0x4b80000016168820 */ /* 0x000fe40000400000 */
[----:B-----5:R-:W-:-:S02]  /*9e990*/  @P1 FMUL R5, R5, 0.25 ;  /* 0x3e80000005051820 */ /* 0x020fc40000400000 */
[----:B0-----:R-:W-:Y:S01]  /*9e9a0*/  IMAD.MOV.U32 R4, RZ, RZ, R3 ;  /* 0x000000ffff047224 */ /* 0x001fe200078e0003 */
[----:B-1----:R-:W3:Y:S01]  /*9e9b0*/  LDL.LU R28, [R1+0x874] ;  /* 0x00087400011c7983 */ /* 0x002ee20000300800 */
[----:B------:R-:W4:Y:S02]  /*9e9c0*/  LDL.LU R3, [R1+0x87c] ;  /* 0x00087c0001037983 */ /* 0x000f240000300800 */
[----:B------:R0:W-:Y:S02]  /*9e9d0*/  STL [R1+0x844], R2 ;  /* 0x0008440201007387 */ /* 0x0001e40000100800 */
[----:B------:R-:W-:Y:S02]  /*9e9e0*/  @P1 FMUL R15, R15, 0.25 ;  /* 0x3e8000000f0f1820 */ /* 0x000fe40000400000 */
[----:B------:R-:W-:Y:S02]  /*9e9f0*/  @P1 FMUL R8, R8, 0.25 ;  /* 0x3e80000008081820 */ /* 0x000fe40000400000 */
[----:B------:R-:W-:-:S02]  /*9ea00*/  @!P0 FMUL R5, R5, 16777216 ;  /* 0x4b80000005058820 */ /* 0x000fc40000400000 */
[----:B------:R-:W-:Y:S01]  /*9ea10*/  @P1 FMUL R18, R18, 0.25 ;  /* 0x3e80000012121820 */ /* 0x000fe20000400000 */
[----:B0-----:R-:W5:Y:S01]  /*9ea20*/  LDL.LU R2, [R1+0x884] ;  /* 0x0008840001027983 */ /* 0x001f620000300800 */
[----:B------:R0:W-:Y:S02]  /*9ea30*/  STL [R1+0x848], R22 ;  /* 0x0008481601007387 */ /* 0x0001e40000100800 */
[----:B------:R-:W-:Y:S02]  /*9ea40*/  @!P0 FMUL R15, R15, 16777216 ;  /* 0x4b8000000f0f8820 */ /* 0x000fe40000400000 */
[----:B------:R-:W-:Y:S02]  /*9ea50*/  @P1 FMUL R17, R17, 0.25 ;  /* 0x3e80000011111820 */ /* 0x000fe40000400000 */
[----:B------:R-:W-:Y:S01]  /*9ea60*/  @!P0 FMUL R8, R8, 16777216 ;  /* 0x4b80000008088820 */ /* 0x000fe20000400000 */
[----:B0-----:R-:W3:Y:S01]  /*9ea70*/  LDL.LU R22, [R1+0x890] ;  /* 0x0008900001167983 */ /* 0x001ee20000300800 */
[----:B------:R-:W3:Y:S02]  /*9ea80*/  LDL.LU R13, [R1+0x8b4] ;  /* 0x0008b400010d7983 */ /* 0x000ee40000300800 */
[----:B------:R-:W3:Y:S02]  /*9ea90*/  LDL.LU R12, [R1+0x8b8] ;  /* 0x0008b800010c7983 */ /* 0x000ee40000300800 */
[----:B------:R-:W3:Y:S01]  /*9eaa0*/  LDL.LU R10, [R1+0x8bc] ;  /* 0x0008bc00010a7983 */ /* 0x000ee20000300800 */
[----:B------:R-:W3:Y:S01]  /*9eab0*/  LDL.LU R9, [R1+0x8c0] ;  /* 0x0008c00001097983 */ /* 0x000ee20000300800 */
[----:B------:R-:W3:Y:S02]  /*9eac0*/  LDL.LU R7, [R1+0x88c] ;  /* 0x00088c0001077983 */ /* 0x000ee40000300800 */
[----:B------:R-:W3:Y:S02]  /*9ead0*/  LDL.LU R6, [R1+0x8a4] ;  /* 0x0008a40001067983 */ /* 0x000ee40000300800 */
[----:B------:R0:W-:Y:S02]  /*9eae0*/  STL [R1+0x84c], R5 ;  /* 0x00084c0501007387 */ /* 0x0001e40000100800 */
[----:B------:R-:W-:-:S02]  /*9eaf0*/  @P1 FMUL R16, R16, 0.25 ;  /* 0x3e80000010101820 */ /* 0x000fc40000400000 */
[----:B------:R-:W-:Y:S02]  /*9eb00*/  @!P0 FMUL R18, R18, 16777216 ;  /* 0x4b80000012128820 */ /* 0x000fe40000400000 */
[----:B------:R-:W-:Y:S02]  /*9eb10*/  @P1 FMUL R11, R11, 0.25 ;  /* 0x3e8000000b0b1820 */ /* 0x000fe40000400000 */
[----:B------:R-:W-:Y:S02]  /*9eb20*/  @!P0 FMUL R17, R17, 16777216 ;  /* 0x4b80000011118820 */ /* 0x000fe40000400000 */
[----:B------:R-:W-:Y:S02]  /*9eb30*/  @P1 FMUL R0, R0, 0.25 ;  /* 0x3e80000000001820 */ /* 0x000fe40000400000 */
[----:B------:R-:W-:Y:S01]  /*9eb40*/  @!P0 FMUL R16, R16, 16777216 ;  /* 0x4b80000010108820 */ /* 0x000fe20000400000 */
[----:B0-----:R-:W3:Y:S01]  /*9eb50*/  LDL.LU R5, [R1+0x89c] ;  /* 0x00089c0001057983 */ /* 0x001ee20000300800 */
[----:B------:R0:W-:Y:S02]  /*9eb60*/  STL [R1+0x850], R15 ;  /* 0x0008500f01007387 */ /* 0x0001e40000100800 */
[----:B------:R-:W-:-:S02]  /*9eb70*/  @P1 FMUL R23, R23, 0.25 ;  /* 0x3e80000017171820 */ /* 0x000fc40000400000 */
[----:B------:R-:W-:Y:S02]  /*9eb80*/  @!P0 FMUL R11, R11, 16777216 ;  /* 0x4b8000000b0b8820 */ /* 0x000fe40000400000 */
[----:B------:R-:W-:Y:S01]  /*9eb90*/  @!P0 FMUL R0, R0, 16777216 ;  /* 0x4b80000000008820 */ /* 0x000fe20000400000 */
[----:B0-----:R-:W5:Y:S01]  /*9eba0*/  LDL.LU R15, [R1+0x8ac] ;  /* 0x0008ac00010f7983 */ /* 0x001f620000300800 */
[----:B------:R0:W-:Y:S02]  /*9ebb0*/  STL [R1+0x854], R8 ;  /* 0x0008540801007387 */ /* 0x0001e40000100800 */
[----:B------:R-:W-:Y:S02]  /*9ebc0*/  @P1 FMUL R27, R27, 0.25 ;  /* 0x3e8000001b1b1820 */ /* 0x000fe40000400000 */
[----:B------:R-:W-:Y:S01]  /*9ebd0*/  @!P0 FMUL R23, R23, 16777216 ;  /* 0x4b80000017178820 */ /* 0x000fe20000400000 */
[----:B0-----:R-:W5:Y:S01]  /*9ebe0*/  LDL.LU R8, [R1+0x894] ;  /* 0x0008940001087983 */ /* 0x001f620000300800 */
[----:B------:R0:W-:Y:S02]  /*9ebf0*/  STL [R1+0x858], R18 ;  /* 0x0008581201007387 */ /* 0x0001e40000100800 */
[----:B------:R-:W-:-:S02]  /*9ec00*/  @P1 FMUL R25, R25, 0.25 ;  /* 0x3e80000019191820 */ /* 0x000fc40000400000 */
[----:B------:R-:W-:Y:S01]  /*9ec10*/  @P1 FMUL R21, R21, 0.25 ;  /* 0x3e80000015151820 */ /* 0x000fe20000400000 */
[----:B0-----:R-:W5:Y:S01]  /*9ec20*/  LDL.LU R18, [R1+0x28d0] ;  /* 0x0028d00001127983 */ /* 0x001f620000300800 */
[----:B------:R0:W-:Y:S02]  /*9ec30*/  STL [R1+0x85c], R17 ;  /* 0x00085c1101007387 */ /* 0x0001e40000100800 */
[----:B------:R-:W-:Y:S02]  /*9ec40*/  @!P0 FMUL R27, R27, 16777216 ;  /* 0x4b8000001b1b8820 */ /* 0x000fe40000400000 */
[----:B------:R-:W-:Y:S01]  /*9ec50*/  @!P0 FMUL R25, R25, 16777216 ;  /* 0x4b80000019198820 */ /* 0x000fe20000400000 */
[----:B0-----:R-:W5:Y:S01]  /*9ec60*/  LDL.LU R17, [R1+0x28cc] ;  /* 0x0028cc0001117983 */ /* 0x001f620000300800 */
[----:B------:R0:W-:Y:S02]  /*9ec70*/  STL [R1+0x860], R16 ;  /* 0x0008601001007387 */ /* 0x0001e40000100800 */
[----:B------:R-:W-:Y:S01]  /*9ec80*/  @!P0 FMUL R21, R21, 16777216 ;  /* 0x4b80000015158820 */ /* 0x000fe20000400000 */
[----:B0-----:R-:W5:Y:S01]  /*9ec90*/  LDL.LU R16, [R1+0x28c8] ;  /* 0x0028c80001107983 */ /* 0x001f620000300800 */
[----:B------:R0:W-:Y:S03]  /*9eca0*/  STL [R1+0x864], R11 ;  /* 0x0008640b01007387 */ /* 0x0001e60000100800 */
[----:B0-----:R-:W5:Y:S01]  /*9ecb0*/  LDL.LU R11, [R1+0x28c4] ;  /* 0x0028c400010b7983 */ /* 0x001f620000300800 */
[----:B------:R0:W-:Y:S03]  /*9ecc0*/  STL [R1+0x868], R0 ;  /* 0x0008680001007387 */ /* 0x0001e60000100800 */
[----:B0-----:R-:W5:Y:S01]  /*9ecd0*/  LDL.LU R0, [R1+0x28c0] ;  /* 0x0028c00001007983 */ /* 0x001f620000300800 */
[----:B------:R0:W-:Y:S03]  /*9ece0*/  STL [R1+0x86c], R23 ;  /* 0x00086c1701007387 */ /* 0x0001e60000100800 */
[----:B0-----:R-:W5:Y:S01]  /*9ecf0*/  LDL.LU R23, [R1+0x28bc] ;  /* 0x0028bc0001177983 */ /* 0x001f620000300800 */
[----:B--2---:R-:W-:-:S04]  /*9ed00*/  @P1 FMUL R26, R26, 0.25 ;  /* 0x3e8000001a1a1820 */ /* 0x004fc80000400000 */
[----:B------:R-:W-:-:S05]  /*9ed10*/  @!P0 FMUL R26, R26, 16777216 ;  /* 0x4b8000001a1a8820 */ /* 0x000fca0000400000 */
[----:B------:R0:W-:Y:S04]  /*9ed20*/  STL [R1+0x2868], R26 ;  /* 0x0028681a01007387 */ /* 0x0001e80000100800 */
[----:B0-----:R-:W2:Y:S01]  /*9ed30*/  LDL.LU R26, [R1+0x898] ;  /* 0x00089800011a7983 */ /* 0x001ea20000300800 */
[----:B------:R0:W-:Y:S03]  /*9ed40*/  STL [R1+0x878], R27 ;  /* 0x0008781b01007387 */ /* 0x0001e60000100800 */
[----:B0-----:R-:W2:Y:S01]  /*9ed50*/  LDL.LU R27, [R1+0x28b8] ;  /* 0x0028b800011b7983 */ /* 0x001ea20000300800 */
[----:B------:R0:W-:Y:S03]  /*9ed60*/  STL [R1+0x888], R25 ;  /* 0x0008881901007387 */ /* 0x0001e60000100800 */
[----:B0-----:R-:W2:Y:S01]  /*9ed70*/  LDL.LU R25, [R1+0x28b4] ;  /* 0x0028b40001197983 */ /* 0x001ea20000300800 */
[----:B------:R0:W-:Y:S03]  /*9ed80*/  STL [R1+0x880], R21 ;  /* 0x0008801501007387 */ /* 0x0001e60000100800 */
[----:B0-----:R-:W2:Y:S01]  /*9ed90*/  LDL.LU R21, [R1+0x28b0] ;  /* 0x0028b00001157983 */ /* 0x001ea20000300800 */
[----:B------:R-:W-:-:S02]  /*9eda0*/  @P1 FMUL R29, R29, 0.25 ;  /* 0x3e8000001d1d1820 */ /* 0x000fc40000400000 */
[----:B------:R-:W-:Y:S01]  /*9edb0*/  @P1 FMUL R14, R14, 0.25 ;  /* 0x3e8000000e0e1820 */ /* 0x000fe20000400000 */
[----:B------:R-:W-:Y:S01]  /*9edc0*/  FSETP.GT.AND P1, PT, |R24|, 8.50705917302346158658e+37, PT ;  /* 0x7e8000001800780b */ /* 0x000fe20003f24200 */
[----:B------:R-:W-:Y:S02]  /*9edd0*/  @!P0 FMUL R29, R29, 16777216 ;  /* 0x4b8000001d1d8820 */ /* 0x000fe40000400000 */
[----:B------:R-:W-:Y:S01]  /*9ede0*/  @!P0 FMUL R14, R14, 16777216 ;  /* 0x4b8000000e0e8820 */ /* 0x000fe20000400000 */
[----:B------:R-:W-:-:S04]  /*9edf0*/  FSETP.GEU.AND P0, PT, |R24|, 1.175494350822287508e-38, PT ;  /* 0x008000001800780b */ /* 0x000fc80003f0e200 */
[----:B------:R0:W-:Y:S05]  /*9ee00*/  STL [R1+0x8a0], R14 ;  /* 0x0008a00e01007387 */ /* 0x0001ea0000100800 */
[----:B---3--:R-:W-:Y:S02]  /*9ee10*/  @P1 FMUL R28, R28, 0.25 ;  /* 0x3e8000001c1c1820 */ /* 0x008fe40000400000 */
[----:B----4-:R-:W-:Y:S02]  /*9ee20*/  @P1 FMUL R3, R3, 0.25 ;  /* 0x3e80000003031820 */ /* 0x010fe40000400000 */
[----:B-----5:R-:W-:Y:S02]  /*9ee30*/  @P1 FMUL R2, R2, 0.25 ;  /* 0x3e80000002021820 */ /* 0x020fe40000400000 */
[----:B------:R-:W-:-:S02]  /*9ee40*/  @!P0 FMUL R28, R28, 16777216 ;  /* 0x4b8000001c1c8820 */ /* 0x000fc40000400000 */
        /* <DEDUP_REMOVED lines=8> */
[----:B------:R-:W-:Y:S02]  /*9eed0*/  @P1 FMUL R15, R15, 0.25 ;  /* 0x3e8000000f0f1820 */ /* 0x000fe40000400000 */
[----:B------:R-:W-:Y:S02]  /*9eee0*/  @P1 FMUL R24, R24, 0.25 ;  /* 0x3e80000018181820 */ /* 0x000fe40000400000 */
[----:B------:R-:W-:Y:S02]  /*9eef0*/  @P1 FMUL R8, R8, 0.25 ;  /* 0x3e80000008081820 */ /* 0x000fe40000400000 */
        /* <DEDUP_REMOVED lines=8> */
[----:B------:R-:W-:Y:S02]  /*9ef80*/  @!P0 FMUL R6, R6, 16777216 ;  /* 0x4b80000006068820 */ /* 0x000fe40000400000 */
[----:B------:R-:W-:Y:S02]  /*9ef90*/  @!P0 FMUL R5, R5, 16777216 ;  /* 0x4b80000005058820 */ /* 0x000fe40000400000 */
[----:B--2---:R-:W-:Y:S02]  /*9efa0*/  @P1 FMUL R26, R26, 0.25 ;  /* 0x3e8000001a1a1820 */ /* 0x004fe40000400000 */
[----:B------:R-:W-:Y:S02]  /*9efb0*/  @P1 FMUL R27, R27, 0.25 ;  /* 0x3e8000001b1b1820 */ /* 0x000fe40000400000 */
[----:B------:R-:W-:Y:S01]  /*9efc0*/  @P1 FMUL R25, R25, 0.25 ;  /* 0x3e80000019191820 */ /* 0x000fe20000400000 */
[----:B------:R-:W-:-:S02]  /*9efd0*/  FSETP.NEU.AND P1, PT, R4, RZ, PT ;  /* 0x000000ff0400720b */ /* 0x000fc40003f2d000 */
[----:B------:R-:W-:-:S04]  /*9efe0*/  IADD3 R21, R21, -0x3f3504f3, RZ ;  /* 0xc0cafb0d15157810 */ /* 0x000fc80007ffe0ff */
[----:B0-----:R-:W-:-:S04]  /*9eff0*/  LOP3.LUT R14, R21, 0xff800000, RZ, 0xc0, !PT ;  /* 0xff800000150e7812 */ /* 0x001fc800078ec0ff */
[----:B------:R0:W1:Y:S01]  /*9f000*/  I2F R21, R14 ;  /* 0x0000000e00157306 */ /* 0x0000620000201400 */
[----:B------:R0:W-:Y:S04]  /*9f010*/  STL [R1+0x138], R14 ;  /* 0x0001380e01007387 */ /* 0x0001e80000100800 */
[----:B0-----:R-:W2:Y:S01]  /*9f020*/  LDL.LU R14, [R1+0x5c] ;  /* 0x00005c00010e7983 */ /* 0x001ea20000300800 */
[----:B------:R-:W3:Y:S02]  /*9f030*/  LDL.LU R4, [R1+0x28ac] ;  /* 0x0028ac0001047983 */ /* 0x000ee40000300800 */
[----:B------:R0:W-:Y:S02]  /*9f040*/  STL [R1+0x874], R28 ;  /* 0x0008741c01007387 */ /* 0x0001e40000100800 */
[----:B0-----:R-:W4:Y:S01]  /*9f050*/  LDL.LU R28, [R1+0x28a8] ;  /* 0x0028a800011c7983 */ /* 0x001f220000300800 */
[----:B------:R0:W-:Y:S03]  /*9f060*/  STL [R1+0x87c], R3 ;  /* 0x00087c0301007387 */ /* 0x0001e60000100800 */
[----:B0-----:R-:W5:Y:S01]  /*9f070*/  LDL.LU R3, [R1+0x28a4] ;  /* 0x0028a40001037983 */ /* 0x001f620000300800 */
[----:B------:R0:W-:Y:S03]  /*9f080*/  STL [R1+0x884], R2 ;  /* 0x0008840201007387 */ /* 0x0001e60000100800 */
[----:B0-----:R-:W4:Y:S01]  /*9f090*/  LDL.LU R2, [R1+0x28a0] ;  /* 0x0028a00001027983 */ /* 0x001f220000300800 */
[----:B------:R0:W-:Y:S03]  /*9f0a0*/  STL [R1+0x890], R22 ;  /* 0x0008901601007387 */ /* 0x0001e60000100800 */
[----:B0-----:R-:W1:Y:S01]  /*9f0b0*/  LDL.LU R22, [R1+0x289c] ;  /* 0x00289c0001167983 */ /* 0x001e620000300800 */
[----:B------:R0:W-:Y:S03]  /*9f0c0*/  STL [R1+0x8b4], R13 ;  /* 0x0008b40d01007387 */ /* 0x0001e60000100800 */
[----:B0-----:R-:W5:Y:S01]  /*9f0d0*/  LDL.LU R13, [R1+0x128] ;  /* 0x00012800010d7983 */ /* 0x001f620000300800 */
[----:B------:R-:W-:Y:S02]  /*9f0e0*/  STL [R1+0x8b8], R12 ;  /* 0x0008b80c01007387 */ /* 0x000fe40000100800 */
[----:B------:R-:W-:Y:S02]  /*9f0f0*/  STL [R1+0x8bc], R10 ;  /* 0x0008bc0a01007387 */ /* 0x000fe40000100800 */
[----:B------:R0:W-:Y:S02]  /*9f100*/  STL [R1+0x8c0], R9 ;  /* 0x0008c00901007387 */ /* 0x0001e40000100800 */
[----:B0-----:R-:W5:Y:S01]  /*9f110*/  LDL.LU R9, [R1+0x12c] ;  /* 0x00012c0001097983 */ /* 0x001f620000300800 */
[----:B------:R-:W-:Y:S02]  /*9f120*/  STL [R1+0x88c], R7 ;  /* 0x00088c0701007387 */ /* 0x000fe40000100800 */
[----:B------:R-:W5:Y:S02]  /*9f130*/  LDL.LU R12, [R1+0x130] ;  /* 0x00013000010c7983 */ /* 0x000f640000300800 */
[----:B------:R-:W-:Y:S01]  /*9f140*/  STL [R1+0x8a4], R6 ;  /* 0x0008a40601007387 */ /* 0x000fe20000100800 */
[----:B------:R0:W-:Y:S04]  /*9f150*/  STL [R1+0x89c], R5 ;  /* 0x00089c0501007387 */ /* 0x0001e80000100800 */
[----:B0-----:R-:W5:Y:S01]  /*9f160*/  LDL.LU R5, [R1+0x134] ;  /* 0x0001340001057983 */ /* 0x001f620000300800 */
[----:B------:R-:W5:Y:S02]  /*9f170*/  LDL.LU R7, [R1+0x13c] ;  /* 0x00013c0001077983 */ /* 0x000f640000300800 */
[----:B------:R-:W-:-:S02]  /*9f180*/  @!P0 FMUL R27, R27, 16777216 ;  /* 0x4b8000001b1b8820 */ /* 0x000fc40000400000 */
[----:B------:R-:W-:Y:S01]  /*9f190*/  @!P0 FMUL R8, R8, 16777216 ;  /* 0x4b80000008088820 */ /* 0x000fe20000400000 */
[----:B------:R-:W5:Y:S01]  /*9f1a0*/  LDL.LU R10, [R1+0x140] ;  /* 0x00014000010a7983 */ /* 0x000f620000300800 */
[----:B------:R-:W-:Y:S02]  /*9f1b0*/  @!P0 FMUL R26, R26, 16777216 ;  /* 0x4b8000001a1a8820 */ /* 0x000fe40000400000 */
[----:B------:R-:W5:Y:S02]  /*9f1c0*/  LDL.LU R6, [R1+0x144] ;  /* 0x0001440001067983 */ /* 0x000f640000300800 */
[----:B------:R-:W-:Y:S01]  /*9f1d0*/  @!P0 FMUL R15, R15, 16777216 ;  /* 0x4b8000000f0f8820 */ /* 0x000fe20000400000 */
[----:B------:R-:W-:Y:S01]  /*9f1e0*/  STL [R1+0x2864], R27 ;  /* 0x0028641b01007387 */ /* 0x000fe20000100800 */
[----:B------:R-:W-:Y:S02]  /*9f1f0*/  @!P0 FMUL R25, R25, 16777216 ;  /* 0x4b80000019198820 */ /* 0x000fe40000400000 */
[----:B------:R0:W-:Y:S02]  /*9f200*/  STL [R1+0x894], R8 ;  /* 0x0008940801007387 */ /* 0x0001e40000100800 */
[----:B------:R-:W-:Y:S02]  /*9f210*/  STL [R1+0x898], R26 ;  /* 0x0008981a01007387 */ /* 0x000fe40000100800 */
[----:B------:R-:W-:Y:S01]  /*9f220*/  @!P0 FMUL R24, R24, 16777216 ;  /* 0x4b80000018188820 */ /* 0x000fe20000400000 */
[----:B0-----:R-:W5:Y:S01]  /*9f230*/  LDL.LU R8, [R1+0x14c] ;  /* 0x00014c0001087983 */ /* 0x001f620000300800 */
[----:B------:R-:W-:Y:S02]  /*9f240*/  STL [R1+0x8ac], R15 ;  /* 0x0008ac0f01007387 */ /* 0x000fe40000100800 */
[----:B------:R0:W-:Y:S02]  /*9f250*/  STL [R1+0x286c], R25 ;  /* 0x00286c1901007387 */ /* 0x0001e40000100800 */
[----:B0-----:R-:W5:Y:S01]  /*9f260*/  LDL.LU R25, [R1+0x154] ;  /* 0x0001540001197983 */ /* 0x001f620000300800 */
[----:B--2---:R-:W-:Y:S01]  /*9f270*/  FSETP.NEU.AND P0, PT, R14, RZ, PT ;  /* 0x000000ff0e00720b */ /* 0x004fe20003f0d000 */
[----:B---3--:R-:W4:Y:S01]  /*9f280*/  MUFU.RCP R4, R4 ;  /* 0x0000000400047308 */ /* 0x008f220000001000 */
[----:B-1----:R-:W-:-:S02]  /*9f290*/  FFMA.FTZ R14, R21, 1.1920928955078125e-07, R22 ;  /* 0x34000000150e7823 */ /* 0x002fc40000010016 */
[----:B------:R-:W2:Y:S01]  /*9f2a0*/  LDL.LU R22, [R1+0x150] ;  /* 0x0001500001167983 */ /* 0x000ea20000300800 */
[----:B------:R-:W3:Y:S02]  /*9f2b0*/  LDL.LU R27, [R1+0x158] ;  /* 0x00015800011b7983 */ /* 0x000ee40000300800 */
[C---:B----4-:R-:W-:Y:S02]  /*9f2c0*/  FMUL R2, R4.reuse, R2 ;  /* 0x0000000204027220 */ /* 0x050fe40000400000 */
[----:B------:R0:W-:Y:S02]  /*9f2d0*/  STL [R1+0x904], R14 ;  /* 0x0009040e01007387 */ /* 0x0001e40000100800 */
[C---:B-----5:R-:W-:Y:S01]  /*9f2e0*/  FMUL R3, R4.reuse, R3 ;  /* 0x0000000304037220 */ /* 0x060fe20000400000 */
[----:B------:R1:W-:Y:S01]  /*9f2f0*/  STL [R1+0x26a8], R2 ;  /* 0x0026a80201007387 */ /* 0x0003e20000100800 */
[----:B------:R-:W4:Y:S03]  /*9f300*/  LDL.LU R26, [R1+0x15c] ;  /* 0x00015c00011a7983 */ /* 0x000f260000300800 */
[----:B------:R5:W-:Y:S01]  /*9f310*/  STL [R1+0x26ac], R3 ;  /* 0x0026ac0301007387 */ /* 0x000be20000100800 */
[----:B------:R-:W4:Y:S03]  /*9f320*/  LDL.LU R15, [R1+0x160] ;  /* 0x00016000010f7983 */ /* 0x000f260000300800 */
[----:B0-----:R-:W4:Y:S01]  /*9f330*/  LDL.LU R14, [R1+0x54] ;  /* 0x00005400010e7983 */ /* 0x001f220000300800 */
[----:B-1----:R-:W-:-:S05]  /*9f340*/  FMUL R2, R4, R13 ;  /* 0x0000000d04027220 */ /* 0x002fca0000400000 */
[----:B------:R-:W-:Y:S01]  /*9f350*/  STL [R1+0xa4c], R2 ;  /* 0x000a4c0201007387 */ /* 0x000fe20000100800 */
[C---:B-----5:R-:W-:Y:S02]  /*9f360*/  FMUL R3, R4.reuse, R9 ;  /* 0x0000000904037220 */ /* 0x060fe40000400000 */
[----:B------:R-:W5:Y:S03]  /*9f370*/  LDL.LU R9, [R1+0x164] ;  /* 0x0001640001097983 */ /* 0x000f660000300800 */
[----:B------:R0:W-:Y:S02]  /*9f380*/  STL [R1+0xa48], R3 ;  /* 0x000a480301007387 */ /* 0x0001e40000100800 */
[C---:B0-----:R-:W-:Y:S02]  /*9f390*/  FMUL R3, R4.reuse, R5 ;  /* 0x0000000504037220 */ /* 0x041fe40000400000 */
[----:B------:R-:W5:Y:S01]  /*9f3a0*/  LDL.LU R5, [R1+0x168] ;  /* 0x0001680001057983 */ /* 0x000f620000300800 */
[----:B------:R-:W-:-:S05]  /*9f3b0*/  FMUL R2, R4, R12 ;  /* 0x0000000c04027220 */ /* 0x000fca0000400000 */
[----:B------:R0:W-:Y:S01]  /*9f3c0*/  STL [R1+0xa44], R2 ;  /* 0x000a440201007387 */ /* 0x0001e20000100800 */
[----:B------:R1:W-:Y:S02]  /*9f3d0*/  STL [R1+0xa40], R3 ;  /* 0x000a400301007387 */ /* 0x0003e40000100800 */
[C---:B0-----:R-:W-:Y:S02]  /*9f3e0*/  FMUL R2, R4.reuse, R7 ;  /* 0x0000000704027220 */ /* 0x041fe40000400000 */
[C---:B-1----:R-:W-:Y:S01]  /*9f3f0*/  FMUL R3, R4.reuse, R10 ;  /* 0x0000000a04037220 */ /* 0x042fe20000400000 */
[----:B------:R-:W5:Y:S02]  /*9f400*/  LDL.LU R7, [R1+0x170] ;  /* 0x0001700001077983 */ /* 0x000f640000300800 */
[----:B------:R0:W-:Y:S02]  /*9f410*/  STL [R1+0xa3c], R2 ;  /* 0x000a3c0201007387 */ /* 0x0001e40000100800 */
[----:B------:R-:W-:-:S02]  /*9f420*/  FMUL R28, R4, R28 ;  /* 0x0000001c041c7220 */ /* 0x000fc40000400000 */
[C---:B0-----:R-:W-:Y:S02]  /*9f430*/  FMUL R2, R4.reuse, R6 ;  /* 0x0000000604027220 */ /* 0x041fe40000400000 */
[----:B------:R-:W5:Y:S01]  /*9f440*/  LDL.LU R6, [R1+0x178] ;  /* 0x0001780001067983 */ /* 0x000f620000300800 */
[----:B------:R0:W-:Y:S02]  /*9f450*/  STL [R1+0xa38], R3 ;  /* 0x000a380301007387 */ /* 0x0001e40000100800 */
[----:B------:R1:W-:Y:S02]  /*9f460*/  STL [R1+0x8ec], R2 ;  /* 0x0008ec0201007387 */ /* 0x0003e40000100800 */
[C---:B------:R-:W-:Y:S02]  /*9f470*/  FMUL R21, R4.reuse, R25 ;  /* 0x0000001904157220 */ /* 0x040fe40000400000 */
[C---:B0-----:R-:W-:Y:S01]  /*9f480*/  FMUL R3, R4.reuse, R8 ;  /* 0x0000000804037220 */ /* 0x041fe20000400000 */
[----:B-1----:R-:W5:Y:S01]  /*9f490*/  LDL.LU R2, [R1+0x180] ;  /* 0x0001800001027983 */ /* 0x002f620000300800 */
[----:B------:R-:W5:Y:S02]  /*9f4a0*/  LDL.LU R13, [R1+0x188] ;  /* 0x00018800010d7983 */ /* 0x000f640000300800 */
[----:B------:R-:W-:Y:S02]  /*9f4b0*/  STL [R1+0x27c8], R28 ;  /* 0x0027c81c01007387 */ /* 0x000fe40000100800 */
[----:B------:R-:W5:Y:S01]  /*9f4c0*/  LDL.LU R10, [R1+0x190] ;  /* 0x00019000010a7983 */ /* 0x000f620000300800 */
[----:B------:R-:W5:Y:S01]  /*9f4d0*/  LDL.LU R8, [R1+0x198] ;  /* 0x0001980001087983 */ /* 0x000f620000300800 */
[----:B------:R0:W-:Y:S02]  /*9f4e0*/  STL [R1+0x8e4], R3 ;  /* 0x0008e40301007387 */ /* 0x0001e40000100800 */
[----:B------:R-:W5:Y:S01]  /*9f4f0*/  LDL.LU R12, [R1+0x1a0] ;  /* 0x0001a000010c7983 */ /* 0x000f620000300800 */
[----:B0-----:R-:W5:Y:S01]  /*9f500*/  LDL.LU R3, [R1+0x1b0] ;  /* 0x0001b00001037983 */ /* 0x001f620000300800 */
[----:B------:R-:W5:Y:S01]  /*9f510*/  MUFU.RCP R23, R23 ;  /* 0x0000001700177308 */ /* 0x000f620000001000 */
[----:B--2---:R-:W-:-:S02]  /*9f520*/  FMUL R22, R4, R22 ;  /* 0x0000001604167220 */ /* 0x004fc40000400000 */
[----:B---3--:R-:W-:-:S03]  /*9f530*/  FMUL R28, R4, R27 ;  /* 0x0000001b041c7220 */ /* 0x008fc60000400000 */
[----:B------:R0:W-:Y:S04]  /*9f540*/  STL [R1+0x8e0], R22 ;  /* 0x0008e01601007387 */ /* 0x0001e80000100800 */
[----:B0-----:R-:W2:Y:S01]  /*9f550*/  LDL.LU R22, [R1+0x1b8] ;  /* 0x0001b80001167983 */ /* 0x001ea20000300800 */
[----:B------:R-:W-:Y:S02]  /*9f560*/  STL [R1+0x8dc], R21 ;  /* 0x0008dc1501007387 */ /* 0x000fe40000100800 */
[----:B------:R-:W3:Y:S02]  /*9f570*/  LDL.LU R25, [R1+0x1c0] ;  /* 0x0001c00001197983 */ /* 0x000ee40000300800 */
[----:B------:R0:W-:Y:S02]  /*9f580*/  STL [R1+0x27cc], R28 ;  /* 0x0027cc1c01007387 */ /* 0x0001e40000100800 */
[----:B0-----:R-:W3:Y:S01]  /*9f590*/  LDL.LU R28, [R1+0x1a8] ;  /* 0x0001a800011c7983 */ /* 0x001ee20000300800 */
[----:B------:R-:W3:Y:S02]  /*9f5a0*/  LDL.LU R27, [R1+0x1c8] ;  /* 0x0001c800011b7983 */ /* 0x000ee40000300800 */
[----:B----4-:R-:W-:-:S02]  /*9f5b0*/  FMUL R21, R4, R26 ;  /* 0x0000001a04157220 */ /* 0x010fc40000400000 */
[----:B------:R-:W4:Y:S03]  /*9f5c0*/  LDL.LU R26, [R1+0x1d0] ;  /* 0x0001d000011a7983 */ /* 0x000f260000300800 */
[----:B------:R0:W-:Y:S02]  /*9f5d0*/  STL [R1+0x8d4], R21 ;  /* 0x0008d41501007387 */ /* 0x0001e40000100800 */
[C---:B-----5:R-:W-:Y:S02]  /*9f5e0*/  FMUL R9, R23.reuse, R9 ;  /* 0x0000000917097220 */ /* 0x060fe40000400000 */
[----:B0-----:R-:W-:Y:S02]  /*9f5f0*/  FMUL R21, R4, R15 ;  /* 0x0000000f04157220 */ /* 0x001fe40000400000 */
[----:B------:R-:W5:Y:S03]  /*9f600*/  LDL.LU R15, [R1+0x1d8] ;  /* 0x0001d800010f7983 */ /* 0x000f660000300800 */
[----:B------:R0:W-:Y:S01]  /*9f610*/  STL [R1+0x8d0], R21 ;  /* 0x0008d01501007387 */ /* 0x0001e20000100800 */
[----:B------:R1:W-:Y:S01]  /*9f620*/  MUFU.RCP R4, R14 ;  /* 0x0000000e00047308 */ /* 0x0003e20000001000 */
[----:B0-----:R-:W4:Y:S01]  /*9f630*/  LDL.LU R21, [R1+0x58] ;  /* 0x0000580001157983 */ /* 0x001f220000300800 */
[----:B-1----:R-:W4:Y:S02]  /*9f640*/  LDL.LU R14, [R1+0x16c] ;  /* 0x00016c00010e7983 */ /* 0x002f240000300800 */
[----:B------:R0:W-:Y:S02]  /*9f650*/  STL [R1+0xa34], R9 ;  /* 0x000a340901007387 */ /* 0x0001e40000100800 */
[----:B0-----:R-:W-:-:S02]  /*9f660*/  FMUL R9, R23, R5 ;  /* 0x0000000517097220 */ /* 0x001fc40000400000 */
[----:B------:R-:W5:Y:S01]  /*9f670*/  LDL.LU R5, [R1+0x174] ;  /* 0x0001740001057983 */ /* 0x000f620000300800 */
[C---:B------:R-:W-:Y:S02]  /*9f680*/  FMUL R7, R23.reuse, R7 ;  /* 0x0000000717077220 */ /* 0x040fe40000400000 */
[C---:B------:R-:W-:Y:S02]  /*9f690*/  FMUL R6, R23.reuse, R6 ;  /* 0x0000000617067220 */ /* 0x040fe40000400000 */
[----:B------:R0:W-:Y:S02]  /*9f6a0*/  STL [R1+0xa30], R9 ;  /* 0x000a300901007387 */ /* 0x0001e40000100800 */
[----:B0-----:R-:W5:Y:S01]  /*9f6b0*/  LDL.LU R9, [R1+0x17c] ;  /* 0x00017c0001097983 */ /* 0x001f620000300800 */
[C---:B------:R-:W-:Y:S02]  /*9f6c0*/  FMUL R2, R23.reuse, R2 ;  /* 0x0000000217027220 */ /* 0x040fe40000400000 */
[----:B------:R0:W-:Y:S02]  /*9f6d0*/  STL [R1+0xa2c], R7 ;  /* 0x000a2c0701007387 */ /* 0x0001e40000100800 */
[----:B------:R-:W-:-:S02]  /*9f6e0*/  FMUL R13, R23, R13 ;  /* 0x0000000d170d7220 */ /* 0x000fc40000400000 */
[C---:B------:R-:W-:Y:S02]  /*9f6f0*/  FMUL R10, R23.reuse, R10 ;  /* 0x0000000a170a7220 */ /* 0x040fe40000400000 */
[C---:B------:R-:W-:Y:S02]  /*9f700*/  FMUL R8, R23.reuse, R8 ;  /* 0x0000000817087220 */ /* 0x040fe40000400000 */
[C---:B------:R-:W-:Y:S01]  /*9f710*/  FMUL R12, R23.reuse, R12 ;  /* 0x0000000c170c7220 */ /* 0x040fe20000400000 */
[----:B0-----:R-:W5:Y:S01]  /*9f720*/  LDL.LU R7, [R1+0x184] ;  /* 0x0001840001077983 */ /* 0x001f620000300800 */
[----:B------:R0:W-:Y:S02]  /*9f730*/  STL [R1+0xa28], R6 ;  /* 0x000a280601007387 */ /* 0x0001e40000100800 */
[C---:B------:R-:W-:Y:S01]  /*9f740*/  FMUL R3, R23.reuse, R3 ;  /* 0x0000000317037220 */ /* 0x040fe20000400000 */
[----:B0-----:R-:W5:Y:S01]  /*9f750*/  LDL.LU R6, [R1+0x18c] ;  /* 0x00018c0001067983 */ /* 0x001f620000300800 */
[----:B------:R0:W-:Y:S03]  /*9f760*/  STL [R1+0xa24], R2 ;  /* 0x000a240201007387 */ /* 0x0001e60000100800 */
[----:B0-----:R-:W5:Y:S01]  /*9f770*/  LDL.LU R2, [R1+0x194] ;  /* 0x0001940001027983 */ /* 0x001f620000300800 */
[----:B------:R0:W-:Y:S03]  /*9f780*/  STL [R1+0xa20], R13 ;  /* 0x000a200d01007387 */ /* 0x0001e60000100800 */
[----:B0-----:R-:W5:Y:S01]  /*9f790*/  LDL.LU R13, [R1+0x19c] ;  /* 0x00019c00010d7983 */ /* 0x001f620000300800 */
[----:B------:R0:W-:Y:S03]  /*9f7a0*/  STL [R1+0xa1c], R10 ;  /* 0x000a1c0a01007387 */ /* 0x0001e60000100800 */
[----:B0-----:R-:W5:Y:S01]  /*9f7b0*/  LDL.LU R10, [R1+0x2898] ;  /* 0x00289800010a7983 */ /* 0x001f620000300800 */
[----:B------:R0:W-:Y:S01]  /*9f7c0*/  STL [R1+0xa18], R8 ;  /* 0x000a180801007387 */ /* 0x0001e20000100800 */
[----:B------:R-:W1:Y:S02]  /*9f7d0*/  MUFU.RCP R0, R0 ;  /* 0x0000000000007308 */ /* 0x000e640000001000 */
[----:B0-----:R-:W5:Y:S01]  /*9f7e0*/  LDL.LU R8, [R1+0x2894] ;  /* 0x0028940001087983 */ /* 0x001f620000300800 */
[----:B------:R0:W-:Y:S03]  /*9f7f0*/  STL [R1+0x8cc], R12 ;  /* 0x0008cc0c01007387 */ /* 0x0001e60000100800 */
[----:B0-----:R-:W5:Y:S01]  /*9f800*/  LDL.LU R12, [R1+0x1a4] ;  /* 0x0001a400010c7983 */ /* 0x001f620000300800 */
[----:B--2---:R-:W-:-:S02]  /*9f810*/  FMUL R22, R23, R22 ;  /* 0x0000001617167220 */ /* 0x004fc40000400000 */
[----:B---3--:R-:W-:-:S05]  /*9f820*/  FMUL R28, R23, R28 ;  /* 0x0000001c171c7220 */ /* 0x008fca0000400000 */
[----:B------:R0:W-:Y:S01]  /*9f830*/  STL [R1+0x27d0], R28 ;  /* 0x0027d01c01007387 */ /* 0x0001e20000100800 */
[----:B------:R-:W-:-:S03]  /*9f840*/  FMUL R27, R23, R27 ;  /* 0x0000001b171b7220 */ /* 0x000fc60000400000 */
[----:B0-----:R-:W2:Y:S01]  /*9f850*/  LDL.LU R28, [R1+0x1ac] ;  /* 0x0001ac00011c7983 */ /* 0x001ea20000300800 */
[----:B------:R0:W-:Y:S02]  /*9f860*/  STL [R1+0x8c4], R3 ;  /* 0x0008c40301007387 */ /* 0x0001e40000100800 */
[----:B------:R3:W-:Y:S02]  /*9f870*/  STL [R1+0x80c], R22 ;  /* 0x00080c1601007387 */ /* 0x0007e40000100800 */
[C---:B0-----:R-:W-:Y:S01]  /*9f880*/  FMUL R3, R23.reuse, R25 ;  /* 0x0000001917037220 */ /* 0x041fe20000400000 */
[----:B---3--:R-:W3:Y:S01]  /*9f890*/  LDL.LU R22, [R1+0x1b4] ;  /* 0x0001b40001167983 */ /* 0x008ee20000300800 */
[----:B------:R-:W3:Y:S03]  /*9f8a0*/  LDL.LU R25, [R1+0x1bc] ;  /* 0x0001bc0001197983 */ /* 0x000ee60000300800 */
[----:B------:R4:W-:Y:S01]  /*9f8b0*/  STL [R1+0x808], R3 ;  /* 0x0008080301007387 */ /* 0x0009e20000100800 */
[----:B------:R0:W-:Y:S02]  /*9f8c0*/  STL [R1+0x7fc], R27 ;  /* 0x0007fc1b01007387 */ /* 0x0001e40000100800 */
[C---:B----4-:R-:W-:Y:S01]  /*9f8d0*/  FMUL R3, R23.reuse, R26 ;  /* 0x0000001a17037220 */ /* 0x050fe20000400000 */
[----:B0-----:R-:W4:Y:S01]  /*9f8e0*/  LDL.LU R27, [R1+0x1c4] ;  /* 0x0001c400011b7983 */ /* 0x001f220000300800 */
[----:B------:R-:W4:Y:S03]  /*9f8f0*/  LDL.LU R26, [R1+0x1cc] ;  /* 0x0001cc00011a7983 */ /* 0x000f260000300800 */
[----:B------:R5:W-:Y:S02]  /*9f900*/  STL [R1+0x7f8], R3 ;  /* 0x0007f80301007387 */ /* 0x000be40000100800 */
[----:B-----5:R-:W-:-:S02]  /*9f910*/  FMUL R3, R23, R15 ;  /* 0x0000000f17037220 */ /* 0x020fc40000400000 */
[----:B------:R-:W5:Y:S03]  /*9f920*/  LDL.LU R15, [R1+0x1d4] ;  /* 0x0001d400010f7983 */ /* 0x000f660000300800 */
[----:B------:R0:W-:Y:S02]  /*9f930*/  STL [R1+0x7f4], R3 ;  /* 0x0007f40301007387 */ /* 0x0001e40000100800 */
[C---:B-1----:R-:W-:Y:S02]  /*9f940*/  FMUL R23, R0.reuse, R5 ;  /* 0x0000000500177220 */ /* 0x042fe40000400000 */
[C---:B0-----:R-:W-:Y:S02]  /*9f950*/  FMUL R3, R0.reuse, R14 ;  /* 0x0000000e00037220 */ /* 0x041fe40000400000 */
[----:B------:R-:W5:Y:S03]  /*9f960*/  LDL.LU R14, [R1+0x1dc] ;  /* 0x0001dc00010e7983 */ /* 0x000f660000300800 */
[----:B------:R0:W-:Y:S02]  /*9f970*/  STL [R1+0xa14], R3 ;  /* 0x000a140301007387 */ /* 0x0001e40000100800 */
[----:B------:R-:W5:Y:S02]  /*9f980*/  LDL.LU R5, [R1+0x1e0] ;  /* 0x0001e00001057983 */ /* 0x000f640000300800 */
[----:B------:R-:W-:Y:S02]  /*9f990*/  STL [R1+0xa10], R23 ;  /* 0x000a101701007387 */ /* 0x000fe40000100800 */
[----:B------:R-:W-:-:S02]  /*9f9a0*/  FMUL R7, R0, R7 ;  /* 0x0000000700077220 */ /* 0x000fc40000400000 */
[C---:B0-----:R-:W-:Y:S02]  /*9f9b0*/  FMUL R3, R0.reuse, R9 ;  /* 0x0000000900037220 */ /* 0x041fe40000400000 */
[----:B------:R-:W5:Y:S03]  /*9f9c0*/  LDL.LU R9, [R1+0x1e4] ;  /* 0x0001e40001097983 */ /* 0x000f660000300800 */
[----:B------:R0:W-:Y:S02]  /*9f9d0*/  STL [R1+0xa0c], R3 ;  /* 0x000a0c0301007387 */ /* 0x0001e40000100800 */
[----:B------:R1:W-:Y:S02]  /*9f9e0*/  STL [R1+0xa08], R7 ;  /* 0x000a080701007387 */ /* 0x0003e40000100800 */
[C---:B------:R-:W-:Y:S02]  /*9f9f0*/  FMUL R2, R0.reuse, R2 ;  /* 0x0000000200027220 */ /* 0x040fe40000400000 */
[----:B0-----:R-:W-:-:S02]  /*9fa00*/  FMUL R3, R0, R6 ;  /* 0x0000000600037220 */ /* 0x001fc40000400000 */
[----:B------:R-:W5:Y:S01]  /*9fa10*/  LDL.LU R6, [R1+0x1e8] ;  /* 0x0001e80001067983 */ /* 0x000f620000300800 */
[----:B-1----:R-:W5:Y:S02]  /*9fa20*/  LDL.LU R7, [R1+0x1f8] ;  /* 0x0001f80001077983 */ /* 0x002f640000300800 */
[----:B------:R0:W-:Y:S02]  /*9fa30*/  STL [R1+0xa04], R3 ;  /* 0x000a040301007387 */ /* 0x0001e40000100800 */
[C---:B0-----:R-:W-:Y:S02]  /*9fa40*/  FMUL R3, R0.reuse, R13 ;  /* 0x0000000d00037220 */ /* 0x041fe40000400000 */
[----:B------:R-:W5:Y:S01]  /*9fa50*/  LDL.LU R13, [R1+0x208] ;  /* 0x00020800010d7983 */ /* 0x000f620000300800 */
[----:B------:R-:W-:Y:S02]  /*9fa60*/  STL [R1+0xa00], R2 ;  /* 0x000a000201007387 */ /* 0x000fe40000100800 */
[----:B------:R0:W-:Y:S02]  /*9fa70*/  STL [R1+0x26b0], R3 ;  /* 0x0026b00301007387 */ /* 0x0001e40000100800 */
[----:B0-----:R-:W5:Y:S01]  /*9fa80*/  LDL.LU R3, [R1+0x200] ;  /* 0x0002000001037983 */ /* 0x001f620000300800 */
[----:B------:R-:W5:Y:S02]  /*9fa90*/  LDL.LU R23, [R1+0x21c] ;  /* 0x00021c0001177983 */ /* 0x000f640000300800 */
[----:B------:R-:W-:-:S02]  /*9faa0*/  FMUL R2, R0, R12 ;  /* 0x0000000c00027220 */ /* 0x000fc40000400000 */
[----:B------:R-:W5:Y:S03]  /*9fab0*/  LDL.LU R12, [R1+0x224] ;  /* 0x00022400010c7983 */ /* 0x000f660000300800 */
[----:B------:R0:W-:Y:S02]  /*9fac0*/  STL [R1+0x26b4], R2 ;  /* 0x0026b40201007387 */ /* 0x0001e40000100800 */
[----:B0-----:R-:W5:Y:S01]  /*9fad0*/  LDL.LU R2, [R1+0x210] ;  /* 0x0002100001027983 */ /* 0x001f620000300800 */
[----:B--2---:R-:W-:-:S05]  /*9fae0*/  FMUL R28, R0, R28 ;  /* 0x0000001c001c7220 */ /* 0x004fca0000400000 */
[----:B------:R0:W-:Y:S01]  /*9faf0*/  STL [R1+0x7ec], R28 ;  /* 0x0007ec1c01007387 */ /* 0x0001e20000100800 */
[C---:B---3--:R-:W-:Y:S02]  /*9fb00*/  FMUL R22, R0.reuse, R22 ;  /* 0x0000001600167220 */ /* 0x048fe40000400000 */
[C---:B------:R-:W-:Y:S01]  /*9fb10*/  FMUL R25, R0.reuse, R25 ;  /* 0x0000001900197220 */ /* 0x040fe20000400000 */
[----:B0-----:R-:W2:Y:S02]  /*9fb20*/  LDL.LU R28, [R1+0x22c] ;  /* 0x00022c00011c7983 */ /* 0x001ea40000300800 */
[----:B------:R0:W-:Y:S02]  /*9fb30*/  STL [R1+0x7e8], R22 ;  /* 0x0007e81601007387 */ /* 0x0001e40000100800 */
[----:B0-----:R-:W3:Y:S01]  /*9fb40*/  LDL.LU R22, [R1+0x234] ;  /* 0x0002340001167983 */ /* 0x001ee20000300800 */
[C---:B----4-:R-:W-:Y:S02]  /*9fb50*/  FMUL R27, R0.reuse, R27 ;  /* 0x0000001b001b7220 */ /* 0x050fe40000400000 */
[C---:B------:R-:W-:Y:S01]  /*9fb60*/  FMUL R26, R0.reuse, R26 ;  /* 0x0000001a001a7220 */ /* 0x040fe20000400000 */
[----:B------:R0:W-:Y:S04]  /*9fb70*/  STL [R1+0x7e4], R25 ;  /* 0x0007e41901007387 */ /* 0x0001e80000100800 */
[----:B0-----:R-:W4:Y:S01]  /*9fb80*/  LDL.LU R25, [R1+0x23c] ;  /* 0x00023c0001197983 */ /* 0x001f220000300800 */
[----:B------:R0:W-:Y:S02]  /*9fb90*/  STL [R1+0x7dc], R27 ;  /* 0x0007dc1b01007387 */ /* 0x0001e40000100800 */
[C---:B-----5:R-:W-:Y:S01]  /*9fba0*/  FMUL R15, R0.reuse, R15 ;  /* 0x0000000f000f7220 */ /* 0x060fe20000400000 */
[----:B0-----:R-:W5:Y:S01]  /*9fbb0*/  LDL.LU R27, [R1+0x244] ;  /* 0x00024400011b7983 */ /* 0x001f620000300800 */
[----:B------:R0:W-:Y:S02]  /*9fbc0*/  STL [R1+0x7d8], R26 ;  /* 0x0007d81a01007387 */ /* 0x0001e40000100800 */
[----:B------:R-:W-:-:S02]  /*9fbd0*/  FMUL R14, R0, R14 ;  /* 0x0000000e000e7220 */ /* 0x000fc40000400000 */
[----:B------:R-:W-:Y:S01]  /*9fbe0*/  FMUL R0, R0, R5 ;  /* 0x0000000500007220 */ /* 0x000fe20000400000 */
[----:B0-----:R-:W2:Y:S01]  /*9fbf0*/  LDL.LU R26, [R1+0x24c] ;  /* 0x00024c00011a7983 */ /* 0x001ea20000300800 */
[----:B------:R0:W-:Y:S03]  /*9fc00*/  STL [R1+0x7d4], R15 ;  /* 0x0007d40f01007387 */ /* 0x0001e60000100800 */
[----:B0-----:R-:W2:Y:S01]  /*9fc10*/  LDL.LU R15, [R1+0x254] ;  /* 0x00025400010f7983 */ /* 0x001ea20000300800 */
[----:B------:R0:W-:Y:S03]  /*9fc20*/  STL [R1+0x7d0], R14 ;  /* 0x0007d00e01007387 */ /* 0x0001e60000100800 */
[----:B0-----:R-:W2:Y:S01]  /*9fc30*/  LDL.LU R14, [R1+0x25c] ;  /* 0x00025c00010e7983 */ /* 0x001ea20000300800 */
[----:B------:R-:W2:Y:S02]  /*9fc40*/  LDL.LU R5, [R1+0x2890] ;  /* 0x0028900001057983 */ /* 0x000ea40000300800 */
[----:B------:R0:W-:Y:S02]  /*9fc50*/  STL [R1+0x7bc], R0 ;  /* 0x0007bc0001007387 */ /* 0x0001e40000100800 */
[----:B0-----:R-:W2:Y:S01]  /*9fc60*/  LDL.LU R0, [R1+0x1f0] ;  /* 0x0001f00001007983 */ /* 0x001ea20000300800 */
[----:B------:R-:W-:-:S02]  /*9fc70*/  FMUL R9, R4, R9 ;  /* 0x0000000904097220 */ /* 0x000fc40000400000 */
[----:B------:R-:W-:-:S03]  /*9fc80*/  FMUL R6, R4, R6 ;  /* 0x0000000604067220 */ /* 0x000fc60000400000 */
[----:B------:R0:W-:Y:S04]  /*9fc90*/  STL [R1+0x9f4], R9 ;  /* 0x0009f40901007387 */ /* 0x0001e80000100800 */
[----:B0-----:R-:W3:Y:S01]  /*9fca0*/  LDL.LU R9, [R1+0x1ec] ;  /* 0x0001ec0001097983 */ /* 0x001ee20000300800 */
[----:B------:R0:W-:Y:S03]  /*9fcb0*/  STL [R1+0x9f0], R6 ;  /* 0x0009f00601007387 */ /* 0x0001e60000100800 */
[----:B0-----:R-:W3:Y:S01]  /*9fcc0*/  LDL.LU R6, [R1+0x288c] ;  /* 0x00288c0001067983 */ /* 0x001ee20000300800 */
[C---:B------:R-:W-:Y:S02]  /*9fcd0*/  FMUL R3, R4.reuse, R3 ;  /* 0x0000000304037220 */ /* 0x040fe40000400000 */
[----:B------:R-:W-:-:S02]  /*9fce0*/  FMUL R2, R4, R2 ;  /* 0x0000000204027220 */ /* 0x000fc40000400000 */
[----:B--2---:R-:W-:-:S05]  /*9fcf0*/  FMUL R0, R4, R0 ;  /* 0x0000000004007220 */ /* 0x004fca0000400000 */
[----:B------:R0:W-:Y:S02]  /*9fd00*/  STL [R1+0x9ec], R0 ;  /* 0x0009ec0001007387 */ /* 0x0001e40000100800 */
[C---:B0-----:R-:W-:Y:S02]  /*9fd10*/  FMUL R0, R4.reuse, R7 ;  /* 0x0000000704007220 */ /* 0x041fe40000400000 */
[----:B------:R-:W2:Y:S03]  /*9fd20*/  LDL.LU R7, [R1+0x1f4] ;  /* 0x0001f40001077983 */ /* 0x000ea60000300800 */
[----:B------:R0:W-:Y:S02]  /*9fd30*/  STL [R1+0x9e8], R0 ;  /* 0x0009e80001007387 */ /* 0x0001e40000100800 */
[----:B------:R1:W-:Y:S02]  /*9fd40*/  STL [R1+0x26b8], R3 ;  /* 0x0026b80301007387 */ /* 0x0003e40000100800 */
[----:B0-----:R-:W-:-:S02]  /*9fd50*/  FMUL R0, R4, R13 ;  /* 0x0000000d04007220 */ /* 0x001fc40000400000 */
[----:B------:R-:W2:Y:S03]  /*9fd60*/  LDL.LU R13, [R1+0x20c] ;  /* 0x00020c00010d7983 */ /* 0x000ea60000300800 */
[----:B------:R0:W-:Y:S02]  /*9fd70*/  STL [R1+0x9e0], R0 ;  /* 0x0009e00001007387 */ /* 0x0001e40000100800 */
[C---:B-1----:R-:W-:Y:S02]  /*9fd80*/  FMUL R3, R4.reuse, R23 ;  /* 0x0000001704037220 */ /* 0x042fe40000400000 */
[C---:B------:R-:W-:Y:S01]  /*9fd90*/  FMUL R28, R4.reuse, R28 ;  /* 0x0000001c041c7220 */ /* 0x040fe20000400000 */
[----:B0-----:R-:W2:Y:S01]  /*9fda0*/  LDL.LU R0, [R1+0x218] ;  /* 0x0002180001007983 */ /* 0x001ea20000300800 */
[----:B------:R0:W-:Y:S02]  /*9fdb0*/  STL [R1+0x26bc], R2 ;  /* 0x0026bc0201007387 */ /* 0x0001e40000100800 */
[----:B0-----:R-:W-:-:S02]  /*9fdc0*/  FMUL R2, R4, R12 ;  /* 0x0000000c04027220 */ /* 0x001fc40000400000 */
[----:B------:R-:W2:Y:S01]  /*9fdd0*/  LDL.LU R12, [R1+0x220] ;  /* 0x00022000010c7983 */ /* 0x000ea20000300800 */
[----:B------:R3:W-:Y:S02]  /*9fde0*/  STL [R1+0x9d8], R3 ;  /* 0x0009d80301007387 */ /* 0x0007e40000100800 */
[----:B------:R4:W-:Y:S02]  /*9fdf0*/  STL [R1+0x7b8], R2 ;  /* 0x0007b80201007387 */ /* 0x0009e40000100800 */
[----:B------:R0:W-:Y:S02]  /*9fe00*/  STL [R1+0x27d4], R28 ;  /* 0x0027d41c01007387 */ /* 0x0001e40000100800 */
[C---:B---3--:R-:W-:Y:S02]  /*9fe10*/  FMUL R3, R4.reuse, R22 ;  /* 0x0000001604037220 */ /* 0x048fe40000400000 */
[C---:B----4-:R-:W-:Y:S01]  /*9fe20*/  FMUL R2, R4.reuse, R25 ;  /* 0x0000001904027220 */ /* 0x050fe20000400000 */
[----:B0-----:R-:W3:Y:S01]  /*9fe30*/  LDL.LU R28, [R1+0x204] ;  /* 0x00020400011c7983 */ /* 0x001ee20000300800 */
[----:B------:R-:W4:Y:S02]  /*9fe40*/  LDL.LU R23, [R1+0x228] ;  /* 0x0002280001177983 */ /* 0x000f240000300800 */
[----:B------:R5:W-:Y:S02]  /*9fe50*/  STL [R1+0x7b0], R3 ;  /* 0x0007b00301007387 */ /* 0x000be40000100800 */
[----:B------:R-:W4:Y:S01]  /*9fe60*/  LDL.LU R22, [R1+0x230] ;  /* 0x0002300001167983 */ /* 0x000f220000300800 */
[----:B------:R0:W-:Y:S01]  /*9fe70*/  STL [R1+0x7ac], R2 ;  /* 0x0007ac0201007387 */ /* 0x0001e20000100800 */
[----:B------:R-:W4:Y:S02]  /*9fe80*/  LDL.LU R25, [R1+0x238] ;  /* 0x0002380001197983 */ /* 0x000f240000300800 */
[----:B-----5:R-:W-:-:S02]  /*9fe90*/  FMUL R3, R4, R27 ;  /* 0x0000001b04037220 */ /* 0x020fc40000400000 */
[----:B0-----:R-:W-:-:S03]  /*9fea0*/  FMUL R2, R4, R26 ;  /* 0x0000001a04027220 */ /* 0x001fc60000400000 */
[----:B------:R0:W-:Y:S01]  /*9feb0*/  STL [R1+0x7a8], R3 ;  /* 0x0007a80301007387 */ /* 0x0001e20000100800 */
[----:B------:R-:W5:Y:S02]  /*9fec0*/  LDL.LU R27, [R1+0x240] ;  /* 0x00024000011b7983 */ /* 0x000f640000300800 */
[----:B------:R1:W-:Y:S02]  /*9fed0*/  STL [R1+0x7a4], R2 ;  /* 0x0007a40201007387 */ /* 0x0003e40000100800 */
[C---:B0-----:R-:W-:Y:S02]  /*9fee0*/  FMUL R3, R4.reuse, R15 ;  /* 0x0000000f04037220 */ /* 0x041fe40000400000 */
[----:B-1----:R-:W-:-:S03]  /*9fef0*/  FMUL R2, R4, R14 ;  /* 0x0000000e04027220 */ /* 0x002fc60000400000 */
[----:B------:R-:W-:Y:S01]  /*9ff00*/  STL [R1+0x7a0], R3 ;  /* 0x0007a00301007387 */ /* 0x000fe20000100800 */
[----:B------:R-:W5:Y:S01]  /*9ff10*/  LDL.LU R4, [R1+0x1fc] ;  /* 0x0001fc0001047983 */ /* 0x000f620000300800 */
[----:B------:R-:W0:Y:S01]  /*9ff20*/  MUFU.RCP R21, R21 ;  /* 0x0000001500157308 */ /* 0x000e220000001000 */
[----:B------:R-:W5:Y:S01]  /*9ff30*/  LDL.LU R26, [R1+0x248] ;  /* 0x00024800011a7983 */ /* 0x000f620000300800 */
[----:B------:R0:W-:Y:S01]  /*9ff40*/  STL [R1+0x79c], R2 ;  /* 0x00079c0201007387 */ /* 0x0001e20000100800 */
[----:B------:R-:W5:Y:S02]  /*9ff50*/  LDL.LU R15, [R1+0x250] ;  /* 0x00025000010f7983 */ /* 0x000f640000300800 */
[C---:B0-----:R-:W-:Y:S02]  /*9ff60*/  FMUL R2, R21.reuse, R9 ;  /* 0x0000000915027220 */ /* 0x041fe40000400000 */
[----:B------:R-:W5:Y:S03]  /*9ff70*/  LDL.LU R9, [R1+0x258] ;  /* 0x0002580001097983 */ /* 0x000f660000300800 */
[----:B------:R0:W-:Y:S02]  /*9ff80*/  STL [R1+0x26c0], R2 ;  /* 0x0026c00201007387 */ /* 0x0001e40000100800 */
[----:B--2---:R-:W-:-:S02]  /*9ff90*/  FMUL R3, R21, R7 ;  /* 0x0000000715037220 */ /* 0x004fc40000400000 */
[----:B------:R-:W2:Y:S01]  /*9ffa0*/  LDL.LU R7, [R1+0x260] ;  /* 0x0002600001077983 */ /* 0x000ea20000300800 */
[----:B------:R-:W2:Y:S02]  /*9ffb0*/  LDL.LU R14, [R1+0x264] ;  /* 0x00026400010e7983 */ /* 0x000ea40000300800 */
[----:B------:R3:W-:Y:S02]  /*9ffc0*/  STL [R1+0x26c4], R3 ;  /* 0x0026c40301007387 */ /* 0x0007e40000100800 */
[C---:B0-----:R-:W-:Y:S02]  /*9ffd0*/  FMUL R2, R21.reuse, R13 ;  /* 0x0000000d15027220 */ /* 0x041fe40000400000 */
[C---:B------:R-:W-:Y:S02]  /*9ffe0*/  FMUL R0, R21.reuse, R0 ;  /* 0x0000000015007220 */ /* 0x040fe40000400000 */
[C---:B---3--:R-:W-:Y:S02]  /*9fff0*/  FMUL R3, R21.reuse, R28 ;  /* 0x0000001c15037220 */ /* 0x048fe40000400000 */
[----:B----4-:R-:W-:-:S02]  /*a0000*/  FMUL R28, R21, R23 ;  /* 0x00000017151c7220 */ /* 0x010fc40000400000 */
[C---:B------:R-:W-:Y:S02]  /*a0010*/  FMUL R22, R21.reuse, R22 ;  /* 0x0000001615167220 */ /* 0x040fe40000400000 */
[----:B-----5:R-:W-:-:S05]  /*a0020*/  FMUL R4, R21, R4 ;  /* 0x0000000415047220 */ /* 0x020fca0000400000 */
[----:B------:R-:W-:Y:S01]  /*a0030*/  STL [R1+0x9cc], R4 ;  /* 0x0009cc0401007387 */ /* 0x000fe20000100800 */
[----:B------:R-:W3:Y:S02]  /*a0040*/  LDL.LU R13, [R1+0x26c] ;  /* 0x00026c00010d7983 */ /* 0x000ee40000300800 */
[----:B------:R0:W-:Y:S02]  /*a0050*/  STL [R1+0x9c8], R3 ;  /* 0x0009c80301007387 */ /* 0x0001e40000100800 */
[----:B------:R1:W-:Y:S02]  /*a0060*/  STL [R1+0x26c8], R2 ;  /* 0x0026c80201007387 */ /* 0x0003e40000100800 */
[C---:B0-----:R-:W-:Y:S01]  /*a0070*/  FMUL R3, R21.reuse, R12 ;  /* 0x0000000c15037220 */ /* 0x041fe20000400000 */
[----:B-1----:R-:W4:Y:S01]  /*a0080*/  LDL.LU R2, [R1+0x274] ;  /* 0x0002740001027983 */ /* 0x002f220000300800 */
[----:B------:R-:W5:Y:S02]  /*a0090*/  LDL.LU R4, [R1+0x27c] ;  /* 0x00027c0001047983 */ /* 0x000f640000300800 */
[----:B------:R0:W-:Y:S02]  /*a00a0*/  STL [R1+0x9c0], R0 ;  /* 0x0009c00001007387 */ /* 0x0001e40000100800 */
[----:B------:R-:W5:Y:S01]  /*a00b0*/  LDL.LU R12, [R1+0x284] ;  /* 0x00028400010c7983 */ /* 0x000f620000300800 */
[----:B0-----:R-:W5:Y:S01]  /*a00c0*/  LDL.LU R0, [R1+0x28c] ;  /* 0x00028c0001007983 */ /* 0x001f620000300800 */
[----:B------:R0:W-:Y:S03]  /*a00d0*/  STL [R1+0x26cc], R3 ;  /* 0x0026cc0301007387 */ /* 0x0001e60000100800 */
[----:B0-----:R-:W5:Y:S01]  /*a00e0*/  LDL.LU R3, [R1+0x268] ;  /* 0x0002680001037983 */ /* 0x001f620000300800 */
[----:B------:R-:W5:Y:S02]  /*a00f0*/  LDL.LU R23, [R1+0x294] ;  /* 0x0002940001177983 */ /* 0x000f640000300800 */
[----:B------:R0:W-:Y:S02]  /*a0100*/  STL [R1+0x9b8], R28 ;  /* 0x0009b81c01007387 */ /* 0x0001e40000100800 */
[----:B------:R1:W-:Y:S02]  /*a0110*/  STL [R1+0x798], R22 ;  /* 0x0007981601007387 */ /* 0x0003e40000100800 */
[----:B------:R-:W-:-:S02]  /*a0120*/  FMUL R27, R21, R27 ;  /* 0x0000001b151b7220 */ /* 0x000fc40000400000 */
[C---:B------:R-:W-:Y:S02]  /*a0130*/  FMUL R26, R21.reuse, R26 ;  /* 0x0000001a151a7220 */ /* 0x040fe40000400000 */
[C---:B0-----:R-:W-:Y:S01]  /*a0140*/  FMUL R28, R21.reuse, R25 ;  /* 0x00000019151c7220 */ /* 0x041fe20000400000 */
[----:B-1----:R-:W5:Y:S01]  /*a0150*/  LDL.LU R22, [R1+0x2a4] ;  /* 0x0002a40001167983 */ /* 0x002f620000300800 */
[----:B------:R-:W-:-:S03]  /*a0160*/  FMUL R15, R21, R15 ;  /* 0x0000000f150f7220 */ /* 0x000fc60000400000 */
[----:B------:R0:W-:Y:S01]  /*a0170*/  STL [R1+0x27d8], R28 ;  /* 0x0027d81c01007387 */ /* 0x0001e20000100800 */
[----:B------:R-:W-:-:S03]  /*a0180*/  FMUL R9, R21, R9 ;  /* 0x0000000915097220 */ /* 0x000fc60000400000 */
[----:B0-----:R-:W5:Y:S01]  /*a0190*/  LDL.LU R28, [R1+0x2ac] ;  /* 0x0002ac00011c7983 */ /* 0x001f620000300800 */
[----:B------:R-:W5:Y:S02]  /*a01a0*/  LDL.LU R25, [R1+0x2b4] ;  /* 0x0002b40001197983 */ /* 0x000f640000300800 */
[----:B------:R0:W-:Y:S02]  /*a01b0*/  STL [R1+0x790], R27 ;  /* 0x0007901b01007387 */ /* 0x0001e40000100800 */
[----:B0-----:R-:W5:Y:S01]  /*a01c0*/  LDL.LU R27, [R1+0x2bc] ;  /* 0x0002bc00011b7983 */ /* 0x001f620000300800 */
[----:B------:R0:W-:Y:S03]  /*a01d0*/  STL [R1+0x78c], R26 ;  /* 0x00078c1a01007387 */ /* 0x0001e60000100800 */
[----:B0-----:R-:W5:Y:S01]  /*a01e0*/  LDL.LU R26, [R1+0x2c4] ;  /* 0x0002c400011a7983 */ /* 0x001f620000300800 */
[----:B------:R0:W-:Y:S03]  /*a01f0*/  STL [R1+0x788], R15 ;  /* 0x0007880f01007387 */ /* 0x0001e60000100800 */
[----:B0-----:R-:W5:Y:S01]  /*a0200*/  LDL.LU R15, [R1+0x2cc] ;  /* 0x0002cc00010f7983 */ /* 0x001f620000300800 */
[----:B------:R0:W-:Y:S03]  /*a0210*/  STL [R1+0x784], R9 ;  /* 0x0007840901007387 */ /* 0x0001e60000100800 */
[----:B0-----:R-:W5:Y:S01]  /*a0220*/  LDL.LU R9, [R1+0x2d4] ;  /* 0x0002d40001097983 */ /* 0x001f620000300800 */
[----:B--2---:R-:W-:-:S02]  /*a0230*/  FMUL R7, R21, R7 ;  /* 0x0000000715077220 */ /* 0x004fc40000400000 */
[----:B------:R-:W-:-:S03]  /*a0240*/  FMUL R14, R21, R14 ;  /* 0x0000000e150e7220 */ /* 0x000fc60000400000 */
[----:B------:R0:W-:Y:S04]  /*a0250*/  STL [R1+0x780], R7 ;  /* 0x0007800701007387 */ /* 0x0001e80000100800 */
[----:B0-----:R-:W2:Y:S01]  /*a0260*/  LDL.LU R7, [R1+0x2888] ;  /* 0x0028880001077983 */ /* 0x001ea20000300800 */
[----:B------:R-:W2:Y:S01]  /*a0270*/  LDL.LU R21, [R1+0x29c] ;  /* 0x00029c0001157983 */ /* 0x000ea20000300800 */
[----:B------:R-:W3:Y:S01]  /*a0280*/  MUFU.RCP R5, R5 ;  /* 0x0000000500057308 */ /* 0x000ee20000001000 */
[----:B------:R0:W-:Y:S02]  /*a0290*/  STL [R1+0x648], R14 ;  /* 0x0006480e01007387 */ /* 0x0001e40000100800 */
[----:B0-----:R-:W2:Y:S01]  /*a02a0*/  LDL.LU R14, [R1+0x2dc] ;  /* 0x0002dc00010e7983 */ /* 0x001ea20000300800 */
[----:B---3--:R-:W-:-:S02]  /*a02b0*/  FMUL R13, R5, R13 ;  /* 0x0000000d050d7220 */ /* 0x008fc40000400000 */
[C---:B----4-:R-:W-:Y:S02]  /*a02c0*/  FMUL R2, R5.reuse, R2 ;  /* 0x0000000205027220 */ /* 0x050fe40000400000 */
[----:B-----5:R-:W-:-:S05]  /*a02d0*/  FMUL R3, R5, R3 ;  /* 0x0000000305037220 */ /* 0x020fca0000400000 */
[----:B------:R0:W-:Y:S04]  /*a02e0*/  STL [R1+0x9b4], R3 ;  /* 0x0009b40301007387 */ /* 0x0001e80000100800 */
[----:B0-----:R-:W3:Y:S01]  /*a02f0*/  LDL.LU R3, [R1+0x270] ;  /* 0x0002700001037983 */ /* 0x001ee20000300800 */
[----:B------:R0:W-:Y:S03]  /*a0300*/  STL [R1+0x9b0], R13 ;  /* 0x0009b00d01007387 */ /* 0x0001e60000100800 */
[----:B0-----:R-:W4:Y:S01]  /*a0310*/  LDL.LU R13, [R1+0x278] ;  /* 0x00027800010d7983 */ /* 0x001f220000300800 */
[----:B------:R0:W-:Y:S02]  /*a0320*/  STL [R1+0x9ac], R2 ;  /* 0x0009ac0201007387 */ /* 0x0001e40000100800 */
[----:B0-----:R-:W-:-:S02]  /*a0330*/  FMUL R2, R5, R4 ;  /* 0x0000000405027220 */ /* 0x001fc40000400000 */
[----:B------:R-:W5:Y:S03]  /*a0340*/  LDL.LU R4, [R1+0x280] ;  /* 0x0002800001047983 */ /* 0x000f660000300800 */
[----:B------:R0:W-:Y:S02]  /*a0350*/  STL [R1+0x9a8], R2 ;  /* 0x0009a80201007387 */ /* 0x0001e40000100800 */
[C---:B0-----:R-:W-:Y:S02]  /*a0360*/  FMUL R2, R5.reuse, R12 ;  /* 0x0000000c05027220 */ /* 0x041fe40000400000 */
[----:B------:R-:W5:Y:S03]  /*a0370*/  LDL.LU R12, [R1+0x288] ;  /* 0x00028800010c7983 */ /* 0x000f660000300800 */
        /* <DEDUP_REMOVED lines=8> */
[----:B------:R-:W5:Y:S01]  /*a0400*/  LDL.LU R22, [R1+0x2a0] ;  /* 0x0002a00001167983 */ /* 0x000f620000300800 */
[----:B--2---:R-:W-:-:S05]  /*a0410*/  FMUL R21, R5, R21 ;  /* 0x0000001505157220 */ /* 0x004fca0000400000 */
[----:B------:R0:W-:Y:S01]  /*a0420*/  STL [R1+0x998], R21 ;  /* 0x0009981501007387 */ /* 0x0001e20000100800 */
[----:B------:R1:W-:Y:S02]  /*a0430*/  STL [R1+0x63c], R2 ;  /* 0x00063c0201007387 */ /* 0x0003e40000100800 */
[C---:B0-----:R-:W-:Y:S02]  /*a0440*/  FMUL R21, R5.reuse, R28 ;  /* 0x0000001c05157220 */ /* 0x041fe40000400000 */
[C---:B-1----:R-:W-:Y:S02]  /*a0450*/  FMUL R2, R5.reuse, R25 ;  /* 0x0000001905027220 */ /* 0x042fe40000400000 */
[----:B------:R-:W2:Y:S01]  /*a0460*/  LDL.LU R25, [R1+0x2a8] ;  /* 0x0002a80001197983 */ /* 0x000ea20000300800 */
[----:B------:R0:W-:Y:S02]  /*a0470*/  STL [R1+0x628], R21 ;  /* 0x0006281501007387 */ /* 0x0001e40000100800 */
[----:B------:R1:W-:Y:S02]  /*a0480*/  STL [R1+0x2b4], R2 ;  /* 0x0002b40201007387 */ /* 0x0003e40000100800 */
[----:B0-----:R-:W-:-:S02]  /*a0490*/  FMUL R21, R5, R27 ;  /* 0x0000001b05157220 */ /* 0x001fc40000400000 */
[----:B------:R-:W2:Y:S03]  /*a04a0*/  LDL.LU R27, [R1+0x2b0] ;  /* 0x0002b000011b7983 */ /* 0x000ea60000300800 */
[----:B------:R-:W-:Y:S02]  /*a04b0*/  STL [R1+0x2ac], R21 ;  /* 0x0002ac1501007387 */ /* 0x000fe40000100800 */
[----:B------:R-:W2:Y:S01]  /*a04c0*/  LDL.LU R28, [R1+0x2b8] ;  /* 0x0002b800011c7983 */ /* 0x000ea20000300800 */
[----:B------:R-:W3:Y:S01]  /*a04d0*/  MUFU.RCP R6, R6 ;  /* 0x0000000600067308 */ /* 0x000ee20000001000 */
[C---:B-1----:R-:W-:Y:S02]  /*a04e0*/  FMUL R2, R5.reuse, R26 ;  /* 0x0000001a05027220 */ /* 0x042fe40000400000 */
[----:B------:R-:W-:-:S03]  /*a04f0*/  FMUL R15, R5, R15 ;  /* 0x0000000f050f7220 */ /* 0x000fc60000400000 */
[----:B------:R0:W-:Y:S02]  /*a0500*/  STL [R1+0x2a4], R2 ;  /* 0x0002a40201007387 */ /* 0x0001e40000100800 */
[C---:B0-----:R-:W-:Y:S02]  /*a0510*/  FMUL R2, R5.reuse, R9 ;  /* 0x0000000905027220 */ /* 0x041fe40000400000 */
[----:B------:R-:W2:Y:S01]  /*a0520*/  LDL.LU R9, [R1+0x2c0] ;  /* 0x0002c00001097983 */ /* 0x000ea20000300800 */
[----:B------:R0:W-:Y:S02]  /*a0530*/  STL [R1+0x29c], R15 ;  /* 0x00029c0f01007387 */ /* 0x0001e40000100800 */
[----:B------:R-:W2:Y:S02]  /*a0540*/  LDL.LU R26, [R1+0x2d0] ;  /* 0x0002d000011a7983 */ /* 0x000ea40000300800 */
[----:B------:R1:W-:Y:S01]  /*a0550*/  STL [R1+0x294], R2 ;  /* 0x0002940201007387 */ /* 0x0003e20000100800 */
[----:B0-----:R-:W2:Y:S01]  /*a0560*/  LDL.LU R15, [R1+0x2d8] ;  /* 0x0002d800010f7983 */ /* 0x001ea20000300800 */
[----:B-1----:R-:W-:-:S03]  /*a0570*/  FMUL R2, R5, R14 ;  /* 0x0000000e05027220 */ /* 0x002fc60000400000 */
[----:B------:R-:W2:Y:S02]  /*a0580*/  LDL.LU R14, [R1+0x2e4] ;  /* 0x0002e400010e7983 */ /* 0x000ea40000300800 */
[----:B------:R4:W-:Y:S02]  /*a0590*/  STL [R1+0x28c], R2 ;  /* 0x00028c0201007387 */ /* 0x0009e40000100800 */
[----:B------:R-:W2:Y:S02]  /*a05a0*/  LDL.LU R5, [R1+0x2e8] ;  /* 0x0002e80001057983 */ /* 0x000ea40000300800 */
[----:B---3--:R-:W-:-:S05]  /*a05b0*/  FMUL R3, R6, R3 ;  /* 0x0000000306037220 */ /* 0x008fca0000400000 */
[----:B------:R-:W-:Y:S01]  /*a05c0*/  STL [R1+0x994], R3 ;  /* 0x0009940301007387 */ /* 0x000fe20000100800 */
[----:B----4-:R-:W-:-:S03]  /*a05d0*/  FMUL R2, R6, R13 ;  /* 0x0000000d06027220 */ /* 0x010fc60000400000 */
[----:B------:R-:W3:Y:S02]  /*a05e0*/  LDL.LU R13, [R1+0x2ec] ;  /* 0x0002ec00010d7983 */ /* 0x000ee40000300800 */
[----:B------:R0:W-:Y:S02]  /*a05f0*/  STL [R1+0x990], R2 ;  /* 0x0009900201007387 */ /* 0x0001e40000100800 */
[C---:B-----5:R-:W-:Y:S01]  /*a0600*/  FMUL R4, R6.reuse, R4 ;  /* 0x0000000406047220 */ /* 0x060fe20000400000 */
[----:B0-----:R-:W4:Y:S04]  /*a0610*/  LDL.LU R2, [R1+0x2f0] ;  /* 0x0002f00001027983 */ /* 0x001f280000300800 */
[----:B------:R0:W-:Y:S01]  /*a0620*/  STL [R1+0x98c], R4 ;  /* 0x00098c0401007387 */ /* 0x0001e20000100800 */
[----:B------:R-:W-:-:S03]  /*a0630*/  FMUL R3, R6, R12 ;  /* 0x0000000c06037220 */ /* 0x000fc60000400000 */
[----:B------:R-:W5:Y:S04]  /*a0640*/  LDL.LU R12, [R1+0x2f4] ;  /* 0x0002f400010c7983 */ /* 0x000f680000300800 */
[----:B------:R1:W-:Y:S01]  /*a0650*/  STL [R1+0x988], R3 ;  /* 0x0009880301007387 */ /* 0x0003e20000100800 */
[----:B------:R-:W3:Y:S03]  /*a0660*/  LDL.LU R21, [R1+0x310] ;  /* 0x0003100001157983 */ /* 0x000ee60000300800 */
[----:B0-----:R-:W3:Y:S01]  /*a0670*/  LDL.LU R4, [R1+0x314] ;  /* 0x0003140001047983 */ /* 0x001ee20000300800 */
[----:B------:R-:W-:-:S05]  /*a0680*/  FMUL R0, R6, R0 ;  /* 0x0000000006007220 */ /* 0x000fca0000400000 */
[----:B------:R-:W-:Y:S01]  /*a0690*/  STL [R1+0x984], R0 ;  /* 0x0009840001007387 */ /* 0x000fe20000100800 */
[----:B-1----:R-:W-:-:S03]  /*a06a0*/  FMUL R3, R6, R23 ;  /* 0x0000001706037220 */ /* 0x002fc60000400000 */
[----:B------:R-:W3:Y:S04]  /*a06b0*/  LDL.LU R23, [R1+0x31c] ;  /* 0x00031c0001177983 */ /* 0x000ee80000300800 */
[----:B------:R0:W-:Y:S01]  /*a06c0*/  STL [R1+0x26d8], R3 ;  /* 0x0026d80301007387 */ /* 0x0001e20000100800 */
[----:B------:R-:W-:-:S03]  /*a06d0*/  FMUL R22, R6, R22 ;  /* 0x0000001606167220 */ /* 0x000fc60000400000 */
[----:B0-----:R-:W3:Y:S01]  /*a06e0*/  LDL.LU R3, [R1+0x2e0] ;  /* 0x0002e00001037983 */ /* 0x001ee20000300800 */
[----:B------:R-:W3:Y:S03]  /*a06f0*/  LDL.LU R0, [R1+0x330] ;  /* 0x0003300001007983 */ /* 0x000ee60000300800 */
[----:B------:R0:W-:Y:S04]  /*a0700*/  STL [R1+0x97c], R22 ;  /* 0x00097c1601007387 */ /* 0x0001e80000100800 */
[----:B0-----:R-:W3:Y:S01]  /*a0710*/  LDL.LU R22, [R1+0x338] ;  /* 0x0003380001167983 */ /* 0x001ee20000300800 */
[----:B--2---:R-:W-:-:S05]  /*a0720*/  FMUL R25, R6, R25 ;  /* 0x0000001906197220 */ /* 0x004fca0000400000 */
[----:B------:R0:W-:Y:S01]  /*a0730*/  STL [R1+0x978], R25 ;  /* 0x0009781901007387 */ /* 0x0001e20000100800 */
[C---:B------:R-:W-:Y:S02]  /*a0740*/  FMUL R27, R6.reuse, R27 ;  /* 0x0000001b061b7220 */ /* 0x040fe40000400000 */
[C---:B------:R-:W-:Y:S01]  /*a0750*/  FMUL R28, R6.reuse, R28 ;  /* 0x0000001c061c7220 */ /* 0x040fe20000400000 */
[----:B0-----:R-:W2:Y:S02]  /*a0760*/  LDL.LU R25, [R1+0x340] ;  /* 0x0003400001197983 */ /* 0x001ea40000300800 */
[----:B------:R0:W-:Y:S02]  /*a0770*/  STL [R1+0x280], R27 ;  /* 0x0002801b01007387 */ /* 0x0001e40000100800 */
[----:B0-----:R-:W2:Y:S01]  /*a0780*/  LDL.LU R27, [R1+0x348] ;  /* 0x00034800011b7983 */ /* 0x001ea20000300800 */
[----:B------:R0:W-:Y:S03]  /*a0790*/  STL [R1+0x27dc], R28 ;  /* 0x0027dc1c01007387 */ /* 0x0001e60000100800 */
[----:B0-----:R-:W2:Y:S01]  /*a07a0*/  LDL.LU R28, [R1+0x2c8] ;  /* 0x0002c800011c7983 */ /* 0x001ea20000300800 */
[----:B------:R-:W-:-:S05]  /*a07b0*/  FMUL R9, R6, R9 ;  /* 0x0000000906097220 */ /* 0x000fca0000400000 */
[----:B------:R0:W-:Y:S01]  /*a07c0*/  STL [R1+0x270], R9 ;  /* 0x0002700901007387 */ /* 0x0001e20000100800 */
[----:B------:R-:W1:Y:S03]  /*a07d0*/  MUFU.RCP R7, R7 ;  /* 0x0000000700077308 */ /* 0x000e660000001000 */
[----:B0-----:R-:W3:Y:S01]  /*a07e0*/  LDL.LU R9, [R1+0x2884] ;  /* 0x0028840001097983 */ /* 0x001ee20000300800 */
[----:B--2---:R-:W-:-:S05]  /*a07f0*/  FMUL R28, R6, R28 ;  /* 0x0000001c061c7220 */ /* 0x004fca0000400000 */
[----:B------:R0:W-:Y:S02]  /*a0800*/  STL [R1+0x26c], R28 ;  /* 0x00026c1c01007387 */ /* 0x0001e40000100800 */
[C---:B0-----:R-:W-:Y:S02]  /*a0810*/  FMUL R28, R6.reuse, R26 ;  /* 0x0000001a061c7220 */ /* 0x041fe40000400000 */
[----:B------:R-:W2:Y:S03]  /*a0820*/  LDL.LU R26, [R1+0x350] ;  /* 0x00035000011a7983 */ /* 0x000ea60000300800 */
[----:B------:R0:W-:Y:S02]  /*a0830*/  STL [R1+0x260], R28 ;  /* 0x0002601c01007387 */ /* 0x0001e40000100800 */
[C---:B0-----:R-:W-:Y:S02]  /*a0840*/  FMUL R28, R6.reuse, R15 ;  /* 0x0000000f061c7220 */ /* 0x041fe40000400000 */
[----:B------:R-:W2:Y:S03]  /*a0850*/  LDL.LU R15, [R1+0x358] ;  /* 0x00035800010f7983 */ /* 0x000ea60000300800 */
[----:B------:R3:W-:Y:S02]  /*a0860*/  STL [R1+0x25c], R28 ;  /* 0x00025c1c01007387 */ /* 0x0007e40000100800 */
[----:B---3--:R-:W-:-:S02]  /*a0870*/  FMUL R28, R6, R3 ;  /* 0x00000003061c7220 */ /* 0x008fc40000400000 */
[----:B------:R-:W-:Y:S02]  /*a0880*/  FMUL R3, R6, R14 ;  /* 0x0000000e06037220 */ /* 0x000fe40000400000 */
[----:B------:R-:W3:Y:S01]  /*a0890*/  LDL.LU R14, [R1+0x360] ;  /* 0x00036000010e7983 */ /* 0x000ee20000300800 */
[----:B------:R-:W-:Y:S02]  /*a08a0*/  STL [R1+0x20c], R28 ;  /* 0x00020c1c01007387 */ /* 0x000fe40000100800 */
[----:B------:R1:W-:Y:S02]  /*a08b0*/  STL [R1+0x208], R3 ;  /* 0x0002080301007387 */ /* 0x0003e40000100800 */
[C---:B-1----:R-:W-:Y:S02]  /*a08c0*/  FMUL R3, R7.reuse, R5 ;  /* 0x0000000507037220 */ /* 0x042fe40000400000 */
[C---:B------:R-:W-:Y:S02]  /*a08d0*/  FMUL R5, R7.reuse, R13 ;  /* 0x0000000d07057220 */ /* 0x040fe40000400000 */
[----:B------:R-:W3:Y:S01]  /*a08e0*/  LDL.LU R13, [R1+0x364] ;  /* 0x00036400010d7983 */ /* 0x000ee20000300800 */
[----:B------:R4:W-:Y:S02]  /*a08f0*/  STL [R1+0x974], R3 ;  /* 0x0009740301007387 */ /* 0x0009e40000100800 */
[----:B------:R-:W-:Y:S02]  /*a0900*/  STL [R1+0x970], R5 ;  /* 0x0009700501007387 */ /* 0x000fe40000100800 */
[----:B----4-:R-:W-:-:S02]  /*a0910*/  FMUL R3, R7, R2 ;  /* 0x0000000207037220 */ /* 0x010fc40000400000 */
[----:B-----5:R-:W-:-:S03]  /*a0920*/  FMUL R2, R7, R12 ;  /* 0x0000000c07027220 */ /* 0x020fc60000400000 */
[----:B------:R0:W-:Y:S01]  /*a0930*/  STL [R1+0x26dc], R3 ;  /* 0x0026dc0301007387 */ /* 0x0001e20000100800 */
[----:B------:R-:W4:Y:S02]  /*a0940*/  LDL.LU R12, [R1+0x36c] ;  /* 0x00036c00010c7983 */ /* 0x000f240000300800 */
[----:B------:R1:W-:Y:S02]  /*a0950*/  STL [R1+0x968], R2 ;  /* 0x0009680201007387 */ /* 0x0003e40000100800 */
[C---:B------:R-:W-:Y:S02]  /*a0960*/  FMUL R4, R7.reuse, R4 ;  /* 0x0000000407047220 */ /* 0x040fe40000400000 */
[C---:B0-----:R-:W-:Y:S01]  /*a0970*/  FMUL R3, R7.reuse, R21 ;  /* 0x0000001507037220 */ /* 0x041fe20000400000 */
[----:B-1----:R-:W5:Y:S04]  /*a0980*/  LDL.LU R2, [R1+0x2f8] ;  /* 0x0002f80001027983 */ /* 0x002f680000300800 */
[----:B------:R0:W-:Y:S02]  /*a0990*/  STL [R1+0x964], R3 ;  /* 0x0009640301007387 */ /* 0x0001e40000100800 */
[----:B------:R-:W-:-:S02]  /*a09a0*/  FMUL R28, R7, R22 ;  /* 0x00000016071c7220 */ /* 0x000fc40000400000 */
[----:B------:R-:W-:Y:S02]  /*a09b0*/  STL [R1+0x960], R4 ;  /* 0x0009600401007387 */ /* 0x000fe40000100800 */
[C---:B------:R-:W-:Y:S01]  /*a09c0*/  FMUL R0, R7.reuse, R0 ;  /* 0x0000000007007220 */ /* 0x040fe20000400000 */
[----:B------:R-:W5:Y:S01]  /*a09d0*/  LDL.LU R6, [R1+0x2fc] ;  /* 0x0002fc0001067983 */ /* 0x000f620000300800 */
[----:B0-----:R-:W-:-:S03]  /*a09e0*/  FMUL R3, R7, R23 ;  /* 0x0000001707037220 */ /* 0x001fc60000400000 */
[----:B------:R-:W5:Y:S02]  /*a09f0*/  LDL.LU R23, [R1+0x300] ;  /* 0x0003000001177983 */ /* 0x000f640000300800 */
[----:B------:R-:W-:Y:S02]  /*a0a00*/  STL [R1+0x95c], R3 ;  /* 0x00095c0301007387 */ /* 0x000fe40000100800 */
[----:B------:R-:W-:Y:S02]  /*a0a10*/  STL [R1+0x27e0], R28 ;  /* 0x0027e01c01007387 */ /* 0x000fe40000100800 */
[----:B------:R0:W-:Y:S01]  /*a0a20*/  STL [R1+0x958], R0 ;  /* 0x0009580001007387 */ /* 0x0001e20000100800 */
[----:B------:R-:W5:Y:S01]  /*a0a30*/  LDL.LU R5, [R1+0x320] ;  /* 0x0003200001057983 */ /* 0x000f620000300800 */
[C---:B0-----:R-:W-:Y:S02]  /*a0a40*/  FMUL R0, R7.reuse, R25 ;  /* 0x0000001907007220 */ /* 0x041fe40000400000 */
[----:B------:R-:W-:-:S03]  /*a0a50*/  FMUL R28, R7, R27 ;  /* 0x0000001b071c7220 */ /* 0x000fc60000400000 */
[----:B------:R0:W-:Y:S01]  /*a0a60*/  STL [R1+0x200], R0 ;  /* 0x0002000001007387 */ /* 0x0001e20000100800 */
[----:B------:R-:W5:Y:S02]  /*a0a70*/  LDL.LU R21, [R1+0x334] ;  /* 0x0003340001157983 */ /* 0x000f640000300800 */
[----:B------:R-:W5:Y:S01]  /*a0a80*/  LDL.LU R4, [R1+0x33c] ;  /* 0x00033c0001047983 */ /* 0x000f620000300800 */
[----:B0-----:R-:W5:Y:S01]  /*a0a90*/  LDL.LU R0, [R1+0x344] ;  /* 0x0003440001007983 */ /* 0x001f620000300800 */
[----:B------:R-:W5:Y:S02]  /*a0aa0*/  LDL.LU R25, [R1+0x34c] ;  /* 0x00034c0001197983 */ /* 0x000f640000300800 */
[----:B------:R0:W-:Y:S02]  /*a0ab0*/  STL [R1+0x27e4], R28 ;  /* 0x0027e41c01007387 */ /* 0x0001e40000100800 */
[C---:B--2---:R-:W-:Y:S02]  /*a0ac0*/  FMUL R3, R7.reuse, R26 ;  /* 0x0000001a07037220 */ /* 0x044fe40000400000 */
[----:B------:R-:W2:Y:S03]  /*a0ad0*/  LDL.LU R26, [R1+0x354] ;  /* 0x00035400011a7983 */ /* 0x000ea60000300800 */
[----:B------:R3:W-:Y:S02]  /*a0ae0*/  STL [R1+0x1f8], R3 ;  /* 0x0001f80301007387 */ /* 0x0007e40000100800 */
[----:B------:R-:W2:Y:S02]  /*a0af0*/  LDL.LU R22, [R1+0x35c] ;  /* 0x00035c0001167983 */ /* 0x000ea40000300800 */
[----:B------:R-:W2:Y:S02]  /*a0b00*/  LDL.LU R27, [R1+0x368] ;  /* 0x00036800011b7983 */ /* 0x000ea40000300800 */
[----:B0-----:R-:W-:-:S05]  /*a0b10*/  FMUL R28, R7, R15 ;  /* 0x0000000f071c7220 */ /* 0x001fca0000400000 */
[----:B------:R0:W-:Y:S01]  /*a0b20*/  STL [R1+0x27e8], R28 ;  /* 0x0027e81c01007387 */ /* 0x0001e20000100800 */
[----:B------:R-:W2:Y:S02]  /*a0b30*/  LDL.LU R15, [R1+0x370] ;  /* 0x00037000010f7983 */ /* 0x000ea40000300800 */
[C---:B---3--:R-:W-:Y:S02]  /*a0b40*/  FMUL R3, R7.reuse, R14 ;  /* 0x0000000e07037220 */ /* 0x048fe40000400000 */
[----:B------:R-:W3:Y:S03]  /*a0b50*/  LDL.LU R14, [R1+0x374] ;  /* 0x00037400010e7983 */ /* 0x000ee60000300800 */
[----:B------:R-:W-:Y:S02]  /*a0b60*/  STL [R1+0x1f0], R3 ;  /* 0x0001f00301007387 */ /* 0x000fe40000100800 */
[----:B0-----:R-:W-:-:S02]  /*a0b70*/  FMUL R28, R7, R13 ;  /* 0x0000000d071c7220 */ /* 0x001fc40000400000 */
[----:B------:R-:W2:Y:S03]  /*a0b80*/  LDL.LU R13, [R1+0x378] ;  /* 0x00037800010d7983 */ /* 0x000ea60000300800 */
[----:B------:R0:W-:Y:S02]  /*a0b90*/  STL [R1+0x27ec], R28 ;  /* 0x0027ec1c01007387 */ /* 0x0001e40000100800 */
[----:B0-----:R-:W2:Y:S01]  /*a0ba0*/  LDL.LU R28, [R1+0x318] ;  /* 0x00031800011c7983 */ /* 0x001ea20000300800 */
[----:B------:R-:W5:Y:S01]  /*a0bb0*/  MUFU.RCP R8, R8 ;  /* 0x0000000800087308 */ /* 0x000f620000001000 */
[----:B----4-:R-:W-:Y:S02]  /*a0bc0*/  FMUL R3, R7, R12 ;  /* 0x0000000c07037220 */ /* 0x010fe40000400000 */
[----:B------:R-:W4:Y:S03]  /*a0bd0*/  LDL.LU R12, [R1+0x37c] ;  /* 0x00037c00010c7983 */ /* 0x000f260000300800 */
[----:B------:R0:W-:Y:S02]  /*a0be0*/  STL [R1+0x1dc], R3 ;  /* 0x0001dc0301007387 */ /* 0x0001e40000100800 */
[----:B-----5:R-:W-:-:S05]  /*a0bf0*/  FMUL R2, R8, R2 ;  /* 0x0000000208027220 */ /* 0x020fca0000400000 */
[----:B------:R1:W-:Y:S01]  /*a0c00*/  STL [R1+0x26e0], R2 ;  /* 0x0026e00201007387 */ /* 0x0003e20000100800 */
[----:B------:R-:W5:Y:S02]  /*a0c10*/  LDL.LU R7, [R1+0x380] ;  /* 0x0003800001077983 */ /* 0x000f640000300800 */
[C---:B0-----:R-:W-:Y:S02]  /*a0c20*/  FMUL R3, R8.reuse, R23 ;  /* 0x0000001708037220 */ /* 0x041fe40000400000 */
[----:B-1----:R-:W-:-:S05]  /*a0c30*/  FMUL R2, R8, R6 ;  /* 0x0000000608027220 */ /* 0x002fca0000400000 */
[----:B------:R-:W-:Y:S01]  /*a0c40*/  STL [R1+0x950], R2 ;  /* 0x0009500201007387 */ /* 0x000fe20000100800 */
[----:B------:R-:W3:Y:S02]  /*a0c50*/  LDL.LU R6, [R1+0x384] ;  /* 0x0003840001067983 */ /* 0x000ee40000300800 */
[----:B------:R-:W3:Y:S02]  /*a0c60*/  LDL.LU R23, [R1+0x388] ;  /* 0x0003880001177983 */ /* 0x000ee40000300800 */
[----:B------:R0:W-:Y:S02]  /*a0c70*/  STL [R1+0x26e4], R3 ;  /* 0x0026e40301007387 */ /* 0x0001e40000100800 */
[----:B0-----:R-:W-:-:S05]  /*a0c80*/  FMUL R3, R8, R5 ;  /* 0x0000000508037220 */ /* 0x001fca0000400000 */
[----:B------:R0:W-:Y:S01]  /*a0c90*/  STL [R1+0x26e8], R3 ;  /* 0x0026e80301007387 */ /* 0x0001e20000100800 */
[----:B--2---:R-:W-:-:S05]  /*a0ca0*/  FMUL R2, R8, R28 ;  /* 0x0000001c08027220 */ /* 0x004fca0000400000 */
[----:B------:R1:W-:Y:S01]  /*a0cb0*/  STL [R1+0x948], R2 ;  /* 0x0009480201007387 */ /* 0x0003e20000100800 */
[----:B------:R-:W2:Y:S02]  /*a0cc0*/  LDL.LU R5, [R1+0x38c] ;  /* 0x00038c0001057983 */ /* 0x000ea40000300800 */
[C---:B0-----:R-:W-:Y:S02]  /*a0cd0*/  FMUL R3, R8.reuse, R4 ;  /* 0x0000000408037220 */ /* 0x041fe40000400000 */
[----:B-1----:R-:W-:-:S05]  /*a0ce0*/  FMUL R2, R8, R21 ;  /* 0x0000001508027220 */ /* 0x002fca0000400000 */
[----:B------:R0:W-:Y:S01]  /*a0cf0*/  STL [R1+0x940], R2 ;  /* 0x0009400201007387 */ /* 0x0001e20000100800 */
[----:B------:R-:W-:Y:S02]  /*a0d00*/  STL [R1+0x93c], R3 ;  /* 0x00093c0301007387 */ /* 0x000fe40000100800 */
[C---:B------:R-:W-:Y:S02]  /*a0d10*/  FMUL R28, R8.reuse, R26 ;  /* 0x0000001a081c7220 */ /* 0x040fe40000400000 */
[C---:B0-----:R-:W-:Y:S02]  /*a0d20*/  FMUL R2, R8.reuse, R0 ;  /* 0x0000000008027220 */ /* 0x041fe40000400000 */
[C---:B------:R-:W-:Y:S02]  /*a0d30*/  FMUL R0, R8.reuse, R25 ;  /* 0x0000001908007220 */ /* 0x040fe40000400000 */
[----:B------:R-:W2:Y:S01]  /*a0d40*/  LDL.LU R25, [R1+0x390] ;  /* 0x0003900001197983 */ /* 0x000ea20000300800 */
[----:B------:R0:W-:Y:S02]  /*a0d50*/  STL [R1+0x938], R2 ;  /* 0x0009380201007387 */ /* 0x0001e40000100800 */
[----:B------:R1:W-:Y:S02]  /*a0d60*/  STL [R1+0x1d8], R0 ;  /* 0x0001d80001007387 */ /* 0x0003e40000100800 */
[----:B------:R-:W2:Y:S01]  /*a0d70*/  LDL.LU R26, [R1+0x394] ;  /* 0x00039400011a7983 */ /* 0x000ea20000300800 */
[----:B------:R-:W5:Y:S01]  /*a0d80*/  MUFU.RCP R9, R9 ;  /* 0x0000000900097308 */ /* 0x000f620000001000 */
[----:B------:R-:W-:Y:S01]  /*a0d90*/  STL [R1+0x27f0], R28 ;  /* 0x0027f01c01007387 */ /* 0x000fe20000100800 */
[----:B------:R-:W2:Y:S02]  /*a0da0*/  LDL.LU R21, [R1+0x39c] ;  /* 0x00039c0001157983 */ /* 0x000ea40000300800 */
[----:B0-----:R-:W-:-:S02]  /*a0db0*/  FMUL R2, R8, R22 ;  /* 0x0000001608027220 */ /* 0x001fc40000400000 */
[----:B-1----:R-:W-:-:S03]  /*a0dc0*/  FMUL R0, R8, R27 ;  /* 0x0000001b08007220 */ /* 0x002fc60000400000 */
[----:B------:R0:W-:Y:S02]  /*a0dd0*/  STL [R1+0x1d0], R2 ;  /* 0x0001d00201007387 */ /* 0x0001e40000100800 */
[----:B------:R3:W-:Y:S02]  /*a0de0*/  STL [R1+0x1cc], R0 ;  /* 0x0001cc0001007387 */ /* 0x0007e40000100800 */
[C---:B0-----:R-:W-:Y:S02]  /*a0df0*/  FMUL R2, R8.reuse, R15 ;  /* 0x0000000f08027220 */ /* 0x041fe40000400000 */
[C---:B---3--:R-:W-:Y:S01]  /*a0e00*/  FMUL R0, R8.reuse, R14 ;  /* 0x0000000e08007220 */ /* 0x048fe20000400000 */
[----:B------:R-:W3:Y:S02]  /*a0e10*/  LDL.LU R15, [R1+0x3a4] ;  /* 0x0003a400010f7983 */ /* 0x000ee40000300800 */
[----:B------:R0:W-:Y:S02]  /*a0e20*/  STL [R1+0x1c8], R2 ;  /* 0x0001c80201007387 */ /* 0x0001e40000100800 */
[----:B------:R-:W3:Y:S01]  /*a0e30*/  LDL.LU R22, [R1+0x3ac] ;  /* 0x0003ac0001167983 */ /* 0x000ee20000300800 */
[----:B------:R4:W-:Y:S01]  /*a0e40*/  STL [R1+0x1c4], R0 ;  /* 0x0001c40001007387 */ /* 0x0009e20000100800 */
[----:B------:R-:W3:Y:S02]  /*a0e50*/  LDL.LU R4, [R1+0x3b4] ;  /* 0x0003b40001047983 */ /* 0x000ee40000300800 */
[----:B0-----:R-:W-:-:S02]  /*a0e60*/  FMUL R2, R8, R13 ;  /* 0x0000000d08027220 */ /* 0x001fc40000400000 */
[----:B----4-:R-:W-:-:S03]  /*a0e70*/  FMUL R0, R8, R12 ;  /* 0x0000000c08007220 */ /* 0x010fc60000400000 */
[----:B------:R0:W-:Y:S01]  /*a0e80*/  STL [R1+0x1c0], R2 ;  /* 0x0001c00201007387 */ /* 0x0001e20000100800 */
[----:B------:R-:W4:Y:S02]  /*a0e90*/  LDL.LU R14, [R1+0x3c0] ;  /* 0x0003c000010e7983 */ /* 0x000f240000300800 */
[----:B------:R-:W4:Y:S02]  /*a0ea0*/  LDL.LU R27, [R1+0x3c8] ;  /* 0x0003c800011b7983 */ /* 0x000f240000300800 */
[C---:B-----5:R-:W-:Y:S01]  /*a0eb0*/  FMUL R7, R9.reuse, R7 ;  /* 0x0000000709077220 */ /* 0x060fe20000400000 */
[----:B------:R1:W-:Y:S01]  /*a0ec0*/  STL [R1+0x1bc], R0 ;  /* 0x0001bc0001007387 */ /* 0x0003e20000100800 */
[----:B------:R-:W5:Y:S02]  /*a0ed0*/  LDL.LU R13, [R1+0x3d4] ;  /* 0x0003d400010d7983 */ /* 0x000f640000300800 */
[----:B------:R-:W5:Y:S02]  /*a0ee0*/  LDL.LU R12, [R1+0x3dc] ;  /* 0x0003dc00010c7983 */ /* 0x000f640000300800 */
[----:B------:R-:W-:-:S02]  /*a0ef0*/  FMUL R3, R9, R23 ;  /* 0x0000001709037220 */ /* 0x000fc40000400000 */
[C---:B0-----:R-:W-:Y:S01]  /*a0f00*/  FMUL R2, R9.reuse, R6 ;  /* 0x0000000609027220 */ /* 0x041fe20000400000 */
[----:B-1----:R-:W5:Y:S01]  /*a0f10*/  LDL.LU R0, [R1+0x3ec] ;  /* 0x0003ec0001007983 */ /* 0x002f620000300800 */
[----:B------:R0:W-:Y:S03]  /*a0f20*/  STL [R1+0x934], R7 ;  /* 0x0009340701007387 */ /* 0x0001e60000100800 */
[----:B0-----:R-:W5:Y:S01]  /*a0f30*/  LDL.LU R7, [R1+0x3a0] ;  /* 0x0003a00001077983 */ /* 0x001f620000300800 */
[----:B------:R-:W-:Y:S02]  /*a0f40*/  STL [R1+0x930], R2 ;  /* 0x0009300201007387 */ /* 0x000fe40000100800 */
[----:B------:R-:W5:Y:S02]  /*a0f50*/  LDL.LU R23, [R1+0x3a8] ;  /* 0x0003a80001177983 */ /* 0x000f640000300800 */
[----:B------:R0:W-:Y:S02]  /*a0f60*/  STL [R1+0x26f8], R3 ;  /* 0x0026f80301007387 */ /* 0x0001e40000100800 */
[----:B0-----:R-:W5:Y:S01]  /*a0f70*/  LDL.LU R3, [R1+0x398] ;  /* 0x0003980001037983 */ /* 0x001f620000300800 */
[----:B------:R-:W5:Y:S02]  /*a0f80*/  LDL.LU R6, [R1+0x3b0] ;  /* 0x0003b00001067983 */ /* 0x000f640000300800 */
[----:B--2---:R-:W-:-:S05]  /*a0f90*/  FMUL R2, R9, R5 ;  /* 0x0000000509027220 */ /* 0x004fca0000400000 */
[----:B------:R0:W-:Y:S04]  /*a0fa0*/  STL [R1+0x26fc], R2 ;  /* 0x0026fc0201007387 */ /* 0x0001e80000100800 */
[----:B0-----:R-:W2:Y:S01]  /*a0fb0*/  LDL.LU R2, [R1+0x3e4] ;  /* 0x0003e40001027983 */ /* 0x001ea20000300800 */
[----:B------:R-:W-:-:S03]  /*a0fc0*/  FMUL R8, R9, R25 ;  /* 0x0000001909087220 */ /* 0x000fc60000400000 */
[----:B------:R-:W2:Y:S01]  /*a0fd0*/  LDL.LU R25, [R1+0x3b8] ;  /* 0x0003b80001197983 */ /* 0x000ea20000300800 */
[----:B------:R-:W-:-:S03]  /*a0fe0*/  FMUL R5, R9, R26 ;  /* 0x0000001a09057220 */ /* 0x000fc60000400000 */
[----:B------:R0:W-:Y:S01]  /*a0ff0*/  STL [R1+0x924], R8 ;  /* 0x0009240801007387 */ /* 0x0001e20000100800 */
[----:B------:R-:W-:-:S03]  /*a1000*/  FMUL R21, R9, R21 ;  /* 0x0000001509157220 */ /* 0x000fc60000400000 */
[----:B0-----:R-:W2:Y:S01]  /*a1010*/  LDL.LU R8, [R1+0x3bc] ;  /* 0x0003bc0001087983 */ /* 0x001ea20000300800 */
[----:B------:R-:W2:Y:S02]  /*a1020*/  LDL.LU R28, [R1+0x3c4] ;  /* 0x0003c400011c7983 */ /* 0x000ea40000300800 */
[----:B------:R0:W-:Y:S02]  /*a1030*/  STL [R1+0x920], R5 ;  /* 0x0009200501007387 */ /* 0x0001e40000100800 */
[----:B------:R-:W2:Y:S01]  /*a1040*/  LDL.LU R26, [R1+0x3cc] ;  /* 0x0003cc00011a7983 */ /* 0x000ea20000300800 */
[----:B0-----:R-:W2:Y:S01]  /*a1050*/  LDL.LU R5, [R1+0x3d0] ;  /* 0x0003d00001057983 */ /* 0x001ea20000300800 */
[C---:B---3--:R-:W-:Y:S02]  /*a1060*/  FMUL R15, R9.reuse, R15 ;  /* 0x0000000f090f7220 */ /* 0x048fe40000400000 */
[----:B------:R0:W-:Y:S02]  /*a1070*/  STL [R1+0x91c], R21 ;  /* 0x00091c1501007387 */ /* 0x0001e40000100800 */
[----:B------:R-:W-:-:S02]  /*a1080*/  FMUL R22, R9, R22 ;  /* 0x0000001609167220 */ /* 0x000fc40000400000 */
[C---:B------:R-:W-:Y:S01]  /*a1090*/  FMUL R4, R9.reuse, R4 ;  /* 0x0000000409047220 */ /* 0x040fe20000400000 */
[----:B0-----:R-:W3:Y:S01]  /*a10a0*/  LDL.LU R21, [R1+0x3d8] ;  /* 0x0003d80001157983 */ /* 0x001ee20000300800 */
[----:B------:R0:W-:Y:S02]  /*a10b0*/  STL [R1+0x918], R15 ;  /* 0x0009180f01007387 */ /* 0x0001e40000100800 */
[C---:B----4-:R-:W-:Y:S02]  /*a10c0*/  FMUL R14, R9.reuse, R14 ;  /* 0x0000000e090e7220 */ /* 0x050fe40000400000 */
[C---:B------:R-:W-:Y:S01]  /*a10d0*/  FMUL R27, R9.reuse, R27 ;  /* 0x0000001b091b7220 */ /* 0x040fe20000400000 */
[----:B0-----:R-:W4:Y:S01]  /*a10e0*/  LDL.LU R15, [R1+0x2880] ;  /* 0x00288000010f7983 */ /* 0x001f220000300800 */
[----:B------:R0:W-:Y:S02]  /*a10f0*/  STL [R1+0x1b8], R22 ;  /* 0x0001b81601007387 */ /* 0x0001e40000100800 */
[----:B-----5:R-:W-:-:S02]  /*a1100*/  FMUL R13, R9, R13 ;  /* 0x0000000d090d7220 */ /* 0x020fc40000400000 */
[----:B------:R-:W-:Y:S01]  /*a1110*/  FMUL R12, R9, R12 ;  /* 0x0000000c090c7220 */ /* 0x000fe20000400000 */
[----:B------:R-:W1:Y:S01]  /*a1120*/  MUFU.RCP R10, R10 ;  /* 0x0000000a000a7308 */ /* 0x000e620000001000 */
[----:B0-----:R-:W5:Y:S01]  /*a1130*/  LDL.LU R22, [R1+0x3e0] ;  /* 0x0003e00001167983 */ /* 0x001f620000300800 */
[----:B------:R0:W-:Y:S03]  /*a1140*/  STL [R1+0x1b4], R4 ;  /* 0x0001b40401007387 */ /* 0x0001e60000100800 */
[----:B0-----:R-:W3:Y:S01]  /*a1150*/  LDL.LU R4, [R1+0x3e8] ;  /* 0x0003e80001047983 */ /* 0x001ee20000300800 */
[----:B------:R0:W-:Y:S03]  /*a1160*/  STL [R1+0x1b0], R14 ;  /* 0x0001b00e01007387 */ /* 0x0001e60000100800 */
[----:B0-----:R-:W4:Y:S01]  /*a1170*/  LDL.LU R14, [R1+0x287c] ;  /* 0x00287c00010e7983 */ /* 0x001f220000300800 */
[----:B------:R0:W-:Y:S03]  /*a1180*/  STL [R1+0x1ac], R27 ;  /* 0x0001ac1b01007387 */ /* 0x0001e60000100800 */
[----:B0-----:R-:W4:Y:S01]  /*a1190*/  LDL.LU R27, [R1+0x3f0] ;  /* 0x0003f000011b7983 */ /* 0x001f220000300800 */
[----:B------:R0:W-:Y:S03]  /*a11a0*/  STL [R1+0x1a0], R13 ;  /* 0x0001a00d01007387 */ /* 0x0001e60000100800 */
[----:B0-----:R-:W4:Y:S01]  /*a11b0*/  LDL.LU R13, [R1+0x2878] ;  /* 0x00287800010d7983 */ /* 0x001f220000300800 */
[----:B------:R0:W-:Y:S03]  /*a11c0*/  STL [R1+0x19c], R12 ;  /* 0x00019c0c01007387 */ /* 0x0001e60000100800 */
[----:B0-----:R-:W4:Y:S01]  /*a11d0*/  LDL.LU R12, [R1+0x2874] ;  /* 0x00287400010c7983 */ /* 0x001f220000300800 */
[----:B-1----:R-:W-:-:S02]  /*a11e0*/  FMUL R7, R10, R7 ;  /* 0x000000070a077220 */ /* 0x002fc40000400000 */
[----:B--2---:R-:W-:-:S05]  /*a11f0*/  FMUL R2, R9, R2 ;  /* 0x0000000209027220 */ /* 0x004fca0000400000 */
[----:B------:R0:W-:Y:S02]  /*a1200*/  STL [R1+0x190], R2 ;  /* 0x0001900201007387 */ /* 0x0001e40000100800 */
[----:B0-----:R-:W-:Y:S02]  /*a1210*/  FMUL R2, R9, R0 ;  /* 0x0000000009027220 */ /* 0x001fe40000400000 */
[----:B------:R-:W2:Y:S03]  /*a1220*/  LDL.LU R0, [R1+0x3f4] ;  /* 0x0003f40001007983 */ /* 0x000ea60000300800 */
[----:B------:R0:W-:Y:S02]  /*a1230*/  STL [R1+0x184], R2 ;  /* 0x0001840201007387 */ /* 0x0001e40000100800 */
[C---:B------:R-:W-:Y:S01]  /*a1240*/  FMUL R9, R10.reuse, R3 ;  /* 0x000000030a097220 */ /* 0x040fe20000400000 */
[----:B0-----:R-:W2:Y:S01]  /*a1250*/  LDL.LU R2, [R1+0x3f8] ;  /* 0x0003f80001027983 */ /* 0x001ea20000300800 */
[----:B------:R-:W2:Y:S03]  /*a1260*/  LDL.LU R3, [R1+0x3fc] ;  /* 0x0003fc0001037983 */ /* 0x000ea60000300800 */
[----:B------:R0:W-:Y:S02]  /*a1270*/  STL [R1+0x914], R9 ;  /* 0x0009140901007387 */ /* 0x0001e40000100800 */
[----:B------:R1:W-:Y:S02]  /*a1280*/  STL [R1+0x910], R7 ;  /* 0x0009100701007387 */ /* 0x0003e40000100800 */
[C---:B0-----:R-:W-:Y:S01]  /*a1290*/  FMUL R9, R10.reuse, R23 ;  /* 0x000000170a097220 */ /* 0x041fe20000400000 */
[----:B-1----:R-:W2:Y:S01]  /*a12a0*/  LDL.LU R7, [R1+0x400] ;  /* 0x0004000001077983 */ /* 0x002ea20000300800 */
[----:B------:R-:W2:Y:S03]  /*a12b0*/  LDL.LU R23, [R1+0x404] ;  /* 0x0004040001177983 */ /* 0x000ea60000300800 */
[----:B------:R0:W-:Y:S02]  /*a12c0*/  STL [R1+0x90c], R9 ;  /* 0x00090c0901007387 */ /* 0x0001e40000100800 */
[----:B0-----:R-:W-:-:S02]  /*a12d0*/  FMUL R9, R10, R6 ;  /* 0x000000060a097220 */ /* 0x001fc40000400000 */
[----:B------:R-:W2:Y:S03]  /*a12e0*/  LDL.LU R6, [R1+0x408] ;  /* 0x0004080001067983 */ /* 0x000ea60000300800 */
[----:B------:R0:W-:Y:S02]  /*a12f0*/  STL [R1+0x908], R9 ;  /* 0x0009080901007387 */ /* 0x0001e40000100800 */
[C---:B0-----:R-:W-:Y:S02]  /*a1300*/  FMUL R9, R10.reuse, R25 ;  /* 0x000000190a097220 */ /* 0x041fe40000400000 */
[----:B------:R-:W2:Y:S03]  /*a1310*/  LDL.LU R25, [R1+0x40c] ;  /* 0x00040c0001197983 */ /* 0x000ea60000300800 */
[----:B------:R0:W-:Y:S02]  /*a1320*/  STL [R1+0x900], R9 ;  /* 0x0009000901007387 */ /* 0x0001e40000100800 */
[----:B0-----:R-:W-:-:S02]  /*a1330*/  FMUL R9, R10, R8 ;  /* 0x000000080a097220 */ /* 0x001fc40000400000 */
[----:B------:R-:W-:-:S03]  /*a1340*/  FMUL R8, R10, R28 ;  /* 0x0000001c0a087220 */ /* 0x000fc60000400000 */
[----:B------:R0:W-:Y:S01]  /*a1350*/  STL [R1+0x8fc], R9 ;  /* 0x0008fc0901007387 */ /* 0x0001e20000100800 */
[C---:B---3--:R-:W-:Y:S02]  /*a1360*/  FMUL R28, R10.reuse, R21 ;  /* 0x000000150a1c7220 */ /* 0x048fe40000400000 */
[C---:B0-----:R-:W-:Y:S02]  /*a1370*/  FMUL R9, R10.reuse, R26 ;  /* 0x0000001a0a097220 */ /* 0x041fe40000400000 */
[----:B------:R-:W3:Y:S01]  /*a1380*/  LDL.LU R26, [R1+0x410] ;  /* 0x00041000011a7983 */ /* 0x000ee20000300800 */
[----:B------:R0:W-:Y:S02]  /*a1390*/  STL [R1+0x8f8], R8 ;  /* 0x0008f80801007387 */ /* 0x0001e40000100800 */
[----:B------:R-:W-:Y:S02]  /*a13a0*/  STL [R1+0x8f4], R9 ;  /* 0x0008f40901007387 */ /* 0x000fe40000100800 */
[----:B0-----:R-:W-:-:S02]  /*a13b0*/  FMUL R8, R10, R5 ;  /* 0x000000050a087220 */ /* 0x001fc40000400000 */
[----:B------:R-:W3:Y:S03]  /*a13c0*/  LDL.LU R5, [R1+0x41c] ;  /* 0x00041c0001057983 */ /* 0x000ee60000300800 */
[----:B------:R5:W-:Y:S02]  /*a13d0*/  STL [R1+0x1a8], R8 ;  /* 0x0001a80801007387 */ /* 0x000be40000100800 */
[----:B------:R4:W-:Y:S02]  /*a13e0*/  STL [R1+0x27f4], R28 ;  /* 0x0027f41c01007387 */ /* 0x0009e40000100800 */
[C---:B------:R-:W-:Y:S02]  /*a13f0*/  FMUL R4, R10.reuse, R4 ;  /* 0x000000040a047220 */ /* 0x040fe40000400000 */
[C---:B-----5:R-:W-:Y:S02]  /*a1400*/  FMUL R8, R10.reuse, R22 ;  /* 0x000000160a087220 */ /* 0x060fe40000400000 */
[----:B------:R-:W5:Y:S03]  /*a1410*/  LDL.LU R22, [R1+0x42c] ;  /* 0x00042c0001167983 */ /* 0x000f660000300800 */
[----:B------:R0:W-:Y:S02]  /*a1420*/  STL [R1+0x198], R8 ;  /* 0x0001980801007387 */ /* 0x0001e40000100800 */
[----:B------:R-:W5:Y:S02]  /*a1430*/  LDL.LU R9, [R1+0x434] ;  /* 0x0004340001097983 */ /* 0x000f640000300800 */
[----:B------:R-:W5:Y:S02]  /*a1440*/  LDL.LU R21, [R1+0x440] ;  /* 0x0004400001157983 */ /* 0x000f640000300800 */
[C---:B----4-:R-:W-:Y:S01]  /*a1450*/  FMUL R28, R10.reuse, R27 ;  /* 0x0000001b0a1c7220 */ /* 0x050fe20000400000 */
[----:B------:R1:W-:Y:S01]  /*a1460*/  STL [R1+0x194], R4 ;  /* 0x0001940401007387 */ /* 0x0003e20000100800 */
[----:B------:R-:W4:Y:S03]  /*a1470*/  LDL.LU R27, [R1+0x448] ;  /* 0x00044800011b7983 */ /* 0x000f260000300800 */
[----:B0-----:R-:W4:Y:S04]  /*a1480*/  LDL.LU R8, [R1+0x454] ;  /* 0x0004540001087983 */ /* 0x001f280000300800 */
[----:B-1----:R-:W5:Y:S01]  /*a1490*/  LDL.LU R4, [R1+0x45c] ;  /* 0x00045c0001047983 */ /* 0x002f620000300800 */
[----:B------:R0:W-:Y:S03]  /*a14a0*/  STL [R1+0x27f8], R28 ;  /* 0x0027f81c01007387 */ /* 0x0001e60000100800 */
[----:B0-----:R-:W5:Y:S01]  /*a14b0*/  LDL.LU R28, [R1+0x424] ;  /* 0x00042400011c7983 */ /* 0x001f620000300800 */
[----:B------:R-:W0:Y:S01]  /*a14c0*/  MUFU.RCP R11, R11 ;  /* 0x0000000b000b7308 */ /* 0x000e220000001000 */
[----:B--2---:R-:W-:-:S05]  /*a14d0*/  FMUL R0, R10, R0 ;  /* 0x000000000a007220 */ /* 0x004fca0000400000 */
[----:B------:R1:W-:Y:S01]  /*a14e0*/  STL [R1+0x188], R0 ;  /* 0x0001880001007387 */ /* 0x0003e20000100800 */
[----:B------:R-:W-:-:S03]  /*a14f0*/  FMUL R2, R10, R2 ;  /* 0x000000020a027220 */ /* 0x000fc60000400000 */
[----:B-1----:R-:W2:Y:S02]  /*a1500*/  LDL.LU R0, [R1+0x464] ;  /* 0x0004640001007983 */ /* 0x002ea40000300800 */
[----:B------:R1:W-:Y:S02]  /*a1510*/  STL [R1+0x180], R2 ;  /* 0x0001800201007387 */ /* 0x0003e40000100800 */
[----:B-1----:R-:W-:Y:S02]  /*a1520*/  FMUL R2, R10, R3 ;  /* 0x000000030a027220 */ /* 0x002fe40000400000 */
[----:B------:R-:W2:Y:S03]  /*a1530*/  LDL.LU R10, [R1+0x414] ;  /* 0x00041400010a7983 */ /* 0x000ea60000300800 */
[----:B------:R0:W-:Y:S02]  /*a1540*/  STL [R1+0x17c], R2 ;  /* 0x00017c0201007387 */ /* 0x0001e40000100800 */
[----:B0-----:R-:W-:-:S02]  /*a1550*/  FMUL R2, R11, R23 ;  /* 0x000000170b027220 */ /* 0x001fc40000400000 */
[----:B------:R-:W5:Y:S01]  /*a1560*/  LDL.LU R23, [R1+0x46c] ;  /* 0x00046c0001177983 */ /* 0x000f620000300800 */
[----:B------:R-:W-:-:S05]  /*a1570*/  FMUL R3, R11, R7 ;  /* 0x000000070b037220 */ /* 0x000fca0000400000 */
[----:B------:R0:W-:Y:S01]  /*a1580*/  STL [R1+0x3f8], R3 ;  /* 0x0003f80301007387 */ /* 0x0001e20000100800 */
[----:B------:R1:W-:Y:S02]  /*a1590*/  STL [R1+0x3f4], R2 ;  /* 0x0003f40201007387 */ /* 0x0003e40000100800 */
[----:B0-----:R-:W-:-:S05]  /*a15a0*/  FMUL R3, R11, R6 ;  /* 0x000000060b037220 */ /* 0x001fca0000400000 */
[----:B------:R0:W-:Y:S01]  /*a15b0*/  STL [R1+0x2700], R3 ;  /* 0x0027000301007387 */ /* 0x0001e20000100800 */
[----:B-1----:R-:W5:Y:S02]  /*a15c0*/  LDL.LU R2, [R1+0x418] ;  /* 0x0004180001027983 */ /* 0x002f640000300800 */
[----:B------:R-:W5:Y:S02]  /*a15d0*/  LDL.LU R7, [R1+0x420] ;  /* 0x0004200001077983 */ /* 0x000f640000300800 */
[----:B0-----:R-:W-:-:S05]  /*a15e0*/  FMUL R3, R11, R25 ;  /* 0x000000190b037220 */ /* 0x001fca0000400000 */
[----:B------:R3:W-:Y:S01]  /*a15f0*/  STL [R1+0x3ec], R3 ;  /* 0x0003ec0301007387 */ /* 0x0007e20000100800 */
[----:B------:R-:W5:Y:S02]  /*a1600*/  LDL.LU R6, [R1+0x428] ;  /* 0x0004280001067983 */ /* 0x000f640000300800 */
[----:B------:R-:W5:Y:S02]  /*a1610*/  LDL.LU R25, [R1+0x430] ;  /* 0x0004300001197983 */ /* 0x000f640000300800 */
[C---:B---3--:R-:W-:Y:S02]  /*a1620*/  FMUL R3, R11.reuse, R26 ;  /* 0x0000001a0b037220 */ /* 0x048fe40000400000 */
[----:B------:R-:W3:Y:S03]  /*a1630*/  LDL.LU R26, [R1+0x438] ;  /* 0x00043800011a7983 */ /* 0x000ee60000300800 */
[----:B------:R2:W-:Y:S02]  /*a1640*/  STL [R1+0x2704], R3 ;  /* 0x0027040301007387 */ /* 0x0005e40000100800 */
[----:B----4-:R-:W-:-:S02]  /*a1650*/  FMUL R8, R11, R8 ;  /* 0x000000080b087220 */ /* 0x010fc40000400000 */
[C---:B--2---:R-:W-:Y:S02]  /*a1660*/  FMUL R3, R11.reuse, R10 ;  /* 0x0000000a0b037220 */ /* 0x044fe40000400000 */
[C---:B------:R-:W-:Y:S02]  /*a1670*/  FMUL R10, R11.reuse, R5 ;  /* 0x000000050b0a7220 */ /* 0x040fe40000400000 */
[----:B------:R-:W2:Y:S01]  /*a1680*/  LDL.LU R5, [R1+0x43c] ;  /* 0x00043c0001057983 */ /* 0x000ea20000300800 */
[----:B------:R5:W-:Y:S02]  /*a1690*/  STL [R1+0x3e4], R3 ;  /* 0x0003e40301007387 */ /* 0x000be40000100800 */
[----:B------:R0:W-:Y:S02]  /*a16a0*/  STL [R1+0x3e0], R10 ;  /* 0x0003e00a01007387 */ /* 0x0001e40000100800 */
[C---:B-----5:R-:W-:Y:S02]  /*a16b0*/  FMUL R3, R11.reuse, R28 ;  /* 0x0000001c0b037220 */ /* 0x060fe40000400000 */
[----:B0-----:R-:W-:-:S02]  /*a16c0*/  FMUL R10, R11, R22 ;  /* 0x000000160b0a7220 */ /* 0x001fc40000400000 */
[----:B------:R-:W4:Y:S01]  /*a16d0*/  LDL.LU R22, [R1+0x444] ;  /* 0x0004440001167983 */ /* 0x000f220000300800 */
[----:B------:R0:W-:Y:S02]  /*a16e0*/  STL [R1+0x3dc], R3 ;  /* 0x0003dc0301007387 */ /* 0x0001e40000100800 */
[----:B------:R-:W-:Y:S02]  /*a16f0*/  STL [R1+0x178], R10 ;  /* 0x0001780a01007387 */ /* 0x000fe40000100800 */
[C---:B0-----:R-:W-:Y:S02]  /*a1700*/  FMUL R3, R11.reuse, R9 ;  /* 0x000000090b037220 */ /* 0x041fe40000400000 */
[C---:B------:R-:W-:Y:S02]  /*a1710*/  FMUL R9, R11.reuse, R21 ;  /* 0x000000150b097220 */ /* 0x040fe40000400000 */
[----:B------:R-:W5:Y:S01]  /*a1720*/  LDL.LU R21, [R1+0x44c] ;  /* 0x00044c0001157983 */ /* 0x000f620000300800 */
[----:B------:R0:W-:Y:S02]  /*a1730*/  STL [R1+0x174], R3 ;  /* 0x0001740301007387 */ /* 0x0001e40000100800 */
[----:B------:R-:W-:Y:S02]  /*a1740*/  STL [R1+0x170], R9 ;  /* 0x0001700901007387 */ /* 0x000fe40000100800 */
[----:B0-----:R-:W-:-:S02]  /*a1750*/  FMUL R3, R11, R27 ;  /* 0x0000001b0b037220 */ /* 0x001fc40000400000 */
[----:B------:R-:W5:Y:S03]  /*a1760*/  LDL.LU R27, [R1+0x450] ;  /* 0x00045000011b7983 */ /* 0x000f660000300800 */
[----:B------:R0:W-:Y:S02]  /*a1770*/  STL [R1+0x16c], R3 ;  /* 0x00016c0301007387 */ /* 0x0001e40000100800 */
[C---:B------:R-:W-:Y:S02]  /*a1780*/  FMUL R0, R11.reuse, R0 ;  /* 0x000000000b007220 */ /* 0x040fe40000400000 */
[C---:B0-----:R-:W-:Y:S02]  /*a1790*/  FMUL R3, R11.reuse, R4 ;  /* 0x000000040b037220 */ /* 0x041fe40000400000 */
[----:B------:R-:W5:Y:S01]  /*a17a0*/  LDL.LU R4, [R1+0x460] ;  /* 0x0004600001047983 */ /* 0x000f620000300800 */
[----:B------:R0:W-:Y:S02]  /*a17b0*/  STL [R1+0x160], R8 ;  /* 0x0001600801007387 */ /* 0x0001e40000100800 */
[----:B------:R1:W-:Y:S02]  /*a17c0*/  STL [R1+0x15c], R3 ;  /* 0x00015c0301007387 */ /* 0x0003e40000100800 */
[----:B------:R-:W5:Y:S01]  /*a17d0*/  LDL.LU R10, [R1+0x468] ;  /* 0x00046800010a7983 */ /* 0x000f620000300800 */
[----:B------:R-:W5:Y:S01]  /*a17e0*/  LDL.LU R28, [R1+0x470] ;  /* 0x00047000011c7983 */ /* 0x000f620000300800 */
[----:B------:R3:W-:Y:S02]  /*a17f0*/  STL [R1+0x150], R0 ;  /* 0x0001500001007387 */ /* 0x0007e40000100800 */
[----:B------:R-:W5:Y:S01]  /*a1800*/  LDL.LU R9, [R1+0x474] ;  /* 0x0004740001097983 */ /* 0x000f620000300800 */
[----:B0-----:R-:W5:Y:S01]  /*a1810*/  LDL.LU R8, [R1+0x480] ;  /* 0x0004800001087983 */ /* 0x001f620000300800 */
[----:B-1----:R-:W-:-:S03]  /*a1820*/  FMUL R3, R11, R23 ;  /* 0x000000170b037220 */ /* 0x002fc60000400000 */
[----:B---3--:R-:W3:Y:S01]  /*a1830*/  LDL.LU R0, [R1+0x48c] ;  /* 0x00048c0001007983 */ /* 0x008ee20000300800 */
[----:B------:R-:W3:Y:S01]  /*a1840*/  LDL.LU R11, [R1+0x458] ;  /* 0x00045800010b7983 */ /* 0x000ee20000300800 */
[----:B------:R-:W0:Y:S01]  /*a1850*/  MUFU.RCP R12, R12 ;  /* 0x0000000c000c7308 */ /* 0x000e220000001000 */
[----:B------:R-:W3:Y:S01]  /*a1860*/  LDL.LU R23, [R1+0x4ac] ;  /* 0x0004ac0001177983 */ /* 0x000ee20000300800 */
[----:B------:R1:W-:Y:S01]  /*a1870*/  STL [R1+0x144], R3 ;  /* 0x0001440301007387 */ /* 0x0003e20000100800 */
[C---:B0-----:R-:W-:Y:S02]  /*a1880*/  FMUL R2, R12.reuse, R2 ;  /* 0x000000020c027220 */ /* 0x041fe40000400000 */
[----:B-1----:R-:W-:-:S03]  /*a1890*/  FMUL R3, R12, R7 ;  /* 0x000000070c037220 */ /* 0x002fc60000400000 */
[----:B------:R0:W-:Y:S02]  /*a18a0*/  STL [R1+0x3d8], R2 ;  /* 0x0003d80201007387 */ /* 0x0001e40000100800 */
[----:B0-----:R-:W-:-:S05]  /*a18b0*/  FMUL R2, R12, R6 ;  /* 0x000000060c027220 */ /* 0x001fca0000400000 */
[----:B------:R0:W-:Y:S01]  /*a18c0*/  STL [R1+0x2708], R2 ;  /* 0x0027080201007387 */ /* 0x0001e20000100800 */
[----:B------:R1:W-:Y:S02]  /*a18d0*/  STL [R1+0x3d4], R3 ;  /* 0x0003d40301007387 */ /* 0x0003e40000100800 */
[C---:B0-----:R-:W-:Y:S02]  /*a18e0*/  FMUL R2, R12.reuse, R25 ;  /* 0x000000190c027220 */ /* 0x041fe40000400000 */
[----:B------:R-:W3:Y:S01]  /*a18f0*/  LDL.LU R25, [R1+0x4b8] ;  /* 0x0004b80001197983 */ /* 0x000ee20000300800 */
[C---:B-1----:R-:W-:Y:S02]  /*a1900*/  FMUL R3, R12.reuse, R26 ;  /* 0x0000001a0c037220 */ /* 0x042fe40000400000 */
[----:B------:R2:W-:Y:S02]  /*a1910*/  STL [R1+0x3cc], R2 ;  /* 0x0003cc0201007387 */ /* 0x0005e40000100800 */
[----:B------:R-:W3:Y:S01]  /*a1920*/  LDL.LU R26, [R1+0x4d8] ;  /* 0x0004d800011a7983 */ /* 0x000ee20000300800 */
[----:B------:R4:W-:Y:S01]  /*a1930*/  STL [R1+0x270c], R3 ;  /* 0x00270c0301007387 */ /* 0x0009e20000100800 */
[----:B------:R-:W3:Y:S02]  /*a1940*/  LDL.LU R7, [R1+0x4e8] ;  /* 0x0004e80001077983 */ /* 0x000ee40000300800 */
[----:B------:R-:W3:Y:S02]  /*a1950*/  LDL.LU R6, [R1+0x4fc] ;  /* 0x0004fc0001067983 */ /* 0x000ee40000300800 */
[----:B--2---:R-:W-:-:S05]  /*a1960*/  FMUL R2, R12, R5 ;  /* 0x000000050c027220 */ /* 0x004fca0000400000 */
[----:B------:R-:W-:Y:S01]  /*a1970*/  STL [R1+0x3c4], R2 ;  /* 0x0003c40201007387 */ /* 0x000fe20000100800 */
[----:B----4-:R-:W-:-:S03]  /*a1980*/  FMUL R3, R12, R22 ;  /* 0x000000160c037220 */ /* 0x010fc60000400000 */
[----:B------:R-:W2:Y:S02]  /*a1990*/  LDL.LU R22, [R1+0x500] ;  /* 0x0005000001167983 */ /* 0x000ea40000300800 */
[----:B------:R5:W-:Y:S02]  /*a19a0*/  STL [R1+0x2710], R3 ;  /* 0x0027100301007387 */ /* 0x000be40000100800 */
[----:B------:R-:W4:Y:S02]  /*a19b0*/  LDL.LU R5, [R1+0x510] ;  /* 0x0005100001057983 */ /* 0x000f240000300800 */
[----:B-----5:R-:W-:-:S05]  /*a19c0*/  FMUL R3, R12, R21 ;  /* 0x000000150c037220 */ /* 0x020fca0000400000 */
[----:B------:R-:W-:Y:S01]  /*a19d0*/  STL [R1+0x3bc], R3 ;  /* 0x0003bc0301007387 */ /* 0x000fe20000100800 */
[----:B------:R-:W5:Y:S02]  /*a19e0*/  LDL.LU R21, [R1+0x520] ;  /* 0x0005200001157983 */ /* 0x000f640000300800 */
[C---:B------:R-:W-:Y:S02]  /*a19f0*/  FMUL R2, R12.reuse, R27 ;  /* 0x0000001b0c027220 */ /* 0x040fe40000400000 */
[----:B------:R-:W5:Y:S03]  /*a1a00*/  LDL.LU R27, [R1+0x550] ;  /* 0x00055000011b7983 */ /* 0x000f660000300800 */
[----:B------:R0:W-:Y:S02]  /*a1a10*/  STL [R1+0x168], R2 ;  /* 0x0001680201007387 */ /* 0x0001e40000100800 */
[----:B0-----:R-:W-:-:S02]  /*a1a20*/  FMUL R2, R12, R4 ;  /* 0x000000040c027220 */ /* 0x001fc40000400000 */
[----:B------:R-:W5:Y:S01]  /*a1a30*/  LDL.LU R4, [R1+0x570] ;  /* 0x0005700001047983 */ /* 0x000f620000300800 */
[C---:B------:R-:W-:Y:S02]  /*a1a40*/  FMUL R9, R12.reuse, R9 ;  /* 0x000000090c097220 */ /* 0x040fe40000400000 */
[----:B---3--:R-:W-:-:S05]  /*a1a50*/  FMUL R3, R12, R11 ;  /* 0x0000000b0c037220 */ /* 0x008fca0000400000 */
[----:B------:R0:W-:Y:S01]  /*a1a60*/  STL [R1+0x164], R3 ;  /* 0x0001640301007387 */ /* 0x0001e20000100800 */
[----:B------:R1:W-:Y:S02]  /*a1a70*/  STL [R1+0x158], R2 ;  /* 0x0001580201007387 */ /* 0x0003e40000100800 */
[C---:B0-----:R-:W-:Y:S02]  /*a1a80*/  FMUL R3, R12.reuse, R10 ;  /* 0x0000000a0c037220 */ /* 0x041fe40000400000 */
[----:B-1----:R-:W-:-:S03]  /*a1a90*/  FMUL R2, R12, R28 ;  /* 0x0000001c0c027220 */ /* 0x002fc60000400000 */
[----:B------:R-:W-:Y:S02]  /*a1aa0*/  STL [R1+0x154], R3 ;  /* 0x0001540301007387 */ /* 0x000fe40000100800 */
[----:B------:R0:W-:Y:S02]  /*a1ab0*/  STL [R1+0x14c], R2 ;  /* 0x00014c0201007387 */ /* 0x0001e40000100800 */
[----:B------:R1:W-:Y:S02]  /*a1ac0*/  STL [R1+0x148], R9 ;  /* 0x0001480901007387 */ /* 0x0003e40000100800 */
[C---:B0-----:R-:W-:Y:S02]  /*a1ad0*/  FMUL R2, R12.reuse, R0 ;  /* 0x000000000c027220 */ /* 0x041fe40000400000 */
[----:B------:R-:W3:Y:S01]  /*a1ae0*/  LDL.LU R0, [R1+0x588] ;  /* 0x0005880001007983 */ /* 0x000ee20000300800 */
[----:B------:R-:W0:Y:S01]  /*a1af0*/  MUFU.RCP R13, R13 ;  /* 0x0000000d000d7308 */ /* 0x000e220000001000 */
[----:B------:R-:W-:-:S05]  /*a1b00*/  FMUL R3, R12, R8 ;  /* 0x000000080c037220 */ /* 0x000fca0000400000 */
[----:B------:R0:W-:Y:S01]  /*a1b10*/  STL [R1+0x140], R3 ;  /* 0x0001400301007387 */ /* 0x0001e20000100800 */
[----:B------:R0:W-:Y:S02]  /*a1b20*/  STL [R1+0x13c], R2 ;  /* 0x00013c0201007387 */ /* 0x0001e40000100800 */
[----:B------:R-:W3:Y:S02]  /*a1b30*/  LDL.LU R10, [R1+0x590] ;  /* 0x00059000010a7983 */ /* 0x000ee40000300800 */
[----:B-1----:R-:W3:Y:S01]  /*a1b40*/  LDL.LU R9, [R1+0x59c] ;  /* 0x00059c0001097983 */ /* 0x002ee20000300800 */
[----:B------:R-:W3:Y:S01]  /*a1b50*/  LDL.LU R8, [R1+0x5a4] ;  /* 0x0005a40001087983 */ /* 0x000ee20000300800 */
[----:B0-----:R-:W-:-:S03]  /*a1b60*/  FMUL R3, R13, R23 ;  /* 0x000000170d037220 */ /* 0x001fc60000400000 */
[----:B------:R-:W3:Y:S02]  /*a1b70*/  LDL.LU R23, [R1+0x5ac] ;  /* 0x0005ac0001177983 */ /* 0x000ee40000300800 */
[----:B------:R0:W-:Y:S02]  /*a1b80*/  STL [R1+0x2714], R3 ;  /* 0x0027140301007387 */ /* 0x0001e40000100800 */
[C---:B------:R-:W-:Y:S02]  /*a1b90*/  FMUL R2, R13.reuse, R25 ;  /* 0x000000190d027220 */ /* 0x040fe40000400000 */
[----:B------:R-:W3:Y:S03]  /*a1ba0*/  LDL.LU R25, [R1+0x5b4] ;  /* 0x0005b40001197983 */ /* 0x000ee60000300800 */
[----:B------:R1:W-:Y:S02]  /*a1bb0*/  STL [R1+0x3b4], R2 ;  /* 0x0003b40201007387 */ /* 0x0003e40000100800 */
[----:B0-----:R-:W-:-:S02]  /*a1bc0*/  FMUL R3, R13, R26 ;  /* 0x0000001a0d037220 */ /* 0x001fc40000400000 */
[----:B------:R-:W3:Y:S03]  /*a1bd0*/  LDL.LU R26, [R1+0x508] ;  /* 0x00050800011a7983 */ /* 0x000ee60000300800 */
[----:B------:R0:W-:Y:S02]  /*a1be0*/  STL [R1+0x2718], R3 ;  /* 0x0027180301007387 */ /* 0x0001e40000100800 */
[C---:B-1----:R-:W-:Y:S02]  /*a1bf0*/  FMUL R2, R13.reuse, R7 ;  /* 0x000000070d027220 */ /* 0x042fe40000400000 */
[----:B------:R-:W3:Y:S03]  /*a1c00*/  LDL.LU R7, [R1+0x514] ;  /* 0x0005140001077983 */ /* 0x000ee60000300800 */
[----:B------:R2:W-:Y:S02]  /*a1c10*/  STL [R1+0x3ac], R2 ;  /* 0x0003ac0201007387 */ /* 0x0005e40000100800 */
[----:B0-----:R-:W-:-:S05]  /*a1c20*/  FMUL R3, R13, R6 ;  /* 0x000000060d037220 */ /* 0x001fca0000400000 */
[----:B------:R4:W-:Y:S01]  /*a1c30*/  STL [R1+0x271c], R3 ;  /* 0x00271c0301007387 */ /* 0x0009e20000100800 */
[C---:B--2---:R-:W-:Y:S02]  /*a1c40*/  FMUL R2, R13.reuse, R22 ;  /* 0x000000160d027220 */ /* 0x044fe40000400000 */
[C---:B----4-:R-:W-:Y:S01]  /*a1c50*/  FMUL R3, R13.reuse, R5 ;  /* 0x000000050d037220 */ /* 0x050fe20000400000 */
[----:B------:R-:W2:Y:S02]  /*a1c60*/  LDL.LU R22, [R1+0x53c] ;  /* 0x00053c0001167983 */ /* 0x000ea40000300800 */
[----:B------:R-:W-:Y:S02]  /*a1c70*/  STL [R1+0x3a4], R2 ;  /* 0x0003a40201007387 */ /* 0x000fe40000100800 */
[----:B------:R5:W-:Y:S01]  /*a1c80*/  STL [R1+0x2720], R3 ;  /* 0x0027200301007387 */ /* 0x000be20000100800 */
[----:B------:R-:W4:Y:S02]  /*a1c90*/  LDL.LU R12, [R1+0x578] ;  /* 0x00057800010c7983 */ /* 0x000f240000300800 */
[----:B-----5:R-:W-:-:S05]  /*a1ca0*/  FMUL R3, R13, R21 ;  /* 0x000000150d037220 */ /* 0x020fca0000400000 */
[----:B------:R-:W-:Y:S01]  /*a1cb0*/  STL [R1+0x39c], R3 ;  /* 0x00039c0301007387 */ /* 0x000fe20000100800 */
[----:B------:R-:W-:-:S03]  /*a1cc0*/  FMUL R2, R13, R27 ;  /* 0x0000001b0d027220 */ /* 0x000fc60000400000 */
[----:B------:R-:W5:Y:S04]  /*a1cd0*/  LDL.LU R27, [R1+0x580] ;  /* 0x00058000011b7983 */ /* 0x000f680000300800 */
[----:B------:R-:W-:Y:S01]  /*a1ce0*/  STL [R1+0x134], R2 ;  /* 0x0001340201007387 */ /* 0x000fe20000100800 */
[----:B------:R-:W5:Y:S02]  /*a1cf0*/  LDL.LU R11, [R1+0x58c] ;  /* 0x00058c00010b7983 */ /* 0x000f640000300800 */
[----:B------:R-:W5:Y:S01]  /*a1d00*/  LDL.LU R6, [R1+0x594] ;  /* 0x0005940001067983 */ /* 0x000f620000300800 */
[----:B------:R-:W5:Y:S01]  /*a1d10*/  LDL.LU R5, [R1+0x598] ;  /* 0x0005980001057983 */ /* 0x000f620000300800 */
[----:B------:R-:W5:Y:S02]  /*a1d20*/  LDL.LU R21, [R1+0x5a0] ;  /* 0x0005a00001157983 */ /* 0x000f640000300800 */
[----:B------:R-:W-:-:S05]  /*a1d30*/  FMUL R28, R13, R4 ;  /* 0x000000040d1c7220 */ /* 0x000fca0000400000 */
[----:B------:R0:W-:Y:S04]  /*a1d40*/  STL [R1+0x2820], R28 ;  /* 0x0028201c01007387 */ /* 0x0001e80000100800 */
[----:B0-----:R-:W5:Y:S01]  /*a1d50*/  LDL.LU R28, [R1+0x554] ;  /* 0x00055400011c7983 */ /* 0x001f620000300800 */
[----:B------:R-:W5:Y:S02]  /*a1d60*/  LDL.LU R4, [R1+0x5a8] ;  /* 0x0005a80001047983 */ /* 0x000f640000300800 */
[C---:B---3--:R-:W-:Y:S02]  /*a1d70*/  FMUL R2, R13.reuse, R0 ;  /* 0x000000000d027220 */ /* 0x048fe40000400000 */
[----:B------:R-:W3:Y:S03]  /*a1d80*/  LDL.LU R0, [R1+0x5b0] ;  /* 0x0005b00001007983 */ /* 0x000ee60000300800 */
[----:B------:R0:W-:Y:S02]  /*a1d90*/  STL [R1+0x12c], R2 ;  /* 0x00012c0201007387 */ /* 0x0001e40000100800 */
[----:B------:R-:W-:-:S02]  /*a1da0*/  FMUL R3, R13, R10 ;  /* 0x0000000a0d037220 */ /* 0x000fc40000400000 */
[C---:B------:R-:W-:Y:S02]  /*a1db0*/  FMUL R9, R13.reuse, R9 ;  /* 0x000000090d097220 */ /* 0x040fe40000400000 */
[C---:B0-----:R-:W-:Y:S01]  /*a1dc0*/  FMUL R2, R13.reuse, R8 ;  /* 0x000000080d027220 */ /* 0x041fe20000400000 */
[----:B------:R0:W-:Y:S02]  /*a1dd0*/  STL [R1+0x128], R3 ;  /* 0x0001280301007387 */ /* 0x0001e40000100800 */
[----:B------:R-:W-:Y:S01]  /*a1de0*/  STL [R1+0x11c], R9 ;  /* 0x00011c0901007387 */ /* 0x000fe20000100800 */
[----:B------:R-:W1:Y:S01]  /*a1df0*/  MUFU.RCP R14, R14 ;  /* 0x0000000e000e7308 */ /* 0x000e620000001000 */
[C---:B0-----:R-:W-:Y:S02]  /*a1e00*/  FMUL R3, R13.reuse, R23 ;  /* 0x000000170d037220 */ /* 0x041fe40000400000 */
[----:B------:R-:W3:Y:S01]  /*a1e10*/  LDL.LU R23, [R1+0x5b8] ;  /* 0x0005b80001177983 */ /* 0x000ee20000300800 */
[----:B------:R0:W-:Y:S02]  /*a1e20*/  STL [R1+0x118], R2 ;  /* 0x0001180201007387 */ /* 0x0001e40000100800 */
[----:B------:R1:W-:Y:S02]  /*a1e30*/  STL [R1+0x10c], R3 ;  /* 0x00010c0301007387 */ /* 0x0003e40000100800 */
[----:B0-----:R-:W-:-:S02]  /*a1e40*/  FMUL R2, R13, R25 ;  /* 0x000000190d027220 */ /* 0x001fc40000400000 */
[----:B------:R-:W3:Y:S03]  /*a1e50*/  LDL.LU R25, [R1+0x5bc] ;  /* 0x0005bc0001197983 */ /* 0x000ee60000300800 */
[----:B------:R0:W-:Y:S02]  /*a1e60*/  STL [R1+0x100], R2 ;  /* 0x0001000201007387 */ /* 0x0001e40000100800 */
[C---:B-1----:R-:W-:Y:S02]  /*a1e70*/  FMUL R3, R14.reuse, R26 ;  /* 0x0000001a0e037220 */ /* 0x042fe40000400000 */
[----:B------:R-:W3:Y:S01]  /*a1e80*/  LDL.LU R10, [R1+0x5c0] ;  /* 0x0005c000010a7983 */ /* 0x000ee20000300800 */
[----:B------:R-:W3:Y:S02]  /*a1e90*/  LDL.LU R26, [R1+0x5c4] ;  /* 0x0005c400011a7983 */ /* 0x000ee40000300800 */
[----:B------:R-:W-:Y:S02]  /*a1ea0*/  STL [R1+0x2724], R3 ;  /* 0x0027240301007387 */ /* 0x000fe40000100800 */
[----:B0-----:R-:W-:-:S05]  /*a1eb0*/  FMUL R2, R14, R7 ;  /* 0x000000070e027220 */ /* 0x001fca0000400000 */
[----:B------:R2:W-:Y:S01]  /*a1ec0*/  STL [R1+0x2728], R2 ;  /* 0x0027280201007387 */ /* 0x0005e20000100800 */
[----:B------:R-:W3:Y:S02]  /*a1ed0*/  LDL.LU R9, [R1+0x5c8] ;  /* 0x0005c80001097983 */ /* 0x000ee40000300800 */
[----:B------:R-:W3:Y:S02]  /*a1ee0*/  LDL.LU R8, [R1+0x5cc] ;  /* 0x0005cc0001087983 */ /* 0x000ee40000300800 */
[----:B--2---:R-:W-:-:S05]  /*a1ef0*/  FMUL R2, R14, R22 ;  /* 0x000000160e027220 */ /* 0x004fca0000400000 */
[----:B------:R4:W-:Y:S01]  /*a1f00*/  STL [R1+0x390], R2 ;  /* 0x0003900201007387 */ /* 0x0009e20000100800 */
[----:B------:R-:W2:Y:S02]  /*a1f10*/  LDL.LU R7, [R1+0x5d0] ;  /* 0x0005d00001077983 */ /* 0x000ea40000300800 */
[----:B------:R-:W2:Y:S02]  /*a1f20*/  LDL.LU R22, [R1+0x5d4] ;  /* 0x0005d40001167983 */ /* 0x000ea40000300800 */
[C---:B----4-:R-:W-:Y:S02]  /*a1f30*/  FMUL R2, R14.reuse, R12 ;  /* 0x0000000c0e027220 */ /* 0x050fe40000400000 */
[C---:B-----5:R-:W-:Y:S02]  /*a1f40*/  FMUL R3, R14.reuse, R27 ;  /* 0x0000001b0e037220 */ /* 0x060fe40000400000 */
[C---:B------:R-:W-:Y:S02]  /*a1f50*/  FMUL R6, R14.reuse, R6 ;  /* 0x000000060e067220 */ /* 0x040fe40000400000 */
[----:B------:R-:W-:-:S05]  /*a1f60*/  FMUL R13, R14, R28 ;  /* 0x0000001c0e0d7220 */ /* 0x000fca0000400000 */
[----:B------:R-:W-:Y:S01]  /*a1f70*/  STL [R1+0x38c], R13 ;  /* 0x00038c0d01007387 */ /* 0x000fe20000100800 */
[----:B------:R-:W4:Y:S02]  /*a1f80*/  LDL.LU R27, [R1+0x5d8] ;  /* 0x0005d800011b7983 */ /* 0x000f240000300800 */
[----:B------:R0:W-:Y:S02]  /*a1f90*/  STL [R1+0x388], R2 ;  /* 0x0003880201007387 */ /* 0x0001e40000100800 */
[----:B------:R1:W-:Y:S02]  /*a1fa0*/  STL [R1+0x384], R3 ;  /* 0x0003840301007387 */ /* 0x0003e40000100800 */
[C---:B0-----:R-:W-:Y:S02]  /*a1fb0*/  FMUL R2, R14.reuse, R11 ;  /* 0x0000000b0e027220 */ /* 0x041fe40000400000 */
[----:B-1----:R-:W-:-:S03]  /*a1fc0*/  FMUL R3, R14, R5 ;  /* 0x000000050e037220 */ /* 0x002fc60000400000 */
[----:B------:R0:W-:Y:S01]  /*a1fd0*/  STL [R1+0x380], R2 ;  /* 0x0003800201007387 */ /* 0x0001e20000100800 */
[----:B------:R1:W-:Y:S02]  /*a1fe0*/  STL [R1+0x37c], R6 ;  /* 0x00037c0601007387 */ /* 0x0003e40000100800 */
[----:B------:R-:W5:Y:S02]  /*a1ff0*/  LDL.LU R13, [R1+0x5dc] ;  /* 0x0005dc00010d7983 */ /* 0x000f640000300800 */
[----:B------:R-:W-:Y:S02]  /*a2000*/  STL [R1+0x124], R3 ;  /* 0x0001240301007387 */ /* 0x000fe40000100800 */
[C---:B0-----:R-:W-:Y:S01]  /*a2010*/  FMUL R2, R14.reuse, R21 ;  /* 0x000000150e027220 */ /* 0x041fe20000400000 */
[----:B-1----:R-:W5:Y:S04]  /*a2020*/  LDL.LU R6, [R1+0x5e4] ;  /* 0x0005e40001067983 */ /* 0x002f680000300800 */
[----:B------:R0:W-:Y:S01]  /*a2030*/  STL [R1+0x120], R2 ;  /* 0x0001200201007387 */ /* 0x0001e20000100800 */
[----:B------:R-:W5:Y:S02]  /*a2040*/  LDL.LU R12, [R1+0x5ec] ;  /* 0x0005ec00010c7983 */ /* 0x000f640000300800 */
[----:B---3--:R-:W-:-:S02]  /*a2050*/  FMUL R0, R14, R0 ;  /* 0x000000000e007220 */ /* 0x008fc40000400000 */
[----:B0-----:R-:W-:-:S05]  /*a2060*/  FMUL R2, R14, R4 ;  /* 0x000000040e027220 */ /* 0x001fca0000400000 */
[----:B------:R-:W-:Y:S01]  /*a2070*/  STL [R1+0x114], R2 ;  /* 0x0001140201007387 */ /* 0x000fe20000100800 */
[----:B------:R-:W3:Y:S02]  /*a2080*/  LDL.LU R11, [R1+0x5f4] ;  /* 0x0005f400010b7983 */ /* 0x000ee40000300800 */
[----:B------:R0:W-:Y:S02]  /*a2090*/  STL [R1+0x110], R0 ;  /* 0x0001100001007387 */ /* 0x0001e40000100800 */
[----:B------:R-:W3:Y:S01]  /*a20a0*/  LDL.LU R5, [R1+0x5fc] ;  /* 0x0005fc0001057983 */ /* 0x000ee20000300800 */
[----:B------:R-:W3:Y:S01]  /*a20b0*/  LDL.LU R21, [R1+0x608] ;  /* 0x0006080001157983 */ /* 0x000ee20000300800 */
[----:B------:R-:W3:Y:S02]  /*a20c0*/  LDL.LU R4, [R1+0x610] ;  /* 0x0006100001047983 */ /* 0x000ee40000300800 */
[----:B0-----:R-:W-:-:S05]  /*a20d0*/  FMUL R0, R14, R23 ;  /* 0x000000170e007220 */ /* 0x001fca0000400000 */
[----:B------:R0:W-:Y:S01]  /*a20e0*/  STL [R1+0x108], R0 ;  /* 0x0001080001007387 */ /* 0x0001e20000100800 */
[----:B------:R-:W-:-:S03]  /*a20f0*/  FMUL R2, R14, R25 ;  /* 0x000000190e027220 */ /* 0x000fc60000400000 */
[----:B0-----:R-:W3:Y:S01]  /*a2100*/  LDL.LU R0, [R1+0x61c] ;  /* 0x00061c0001007983 */ /* 0x001ee20000300800 */
[----:B------:R-:W3:Y:S02]  /*a2110*/  LDL.LU R23, [R1+0x624] ;  /* 0x0006240001177983 */ /* 0x000ee40000300800 */
[----:B------:R0:W-:Y:S02]  /*a2120*/  STL [R1+0x104], R2 ;  /* 0x0001040201007387 */ /* 0x0001e40000100800 */
[----:B------:R-:W3:Y:S01]  /*a2130*/  LDL.LU R25, [R1+0x630] ;  /* 0x0006300001197983 */ /* 0x000ee20000300800 */
[----:B------:R-:W1:Y:S01]  /*a2140*/  MUFU.RCP R15, R15 ;  /* 0x0000000f000f7308 */ /* 0x000e620000001000 */
[C---:B------:R-:W-:Y:S02]  /*a2150*/  FMUL R28, R14.reuse, R26 ;  /* 0x0000001a0e1c7220 */ /* 0x040fe40000400000 */
[----:B------:R-:W3:Y:S01]  /*a2160*/  LDL.LU R26, [R1+0x638] ;  /* 0x00063800011a7983 */ /* 0x000ee20000300800 */
[----:B0-----:R-:W-:-:S05]  /*a2170*/  FMUL R2, R14, R10 ;  /* 0x0000000a0e027220 */ /* 0x001fca0000400000 */
[----:B------:R0:W-:Y:S01]  /*a2180*/  STL [R1+0xfc], R2 ;  /* 0x0000fc0201007387 */ /* 0x0001e20000100800 */
[----:B-1----:R-:W-:-:S03]  /*a2190*/  FMUL R8, R15, R8 ;  /* 0x000000080f087220 */ /* 0x002fc60000400000 */
[----:B------:R-:W-:Y:S01]  /*a21a0*/  STL [R1+0x2824], R28 ;  /* 0x0028241c01007387 */ /* 0x000fe20000100800 */
[----:B0-----:R-:W-:-:S05]  /*a21b0*/  FMUL R2, R15, R9 ;  /* 0x000000090f027220 */ /* 0x001fca0000400000 */
[----:B------:R0:W-:Y:S01]  /*a21c0*/  STL [R1+0x378], R2 ;  /* 0x0003780201007387 */ /* 0x0001e20000100800 */
[----:B------:R1:W-:Y:S02]  /*a21d0*/  STL [R1+0x374], R8 ;  /* 0x0003740801007387 */ /* 0x0003e40000100800 */
[----:B------:R-:W3:Y:S02]  /*a21e0*/  LDL.LU R10, [R1+0x5e0] ;  /* 0x0005e000010a7983 */ /* 0x000ee40000300800 */
[C---:B--2---:R-:W-:Y:S02]  /*a21f0*/  FMUL R3, R15.reuse, R7 ;  /* 0x000000070f037220 */ /* 0x044fe40000400000 */
[----:B0-----:R-:W-:-:S03]  /*a2200*/  FMUL R2, R15, R22 ;  /* 0x000000160f027220 */ /* 0x001fc60000400000 */
[----:B------:R4:W-:Y:S01]  /*a2210*/  STL [R1+0x370], R3 ;  /* 0x0003700301007387 */ /* 0x0009e20000100800 */
[----:B------:R-:W2:Y:S02]  /*a2220*/  LDL.LU R9, [R1+0x5e8] ;  /* 0x0005e80001097983 */ /* 0x000ea40000300800 */
[----:B------:R5:W-:Y:S02]  /*a2230*/  STL [R1+0x36c], R2 ;  /* 0x00036c0201007387 */ /* 0x000be40000100800 */
[----:B------:R-:W2:Y:S01]  /*a2240*/  LDL.LU R22, [R1+0x5f0] ;  /* 0x0005f00001167983 */ /* 0x000ea20000300800 */
[----:B-1----:R-:W2:Y:S01]  /*a2250*/  LDL.LU R8, [R1+0x5f8] ;  /* 0x0005f80001087983 */ /* 0x002ea20000300800 */
[----:B------:R-:W2:Y:S02]  /*a2260*/  LDL.LU R7, [R1+0x600] ;  /* 0x0006000001077983 */ /* 0x000ea40000300800 */
[C---:B----4-:R-:W-:Y:S02]  /*a2270*/  FMUL R3, R15.reuse, R27 ;  /* 0x0000001b0f037220 */ /* 0x050fe40000400000 */
[----:B------:R-:W4:Y:S03]  /*a2280*/  LDL.LU R27, [R1+0x604] ;  /* 0x00060400011b7983 */ /* 0x000f260000300800 */
[----:B------:R0:W-:Y:S02]  /*a2290*/  STL [R1+0x272c], R3 ;  /* 0x00272c0301007387 */ /* 0x0001e40000100800 */
[----:B-----5:R-:W-:-:S02]  /*a22a0*/  FMUL R2, R15, R13 ;  /* 0x0000000d0f027220 */ /* 0x020fc40000400000 */
[C---:B0-----:R-:W-:Y:S02]  /*a22b0*/  FMUL R3, R15.reuse, R6 ;  /* 0x000000060f037220 */ /* 0x041fe40000400000 */
[----:B------:R-:W5:Y:S01]  /*a22c0*/  LDL.LU R6, [R1+0x60c] ;  /* 0x00060c0001067983 */ /* 0x000f620000300800 */
[----:B------:R-:W-:Y:S02]  /*a22d0*/  STL [R1+0x364], R2 ;  /* 0x0003640201007387 */ /* 0x000fe40000100800 */
[----:B------:R0:W-:Y:S02]  /*a22e0*/  STL [R1+0x2730], R3 ;  /* 0x0027300301007387 */ /* 0x0001e40000100800 */
[C---:B0-----:R-:W-:Y:S02]  /*a22f0*/  FMUL R3, R15.reuse, R12 ;  /* 0x0000000c0f037220 */ /* 0x041fe40000400000 */
[----:B---3--:R-:W-:-:S03]  /*a2300*/  FMUL R11, R15, R11 ;  /* 0x0000000b0f0b7220 */ /* 0x008fc60000400000 */
[----:B------:R0:W-:Y:S01]  /*a2310*/  STL [R1+0x35c], R3 ;  /* 0x00035c0301007387 */ /* 0x0001e20000100800 */
[----:B------:R-:W-:-:S03]  /*a2320*/  FMUL R2, R15, R5 ;  /* 0x000000050f027220 */ /* 0x000fc60000400000 */
[----:B------:R-:W-:Y:S01]  /*a2330*/  STL [R1+0xf4], R11 ;  /* 0x0000f40b01007387 */ /* 0x000fe20000100800 */
[----:B------:R-:W3:Y:S02]  /*a2340*/  LDL.LU R5, [R1+0x614] ;  /* 0x0006140001057983 */ /* 0x000ee40000300800 */
[----:B------:R1:W-:Y:S02]  /*a2350*/  STL [R1+0xf0], R2 ;  /* 0x0000f00201007387 */ /* 0x0003e40000100800 */
[C---:B0-----:R-:W-:Y:S02]  /*a2360*/  FMUL R3, R15.reuse, R21 ;  /* 0x000000150f037220 */ /* 0x041fe40000400000 */
[----:B-1----:R-:W-:-:S03]  /*a2370*/  FMUL R2, R15, R4 ;  /* 0x000000040f027220 */ /* 0x002fc60000400000 */
[----:B------:R0:W-:Y:S01]  /*a2380*/  STL [R1+0xec], R3 ;  /* 0x0000ec0301007387 */ /* 0x0001e20000100800 */
[----:B------:R-:W3:Y:S03]  /*a2390*/  LDL.LU R21, [R1+0x618] ;  /* 0x0006180001157983 */ /* 0x000ee60000300800 */
[----:B------:R1:W-:Y:S01]  /*a23a0*/  STL [R1+0xe8], R2 ;  /* 0x0000e80201007387 */ /* 0x0003e20000100800 */
[C---:B0-----:R-:W-:Y:S02]  /*a23b0*/  FMUL R3, R15.reuse, R0 ;  /* 0x000000000f037220 */ /* 0x041fe40000400000 */
[C---:B------:R-:W-:Y:S02]  /*a23c0*/  FMUL R0, R15.reuse, R25 ;  /* 0x000000190f007220 */ /* 0x040fe40000400000 */
[C---:B-1----:R-:W-:Y:S01]  /*a23d0*/  FMUL R2, R15.reuse, R23 ;  /* 0x000000170f027220 */ /* 0x042fe20000400000 */
[----:B------:R-:W-:Y:S01]  /*a23e0*/  STL [R1+0xdc], R3 ;  /* 0x0000dc0301007387 */ /* 0x000fe20000100800 */
[----:B------:R-:W3:Y:S03]  /*a23f0*/  LDL.LU R13, [R1+0x620] ;  /* 0x00062000010d7983 */ /* 0x000ee60000300800 */
[----:B------:R0:W-:Y:S01]  /*a2400*/  STL [R1+0xd8], R2 ;  /* 0x0000d80201007387 */ /* 0x0001e20000100800 */
[----:B------:R-:W3:Y:S02]  /*a2410*/  LDL.LU R12, [R1+0x62c] ;  /* 0x00062c00010c7983 */ /* 0x000ee40000300800 */
[----:B------:R1:W-:Y:S02]  /*a2420*/  STL [R1+0xcc], R0 ;  /* 0x0000cc0001007387 */ /* 0x0003e40000100800 */
[----:B------:R-:W3:Y:S01]  /*a2430*/  LDL.LU R4, [R1+0x634] ;  /* 0x0006340001047983 */ /* 0x000ee20000300800 */
[----:B------:R-:W3:Y:S01]  /*a2440*/  LDL.LU R25, [R1+0x640] ;  /* 0x0006400001197983 */ /* 0x000ee20000300800 */
[----:B------:R-:W1:Y:S01]  /*a2450*/  MUFU.RCP R16, R16 ;  /* 0x0000001000107308 */ /* 0x000e620000001000 */
[----:B0-----:R-:W-:-:S02]  /*a2460*/  FMUL R2, R15, R26 ;  /* 0x0000001a0f027220 */ /* 0x001fc40000400000 */
[----:B-1----:R-:W3:Y:S01]  /*a2470*/  LDL.LU R0, [R1+0x644] ;  /* 0x0006440001007983 */ /* 0x002ee20000300800 */
[----:B------:R-:W3:Y:S02]  /*a2480*/  LDL.LU R23, [R1+0x64c] ;  /* 0x00064c0001177983 */ /* 0x000ee40000300800 */
[----:B------:R0:W-:Y:S02]  /*a2490*/  STL [R1+0xc0], R2 ;  /* 0x0000c00201007387 */ /* 0x0001e40000100800 */
[----:B------:R-:W3:Y:S02]  /*a24a0*/  LDL.LU R26, [R1+0x650] ;  /* 0x00065000011a7983 */ /* 0x000ee40000300800 */
[----:B------:R-:W-:-:S05]  /*a24b0*/  FMUL R10, R16, R10 ;  /* 0x0000000a100a7220 */ /* 0x000fca0000400000 */
[----:B------:R-:W-:Y:S01]  /*a24c0*/  STL [R1+0x358], R10 ;  /* 0x0003580a01007387 */ /* 0x000fe20000100800 */
[C---:B--2---:R-:W-:Y:S02]  /*a24d0*/  FMUL R3, R16.reuse, R9 ;  /* 0x0000000910037220 */ /* 0x044fe40000400000 */
[C---:B0-----:R-:W-:Y:S02]  /*a24e0*/  FMUL R2, R16.reuse, R22 ;  /* 0x0000001610027220 */ /* 0x041fe40000400000 */
[----:B------:R-:W2:Y:S01]  /*a24f0*/  LDL.LU R22, [R1+0x654] ;  /* 0x0006540001167983 */ /* 0x000ea20000300800 */
[C---:B------:R-:W-:Y:S02]  /*a2500*/  FMUL R8, R16.reuse, R8 ;  /* 0x0000000810087220 */ /* 0x040fe40000400000 */
[----:B------:R0:W-:Y:S02]  /*a2510*/  STL [R1+0x354], R3 ;  /* 0x0003540301007387 */ /* 0x0001e40000100800 */
[----:B------:R4:W-:Y:S01]  /*a2520*/  STL [R1+0x350], R2 ;  /* 0x0003500201007387 */ /* 0x0009e20000100800 */
[----:B------:R1:W-:Y:S01]  /*a2530*/  STL [R1+0x34c], R8 ;  /* 0x00034c0801007387 */ /* 0x0003e20000100800 */
[----:B------:R-:W2:Y:S02]  /*a2540*/  LDL.LU R11, [R1+0x658] ;  /* 0x00065800010b7983 */ /* 0x000ea40000300800 */
[----:B0-----:R-:W-:-:S05]  /*a2550*/  FMUL R3, R16, R7 ;  /* 0x0000000710037220 */ /* 0x001fca0000400000 */
[----:B------:R5:W-:Y:S01]  /*a2560*/  STL [R1+0x348], R3 ;  /* 0x0003480301007387 */ /* 0x000be20000100800 */
[----:B----4-:R-:W-:-:S03]  /*a2570*/  FMUL R2, R16, R27 ;  /* 0x0000001b10027220 */ /* 0x010fc60000400000 */
[----:B------:R-:W4:Y:S02]  /*a2580*/  LDL.LU R27, [R1+0x65c] ;  /* 0x00065c00011b7983 */ /* 0x000f240000300800 */
[----:B------:R3:W-:Y:S02]  /*a2590*/  STL [R1+0x2734], R2 ;  /* 0x0027340201007387 */ /* 0x0007e40000100800 */
[----:B------:R-:W4:Y:S02]  /*a25a0*/  LDL.LU R10, [R1+0x660] ;  /* 0x00066000010a7983 */ /* 0x000f240000300800 */
[----:B------:R-:W4:Y:S01]  /*a25b0*/  LDL.LU R9, [R1+0x664] ;  /* 0x0006640001097983 */ /* 0x000f220000300800 */
[----:B-1----:R-:W4:Y:S01]  /*a25c0*/  LDL.LU R8, [R1+0x668] ;  /* 0x0006680001087983 */ /* 0x002f220000300800 */
[----:B------:R-:W4:Y:S02]  /*a25d0*/  LDL.LU R7, [R1+0x670] ;  /* 0x0006700001077983 */ /* 0x000f240000300800 */
[----:B-----5:R-:W-:-:S05]  /*a25e0*/  FMUL R3, R16, R6 ;  /* 0x0000000610037220 */ /* 0x020fca0000400000 */
[----:B------:R-:W-:Y:S01]  /*a25f0*/  STL [R1+0x2738], R3 ;  /* 0x0027380301007387 */ /* 0x000fe20000100800 */
[----:B---3--:R-:W-:-:S03]  /*a2600*/  FMUL R2, R16, R5 ;  /* 0x0000000510027220 */ /* 0x008fc60000400000 */
[----:B------:R-:W3:Y:S02]  /*a2610*/  LDL.LU R5, [R1+0x678] ;  /* 0x0006780001057983 */ /* 0x000ee40000300800 */
[----:B------:R0:W-:Y:S02]  /*a2620*/  STL [R1+0x33c], R2 ;  /* 0x00033c0201007387 */ /* 0x0001e40000100800 */
[----:B------:R-:W5:Y:S02]  /*a2630*/  LDL.LU R6, [R1+0x680] ;  /* 0x0006800001067983 */ /* 0x000f640000300800 */
[C---:B------:R-:W-:Y:S02]  /*a2640*/  FMUL R28, R16.reuse, R21 ;  /* 0x00000015101c7220 */ /* 0x040fe40000400000 */
[----:B------:R-:W5:Y:S03]  /*a2650*/  LDL.LU R21, [R1+0x688] ;  /* 0x0006880001157983 */ /* 0x000f660000300800 */
[----:B------:R-:W-:Y:S02]  /*a2660*/  STL [R1+0x2828], R28 ;  /* 0x0028281c01007387 */ /* 0x000fe40000100800 */
[----:B0-----:R-:W-:-:S02]  /*a2670*/  FMUL R2, R16, R13 ;  /* 0x0000000d10027220 */ /* 0x001fc40000400000 */
[----:B------:R-:W-:-:S03]  /*a2680*/  FMUL R12, R16, R12 ;  /* 0x0000000c100c7220 */ /* 0x000fc60000400000 */
[----:B------:R0:W-:Y:S01]  /*a2690*/  STL [R1+0xe0], R2 ;  /* 0x0000e00201007387 */ /* 0x0001e20000100800 */
[----:B------:R-:W-:-:S03]  /*a26a0*/  FMUL R3, R16, R4 ;  /* 0x0000000410037220 */ /* 0x000fc60000400000 */
[----:B------:R-:W-:Y:S01]  /*a26b0*/  STL [R1+0xd4], R12 ;  /* 0x0000d40c01007387 */ /* 0x000fe20000100800 */
[----:B0-----:R-:W-:-:S03]  /*a26c0*/  FMUL R2, R16, R25 ;  /* 0x0000001910027220 */ /* 0x001fc60000400000 */
[----:B------:R-:W5:Y:S01]  /*a26d0*/  LDL.LU R25, [R1+0x694] ;  /* 0x0006940001197983 */ /* 0x000f620000300800 */
[----:B------:R0:W-:Y:S02]  /*a26e0*/  STL [R1+0xd0], R3 ;  /* 0x0000d00301007387 */ /* 0x0001e40000100800 */
[----:B------:R1:W-:Y:S01]  /*a26f0*/  STL [R1+0xc8], R2 ;  /* 0x0000c80201007387 */ /* 0x0003e20000100800 */
[----:B------:R-:W2:Y:S01]  /*a2700*/  MUFU.RCP R17, R17 ;  /* 0x0000001100117308 */ /* 0x000ea20000001000 */
[C---:B0-----:R-:W-:Y:S02]  /*a2710*/  FMUL R3, R16.reuse, R0 ;  /* 0x0000000010037220 */ /* 0x041fe40000400000 */
[C---:B-1----:R-:W-:Y:S02]  /*a2720*/  FMUL R2, R16.reuse, R23 ;  /* 0x0000001710027220 */ /* 0x042fe40000400000 */
[----:B------:R-:W-:Y:S01]  /*a2730*/  FMUL R0, R16, R26 ;  /* 0x0000001a10007220 */ /* 0x000fe20000400000 */
[----:B------:R-:W-:Y:S01]  /*a2740*/  STL [R1+0xc4], R3 ;  /* 0x0000c40301007387 */ /* 0x000fe20000100800 */
[----:B------:R-:W5:Y:S02]  /*a2750*/  LDL.LU R4, [R1+0x69c] ;  /* 0x00069c0001047983 */ /* 0x000f640000300800 */
[----:B------:R-:W-:Y:S02]  /*a2760*/  STL [R1+0xbc], R2 ;  /* 0x0000bc0201007387 */ /* 0x000fe40000100800 */
[----:B------:R-:W5:Y:S01]  /*a2770*/  LDL.LU R26, [R1+0x6a8] ;  /* 0x0006a800011a7983 */ /* 0x000f620000300800 */
[----:B------:R0:W-:Y:S04]  /*a2780*/  STL [R1+0xb8], R0 ;  /* 0x0000b80001007387 */ /* 0x0001e80000100800 */
[----:B0-----:R-:W5:Y:S01]  /*a2790*/  LDL.LU R0, [R1+0x6b0] ;  /* 0x0006b00001007983 */ /* 0x001f620000300800 */
[----:B------:R-:W5:Y:S02]  /*a27a0*/  LDL.LU R23, [R1+0x6b8] ;  /* 0x0006b80001177983 */ /* 0x000f640000300800 */
[----:B--2---:R-:W-:-:S02]  /*a27b0*/  FMUL R2, R17, R22 ;  /* 0x0000001611027220 */ /* 0x004fc40000400000 */
[----:B------:R-:W2:Y:S03]  /*a27c0*/  LDL.LU R22, [R1+0x6c0] ;  /* 0x0006c00001167983 */ /* 0x000ea60000300800 */
[----:B------:R4:W-:Y:S02]  /*a27d0*/  STL [R1+0x273c], R2 ;  /* 0x00273c0201007387 */ /* 0x0009e40000100800 */
[C---:B------:R-:W-:Y:S02]  /*a27e0*/  FMUL R3, R17.reuse, R11 ;  /* 0x0000000b11037220 */ /* 0x040fe40000400000 */
[C---:B----4-:R-:W-:Y:S02]  /*a27f0*/  FMUL R2, R17.reuse, R27 ;  /* 0x0000001b11027220 */ /* 0x050fe40000400000 */
[----:B------:R-:W4:Y:S01]  /*a2800*/  LDL.LU R27, [R1+0x66c] ;  /* 0x00066c00011b7983 */ /* 0x000f220000300800 */
[----:B------:R-:W-:Y:S02]  /*a2810*/  STL [R1+0x334], R3 ;  /* 0x0003340301007387 */ /* 0x000fe40000100800 */
[----:B------:R0:W-:Y:S02]  /*a2820*/  STL [R1+0x2740], R2 ;  /* 0x0027400201007387 */ /* 0x0001e40000100800 */
[----:B------:R-:W-:-:S02]  /*a2830*/  FMUL R9, R17, R9 ;  /* 0x0000000911097220 */ /* 0x000fc40000400000 */
[C---:B0-----:R-:W-:Y:S02]  /*a2840*/  FMUL R2, R17.reuse, R10 ;  /* 0x0000000a11027220 */ /* 0x041fe40000400000 */
[----:B------:R-:W-:-:S03]  /*a2850*/  FMUL R3, R17, R8 ;  /* 0x0000000811037220 */ /* 0x000fc60000400000 */
[----:B------:R0:W-:Y:S01]  /*a2860*/  STL [R1+0x320], R2 ;  /* 0x0003200201007387 */ /* 0x0001e20000100800 */
[----:B------:R-:W-:Y:S02]  /*a2870*/  STL [R1+0x31c], R9 ;  /* 0x00031c0901007387 */ /* 0x000fe40000100800 */
[----:B------:R-:W4:Y:S02]  /*a2880*/  LDL.LU R15, [R1+0x674] ;  /* 0x00067400010f7983 */ /* 0x000f240000300800 */
[----:B------:R-:W-:Y:S01]  /*a2890*/  STL [R1+0x318], R3 ;  /* 0x0003180301007387 */ /* 0x000fe20000100800 */
[----:B------:R-:W4:Y:S01]  /*a28a0*/  LDL.LU R14, [R1+0x67c] ;  /* 0x00067c00010e7983 */ /* 0x000f220000300800 */
[----:B0-----:R-:W-:-:S05]  /*a28b0*/  FMUL R2, R17, R7 ;  /* 0x0000000711027220 */ /* 0x001fca0000400000 */
[----:B------:R3:W-:Y:S01]  /*a28c0*/  STL [R1+0x314], R2 ;  /* 0x0003140201007387 */ /* 0x0007e20000100800 */
[----:B------:R-:W4:Y:S02]  /*a28d0*/  LDL.LU R13, [R1+0x684] ;  /* 0x00068400010d7983 */ /* 0x000f240000300800 */
[C---:B---3--:R-:W-:Y:S02]  /*a28e0*/  FMUL R2, R17.reuse, R5 ;  /* 0x0000000511027220 */ /* 0x048fe40000400000 */
[----:B------:R-:W3:Y:S01]  /*a28f0*/  LDL.LU R5, [R1+0x68c] ;  /* 0x00068c0001057983 */ /* 0x000ee20000300800 */
[----:B-----5:R-:W-:-:S03]  /*a2900*/  FMUL R3, R17, R6 ;  /* 0x0000000611037220 */ /* 0x020fc60000400000 */
[----:B------:R0:W-:Y:S01]  /*a2910*/  STL [R1+0x310], R2 ;  /* 0x0003100201007387 */ /* 0x0001e20000100800 */
[----:B------:R-:W5:Y:S03]  /*a2920*/  LDL.LU R12, [R1+0x690] ;  /* 0x00069000010c7983 */ /* 0x000f660000300800 */
[----:B------:R-:W-:Y:S01]  /*a2930*/  STL [R1+0xb4], R3 ;  /* 0x0000b40301007387 */ /* 0x000fe20000100800 */
[----:B------:R-:W5:Y:S02]  /*a2940*/  LDL.LU R11, [R1+0x698] ;  /* 0x00069800010b7983 */ /* 0x000f640000300800 */
[----:B0-----:R-:W-:-:S05]  /*a2950*/  FMUL R2, R17, R21 ;  /* 0x0000001511027220 */ /* 0x001fca0000400000 */
[----:B------:R0:W-:Y:S01]  /*a2960*/  STL [R1+0xb0], R2 ;  /* 0x0000b00201007387 */ /* 0x0001e20000100800 */
[----:B------:R-:W5:Y:S02]  /*a2970*/  LDL.LU R10, [R1+0x6a0] ;  /* 0x0006a000010a7983 */ /* 0x000f640000300800 */
[----:B------:R-:W5:Y:S02]  /*a2980*/  LDL.LU R9, [R1+0x6a4] ;  /* 0x0006a40001097983 */ /* 0x000f640000300800 */
[----:B------:R-:W5:Y:S01]  /*a2990*/  LDL.LU R8, [R1+0x6ac] ;  /* 0x0006ac0001087983 */ /* 0x000f620000300800 */
[----:B------:R-:W5:Y:S01]  /*a29a0*/  LDL.LU R7, [R1+0x6b4] ;  /* 0x0006b40001077983 */ /* 0x000f620000300800 */
[----:B0-----:R-:W-:-:S05]  /*a29b0*/  FMUL R2, R17, R25 ;  /* 0x0000001911027220 */ /* 0x001fca0000400000 */
[----:B------:R0:W-:Y:S01]  /*a29c0*/  STL [R1+0xac], R2 ;  /* 0x0000ac0201007387 */ /* 0x0001e20000100800 */
[----:B------:R-:W5:Y:S02]  /*a29d0*/  LDL.LU R25, [R1+0x6bc] ;  /* 0x0006bc0001197983 */ /* 0x000f640000300800 */
[C---:B------:R-:W-:Y:S02]  /*a29e0*/  FMUL R3, R17.reuse, R4 ;  /* 0x0000000411037220 */ /* 0x040fe40000400000 */
[C---:B0-----:R-:W-:Y:S02]  /*a29f0*/  FMUL R2, R17.reuse, R26 ;  /* 0x0000001a11027220 */ /* 0x041fe40000400000 */
[----:B------:R-:W5:Y:S01]  /*a2a00*/  LDL.LU R26, [R1+0x6c4] ;  /* 0x0006c400011a7983 */ /* 0x000f620000300800 */
[----:B------:R-:W-:Y:S02]  /*a2a10*/  STL [R1+0xa8], R3 ;  /* 0x0000a80301007387 */ /* 0x000fe40000100800 */
[----:B------:R-:W-:Y:S02]  /*a2a20*/  STL [R1+0xa4], R2 ;  /* 0x0000a40201007387 */ /* 0x000fe40000100800 */
[----:B------:R-:W5:Y:S01]  /*a2a30*/  LDL.LU R6, [R1+0x6c8] ;  /* 0x0006c80001067983 */ /* 0x000f620000300800 */
[----:B------:R-:W5:Y:S01]  /*a2a40*/  LDL.LU R21, [R1+0x6cc] ;  /* 0x0006cc0001157983 */ /* 0x000f620000300800 */
[----:B------:R-:W-:-:S05]  /*a2a50*/  FMUL R0, R17, R0 ;  /* 0x0000000011007220 */ /* 0x000fca0000400000 */
[----:B------:R0:W-:Y:S02]  /*a2a60*/  STL [R1+0xa0], R0 ;  /* 0x0000a00001007387 */ /* 0x0001e40000100800 */
[C---:B0-----:R-:W-:Y:S02]  /*a2a70*/  FMUL R0, R17.reuse, R23 ;  /* 0x0000001711007220 */ /* 0x041fe40000400000 */
[----:B------:R-:W5:Y:S03]  /*a2a80*/  LDL.LU R23, [R1+0x6d0] ;  /* 0x0006d00001177983 */ /* 0x000f660000300800 */
[----:B------:R0:W-:Y:S01]  /*a2a90*/  STL [R1+0x98], R0 ;  /* 0x0000980001007387 */ /* 0x0001e20000100800 */
[----:B------:R-:W4:Y:S01]  /*a2aa0*/  MUFU.RCP R18, R18 ;  /* 0x0000001200127308 */ /* 0x000f220000001000 */
[----:B0-----:R-:W5:Y:S01]  /*a2ab0*/  LDL.LU R0, [R1+0x68] ;  /* 0x0000680001007983 */ /* 0x001f620000300800 */
[----:B--2---:R-:W-:-:S05]  /*a2ac0*/  FMUL R2, R17, R22 ;  /* 0x0000001611027220 */ /* 0x004fca0000400000 */
[----:B------:R-:W-:Y:S01]  /*a2ad0*/  STL [R1+0x80], R2 ;  /* 0x0000800201007387 */ /* 0x000fe20000100800 */
[----:B------:R-:W2:Y:S02]  /*a2ae0*/  LDL.LU R4, [R1+0x6d4] ;  /* 0x0006d40001047983 */ /* 0x000ea40000300800 */
[----:B------:R-:W2:Y:S02]  /*a2af0*/  LDL.LU R22, [R1+0x6d8] ;  /* 0x0006d80001167983 */ /* 0x000ea40000300800 */
[C---:B----4-:R-:W-:Y:S02]  /*a2b00*/  FMUL R3, R18.reuse, R27 ;  /* 0x0000001b12037220 */ /* 0x050fe40000400000 */
[----:B------:R-:W4:Y:S03]  /*a2b10*/  LDL.LU R27, [R1+0x6dc] ;  /* 0x0006dc00011b7983 */ /* 0x000f260000300800 */
[----:B------:R0:W-:Y:S02]  /*a2b20*/  STL [R1+0x2744], R3 ;  /* 0x0027440301007387 */ /* 0x0001e40000100800 */
[----:B0-----:R-:W-:-:S02]  /*a2b30*/  FMUL R3, R18, R15 ;  /* 0x0000000f12037220 */ /* 0x001fc40000400000 */
[----:B------:R-:W-:-:S05]  /*a2b40*/  FMUL R2, R18, R14 ;  /* 0x0000000e12027220 */ /* 0x000fca0000400000 */
[----:B------:R3:W-:Y:S01]  /*a2b50*/  STL [R1+0x2748], R2 ;  /* 0x0027480201007387 */ /* 0x0007e20000100800 */
[----:B------:R0:W-:Y:S02]  /*a2b60*/  STL [R1+0x2fc], R3 ;  /* 0x0002fc0301007387 */ /* 0x0001e40000100800 */
[C---:B---3--:R-:W-:Y:S02]  /*a2b70*/  FMUL R2, R18.reuse, R5 ;  /* 0x0000000512027220 */ /* 0x048fe40000400000 */
[----:B------:R-:W3:Y:S01]  /*a2b80*/  LDL.LU R5, [R1+0x6e0] ;  /* 0x0006e00001057983 */ /* 0x000ee20000300800 */
[----:B0-----:R-:W-:-:S05]  /*a2b90*/  FMUL R3, R18, R13 ;  /* 0x0000000d12037220 */ /* 0x001fca0000400000 */
[----:B------:R-:W-:Y:S01]  /*a2ba0*/  STL [R1+0x2f4], R3 ;  /* 0x0002f40301007387 */ /* 0x000fe20000100800 */
[----:B------:R0:W-:Y:S02]  /*a2bb0*/  STL [R1+0x274c], R2 ;  /* 0x00274c0201007387 */ /* 0x0001e40000100800 */
[C---:B-----5:R-:W-:Y:S02]  /*a2bc0*/  FMUL R11, R18.reuse, R11 ;  /* 0x0000000b120b7220 */ /* 0x060fe40000400000 */
[C---:B0-----:R-:W-:Y:S02]  /*a2bd0*/  FMUL R2, R18.reuse, R12 ;  /* 0x0000000c12027220 */ /* 0x041fe40000400000 */
[----:B------:R-:W-:-:S03]  /*a2be0*/  FMUL R3, R18, R10 ;  /* 0x0000000a12037220 */ /* 0x000fc60000400000 */
[----:B------:R0:W-:Y:S01]  /*a2bf0*/  STL [R1+0x2ec], R2 ;  /* 0x0002ec0201007387 */ /* 0x0001e20000100800 */
[----:B------:R-:W-:Y:S02]  /*a2c00*/  STL [R1+0x2e8], R11 ;  /* 0x0002e80b01007387 */ /* 0x000fe40000100800 */
[C---:B0-----:R-:W-:Y:S02]  /*a2c10*/  FMUL R2, R18.reuse, R9 ;  /* 0x0000000912027220 */ /* 0x041fe40000400000 */
[----:B------:R-:W5:Y:S01]  /*a2c20*/  LDL.LU R9, [R1+0x6e4] ;  /* 0x0006e40001097983 */ /* 0x000f620000300800 */
[----:B------:R0:W-:Y:S02]  /*a2c30*/  STL [R1+0x2e4], R3 ;  /* 0x0002e40301007387 */ /* 0x0001e40000100800 */
[----:B------:R1:W-:Y:S02]  /*a2c40*/  STL [R1+0x7c], R2 ;  /* 0x00007c0201007387 */ /* 0x0003e40000100800 */
[----:B0-----:R-:W-:-:S02]  /*a2c50*/  FMUL R3, R18, R8 ;  /* 0x0000000812037220 */ /* 0x001fc40000400000 */
[C---:B-1----:R-:W-:Y:S02]  /*a2c60*/  FMUL R2, R18.reuse, R7 ;  /* 0x0000000712027220 */ /* 0x042fe40000400000 */
[C---:B------:R-:W-:Y:S01]  /*a2c70*/  FMUL R28, R18.reuse, R25 ;  /* 0x00000019121c7220 */ /* 0x040fe20000400000 */
[----:B------:R-:W-:Y:S01]  /*a2c80*/  STL [R1+0x78], R3 ;  /* 0x0000780301007387 */ /* 0x000fe20000100800 */
[----:B------:R-:W5:Y:S02]  /*a2c90*/  LDL.LU R25, [R1+0x6e8] ;  /* 0x0006e80001197983 */ /* 0x000f640000300800 */
[----:B------:R0:W-:Y:S02]  /*a2ca0*/  STL [R1+0x64], R2 ;  /* 0x0000640201007387 */ /* 0x0001e40000100800 */
[----:B------:R-:W-:Y:S01]  /*a2cb0*/  STL [R1+0x2854], R28 ;  /* 0x0028541c01007387 */ /* 0x000fe20000100800 */
[----:B------:R-:W2:Y:S01]  /*a2cc0*/  MUFU.RCP R19, R19 ;  /* 0x0000001300137308 */ /* 0x000ea20000001000 */
[----:B0-----:R-:W-:-:S02]  /*a2cd0*/  FMUL R2, R18, R26 ;  /* 0x0000001a12027220 */ /* 0x001fc40000400000 */
[C---:B------:R-:W-:Y:S01]  /*a2ce0*/  FMUL R3, R18.reuse, R6 ;  /* 0x0000000612037220 */ /* 0x040fe20000400000 */
[----:B------:R-:W5:Y:S02]  /*a2cf0*/  LDL.LU R26, [R1+0x6f0] ;  /* 0x0006f000011a7983 */ /* 0x000f640000300800 */
[----:B------:R0:W-:Y:S02]  /*a2d00*/  STL [R1+0x5c], R2 ;  /* 0x00005c0201007387 */ /* 0x0001e40000100800 */
[----:B------:R-:W5:Y:S01]  /*a2d10*/  LDL.LU R7, [R1+0x6f8] ;  /* 0x0006f80001077983 */ /* 0x000f620000300800 */
[----:B------:R-:W-:Y:S01]  /*a2d20*/  STL [R1+0x58], R3 ;  /* 0x0000580301007387 */ /* 0x000fe20000100800 */
[----:B------:R-:W5:Y:S02]  /*a2d30*/  LDL.LU R6, [R1+0x700] ;  /* 0x0007000001067983 */ /* 0x000f640000300800 */
[----:B0-----:R-:W-:-:S05]  /*a2d40*/  FMUL R2, R18, R21 ;  /* 0x0000001512027220 */ /* 0x001fca0000400000 */
[----:B------:R0:W-:Y:S02]  /*a2d50*/  STL [R1+0x54], R2 ;  /* 0x0000540201007387 */ /* 0x0001e40000100800 */
[----:B0-----:R-:W-:Y:S02]  /*a2d60*/  FMUL R2, R18, R23 ;  /* 0x0000001712027220 */ /* 0x001fe40000400000 */
[----:B------:R-:W5:Y:S03]  /*a2d70*/  LDL.LU R23, [R1+0x708] ;  /* 0x0007080001177983 */ /* 0x000f660000300800 */
[----:B------:R0:W-:Y:S01]  /*a2d80*/  STL [R1+0x50], R2 ;  /* 0x0000500201007387 */ /* 0x0001e20000100800 */
[----:B------:R1:W-:Y:S02]  /*a2d90*/  MUFU.RCP R14, R0 ;  /* 0x00000000000e7308 */ /* 0x0003e40000001000 */
[----:B-1----:R-:W5:Y:S01]  /*a2da0*/  LDL.LU R0, [R1+0x714] ;  /* 0x0007140001007983 */ /* 0x002f620000300800 */
[----:B--2---:R-:W-:-:S02]  /*a2db0*/  FMUL R3, R19, R4 ;  /* 0x0000000413037220 */ /* 0x004fc40000400000 */
[C---:B0-----:R-:W-:Y:S02]  /*a2dc0*/  FMUL R2, R19.reuse, R22 ;  /* 0x0000001613027220 */ /* 0x041fe40000400000 */
[----:B------:R-:W2:Y:S01]  /*a2dd0*/  LDL.LU R22, [R1+0x71c] ;  /* 0x00071c0001167983 */ /* 0x000ea20000300800 */
[----:B------:R4:W-:Y:S02]  /*a2de0*/  STL [R1+0x2e0], R3 ;  /* 0x0002e00301007387 */ /* 0x0009e40000100800 */
[----:B------:R3:W-:Y:S02]  /*a2df0*/  STL [R1+0x2dc], R2 ;  /* 0x0002dc0201007387 */ /* 0x0007e40000100800 */
[----:B------:R-:W2:Y:S01]  /*a2e00*/  LDL.LU R17, [R1+0x728] ;  /* 0x0007280001117983 */ /* 0x000ea20000300800 */
[----:B------:R-:W2:Y:S01]  /*a2e10*/  LDL.LU R21, [R1+0x730] ;  /* 0x0007300001157983 */ /* 0x000ea20000300800 */
[----:B------:R-:W2:Y:S02]  /*a2e20*/  LDL.LU R8, [R1+0x738] ;  /* 0x0007380001087983 */ /* 0x000ea40000300800 */
[----:B------:R-:W2:Y:S02]  /*a2e30*/  LDL.LU R4, [R1+0x740] ;  /* 0x0007400001047983 */ /* 0x000ea40000300800 */
[----:B----4-:R-:W-:-:S02]  /*a2e40*/  FMUL R3, R19, R27 ;  /* 0x0000001b13037220 */ /* 0x010fc40000400000 */
[----:B------:R-:W4:Y:S03]  /*a2e50*/  LDL.LU R27, [R1+0x6c] ;  /* 0x00006c00011b7983 */ /* 0x000f260000300800 */
[----:B------:R-:W-:Y:S02]  /*a2e60*/  STL [R1+0x275c], R3 ;  /* 0x00275c0301007387 */ /* 0x000fe40000100800 */
[----:B------:R-:W4:Y:S02]  /*a2e70*/  LDL.LU R16, [R1+0x6ec] ;  /* 0x0006ec0001107983 */ /* 0x000f240000300800 */
[----:B------:R-:W4:Y:S02]  /*a2e80*/  LDL.LU R15, [R1+0x6f4] ;  /* 0x0006f400010f7983 */ /* 0x000f240000300800 */
[C---:B---3--:R-:W-:Y:S02]  /*a2e90*/  FMUL R2, R19.reuse, R5 ;  /* 0x0000000513027220 */ /* 0x048fe40000400000 */
[----:B------:R-:W3:Y:S03]  /*a2ea0*/  LDL.LU R5, [R1+0x6fc] ;  /* 0x0006fc0001057983 */ /* 0x000ee60000300800 */
[----:B------:R5:W-:Y:S02]  /*a2eb0*/  STL [R1+0x2760], R2 ;  /* 0x0027600201007387 */ /* 0x000be40000100800 */
[----:B------:R-:W3:Y:S02]  /*a2ec0*/  LDL.LU R13, [R1+0x704] ;  /* 0x00070400010d7983 */ /* 0x000ee40000300800 */
[----:B------:R-:W3:Y:S02]  /*a2ed0*/  LDL.LU R12, [R1+0x70c] ;  /* 0x00070c00010c7983 */ /* 0x000ee40000300800 */
[----:B-----5:R-:W-:-:S05]  /*a2ee0*/  FMUL R2, R19, R9 ;  /* 0x0000000913027220 */ /* 0x020fca0000400000 */
[----:B------:R0:W-:Y:S01]  /*a2ef0*/  STL [R1+0x2d0], R2 ;  /* 0x0002d00201007387 */ /* 0x0001e20000100800 */
[----:B------:R-:W5:Y:S02]  /*a2f00*/  LDL.LU R11, [R1+0x710] ;  /* 0x00071000010b7983 */ /* 0x000f640000300800 */
[----:B------:R-:W5:Y:S02]  /*a2f10*/  LDL.LU R10, [R1+0x718] ;  /* 0x00071800010a7983 */ /* 0x000f640000300800 */
[C---:B------:R-:W-:Y:S02]  /*a2f20*/  FMUL R3, R19.reuse, R25 ;  /* 0x0000001913037220 */ /* 0x040fe40000400000 */
[----:B------:R-:W5:Y:S03]  /*a2f30*/  LDL.LU R25, [R1+0x720] ;  /* 0x0007200001197983 */ /* 0x000f660000300800 */
[----:B------:R1:W-:Y:S02]  /*a2f40*/  STL [R1+0x2cc], R3 ;  /* 0x0002cc0301007387 */ /* 0x0003e40000100800 */
[----:B------:R-:W5:Y:S02]  /*a2f50*/  LDL.LU R9, [R1+0x724] ;  /* 0x0007240001097983 */ /* 0x000f640000300800 */
[----:B0-----:R-:W-:-:S02]  /*a2f60*/  FMUL R2, R19, R26 ;  /* 0x0000001a13027220 */ /* 0x001fc40000400000 */
[C---:B-1----:R-:W-:Y:S01]  /*a2f70*/  FMUL R3, R19.reuse, R7 ;  /* 0x0000000713037220 */ /* 0x042fe20000400000 */
[----:B------:R-:W5:Y:S02]  /*a2f80*/  LDL.LU R26, [R1+0x72c] ;  /* 0x00072c00011a7983 */ /* 0x000f640000300800 */
[----:B------:R0:W-:Y:S02]  /*a2f90*/  STL [R1+0x2c8], R2 ;  /* 0x0002c80201007387 */ /* 0x0001e40000100800 */
[----:B------:R-:W5:Y:S01]  /*a2fa0*/  LDL.LU R7, [R1+0x734] ;  /* 0x0007340001077983 */ /* 0x000f620000300800 */
[----:B------:R1:W-:Y:S01]  /*a2fb0*/  STL [R1+0x2c4], R3 ;  /* 0x0002c40301007387 */ /* 0x0003e20000100800 */
[----:B0-----:R-:W-:-:S05]  /*a2fc0*/  FMUL R2, R19, R6 ;  /* 0x0000000613027220 */ /* 0x001fca0000400000 */
[----:B------:R0:W-:Y:S01]  /*a2fd0*/  STL [R1+0x4c], R2 ;  /* 0x00004c0201007387 */ /* 0x0001e20000100800 */
[----:B-1----:R-:W-:-:S03]  /*a2fe0*/  FMUL R3, R19, R23 ;  /* 0x0000001713037220 */ /* 0x002fc60000400000 */
[----:B------:R-:W5:Y:S04]  /*a2ff0*/  LDL.LU R23, [R1+0x73c] ;  /* 0x00073c0001177983 */ /* 0x000f680000300800 */
[----:B------:R-:W-:Y:S01]  /*a3000*/  STL [R1+0x48], R3 ;  /* 0x0000480301007387 */ /* 0x000fe20000100800 */
[----:B------:R-:W5:Y:S02]  /*a3010*/  LDL.LU R6, [R1+0x744] ;  /* 0x0007440001067983 */ /* 0x000f640000300800 */
[C---:B0-----:R-:W-:Y:S02]  /*a3020*/  FMUL R2, R19.reuse, R0 ;  /* 0x0000000013027220 */ /* 0x041fe40000400000 */
[----:B------:R-:W5:Y:S03]  /*a3030*/  LDL.LU R0, [R1+0x748] ;  /* 0x0007480001007983 */ /* 0x000f660000300800 */
[----:B------:R2:W-:Y:S01]  /*a3040*/  STL [R1+0x3c], R2 ;  /* 0x00003c0201007387 */ /* 0x0005e20000100800 */
[----:B------:R-:W0:Y:S01]  /*a3050*/  MUFU.RCP R20, R20 ;  /* 0x0000001400147308 */ /* 0x000e220000001000 */
[----:B--2---:R-:W-:-:S02]  /*a3060*/  FMUL R2, R19, R22 ;  /* 0x0000001613027220 */ /* 0x004fc40000400000 */
[----:B------:R-:W2:Y:S01]  /*a3070*/  LDL.LU R22, [R1+0x74c] ;  /* 0x00074c0001167983 */ /* 0x000ea20000300800 */
[C---:B------:R-:W-:Y:S02]  /*a3080*/  FMUL R3, R19.reuse, R17 ;  /* 0x0000001113037220 */ /* 0x040fe40000400000 */
[----:B------:R1:W-:Y:S02]  /*a3090*/  STL [R1+0x38], R2 ;  /* 0x0000380201007387 */ /* 0x0003e40000100800 */
[C---:B-1----:R-:W-:Y:S02]  /*a30a0*/  FMUL R2, R19.reuse, R21 ;  /* 0x0000001513027220 */ /* 0x042fe40000400000 */
[----:B------:R-:W2:Y:S01]  /*a30b0*/  LDL.LU R21, [R1+0x750] ;  /* 0x0007500001157983 */ /* 0x000ea20000300800 */
[----:B------:R1:W-:Y:S02]  /*a30c0*/  STL [R1+0x2c], R3 ;  /* 0x00002c0301007387 */ /* 0x0003e40000100800 */
[----:B------:R0:W-:Y:S02]  /*a30d0*/  STL [R1+0x28], R2 ;  /* 0x0000280201007387 */ /* 0x0001e40000100800 */
[----:B-1----:R-:W-:-:S02]  /*a30e0*/  FMUL R3, R19, R8 ;  /* 0x0000000813037220 */ /* 0x002fc40000400000 */
[----:B0-----:R-:W-:-:S03]  /*a30f0*/  FMUL R2, R19, R4 ;  /* 0x0000000413027220 */ /* 0x001fc60000400000 */
[----:B------:R3:W-:Y:S01]  /*a3100*/  STL [R1+0x1c], R3 ;  /* 0x00001c0301007387 */ /* 0x0007e20000100800 */
[----:B------:R-:W2:Y:S02]  /*a3110*/  LDL.LU R8, [R1+0x754] ;  /* 0x0007540001087983 */ /* 0x000ea40000300800 */
[----:B------:R0:W-:Y:S01]  /*a3120*/  STL [R1+0x18], R2 ;  /* 0x0000180201007387 */ /* 0x0001e20000100800 */
[----:B----4-:R1:W-:Y:S01]  /*a3130*/  MUFU.RCP R4, R27 ;  /* 0x0000001b00047308 */ /* 0x0103e20000001000 */
[C---:B------:R-:W-:Y:S01]  /*a3140*/  FMUL R16, R20.reuse, R16 ;  /* 0x0000001014107220 */ /* 0x040fe20000400000 */
[----:B-1----:R-:W4:Y:S04]  /*a3150*/  LDL.LU R27, [R1+0x758] ;  /* 0x00075800011b7983 */ /* 0x002f280000300800 */
[----:B------:R-:W-:Y:S02]  /*a3160*/  STL [R1+0x2c0], R16 ;  /* 0x0002c01001007387 */ /* 0x000fe40000100800 */
[----:B---3--:R-:W-:-:S02]  /*a3170*/  FMUL R3, R20, R5 ;  /* 0x0000000514037220 */ /* 0x008fc40000400000 */
[----:B------:R-:W3:Y:S01]  /*a3180*/  LDL.LU R5, [R1+0x75c] ;  /* 0x00075c0001057983 */ /* 0x000ee20000300800 */
[C---:B0-----:R-:W-:Y:S02]  /*a3190*/  FMUL R2, R20.reuse, R15 ;  /* 0x0000000f14027220 */ /* 0x041fe40000400000 */
[----:B------:R-:W-:-:S03]  /*a31a0*/  FMUL R12, R20, R12 ;  /* 0x0000000c140c7220 */ /* 0x000fc60000400000 */
[----:B------:R0:W-:Y:S01]  /*a31b0*/  STL [R1+0x2bc], R2 ;  /* 0x0002bc0201007387 */ /* 0x0001e20000100800 */
[----:B------:R5:W-:Y:S02]  /*a31c0*/  STL [R1+0x2b8], R3 ;  /* 0x0002b80301007387 */ /* 0x000be40000100800 */
[----:B0-----:R-:W-:-:S05]  /*a31d0*/  FMUL R2, R20, R13 ;  /* 0x0000000d14027220 */ /* 0x001fca0000400000 */
[----:B------:R0:W-:Y:S01]  /*a31e0*/  STL [R1+0x2b0], R2 ;  /* 0x0002b00201007387 */ /* 0x0001e20000100800 */
[----:B------:R-:W-:Y:S02]  /*a31f0*/  STL [R1+0x2a8], R12 ;  /* 0x0002a80c01007387 */ /* 0x000fe40000100800 */
[C---:B-----5:R-:W-:Y:S02]  /*a3200*/  FMUL R3, R20.reuse, R11 ;  /* 0x0000000b14037220 */ /* 0x060fe40000400000 */
[C---:B0-----:R-:W-:Y:S02]  /*a3210*/  FMUL R2, R20.reuse, R10 ;  /* 0x0000000a14027220 */ /* 0x041fe40000400000 */
[----:B------:R-:W5:Y:S01]  /*a3220*/  LDL.LU R10, [R1+0x760] ;  /* 0x00076000010a7983 */ /* 0x000f620000300800 */
[----:B------:R0:W-:Y:S02]  /*a3230*/  STL [R1+0x2a0], R3 ;  /* 0x0002a00301007387 */ /* 0x0001e40000100800 */
[----:B------:R1:W-:Y:S02]  /*a3240*/  STL [R1+0x298], R2 ;  /* 0x0002980201007387 */ /* 0x0003e40000100800 */
[----:B0-----:R-:W-:-:S02]  /*a3250*/  FMUL R3, R20, R25 ;  /* 0x0000001914037220 */ /* 0x001fc40000400000 */
[C---:B-1----:R-:W-:Y:S01]  /*a3260*/  FMUL R2, R20.reuse, R9 ;  /* 0x0000000914027220 */ /* 0x042fe20000400000 */
[----:B------:R-:W5:Y:S02]  /*a3270*/  LDL.LU R25, [R1+0x764] ;  /* 0x0007640001197983 */ /* 0x000f640000300800 */
[----:B------:R-:W-:Y:S02]  /*a3280*/  STL [R1+0x290], R3 ;  /* 0x0002900301007387 */ /* 0x000fe40000100800 */
[C---:B------:R-:W-:Y:S02]  /*a3290*/  FMUL R28, R20.reuse, R26 ;  /* 0x0000001a141c7220 */ /* 0x040fe40000400000 */
[----:B------:R-:W5:Y:S01]  /*a32a0*/  LDL.LU R26, [R1+0x768] ;  /* 0x00076800011a7983 */ /* 0x000f620000300800 */
[----:B------:R0:W-:Y:S02]  /*a32b0*/  STL [R1+0x44], R2 ;  /* 0x0000440201007387 */ /* 0x0001e40000100800 */
[----:B------:R-:W-:Y:S02]  /*a32c0*/  STL [R1+0x2858], R28 ;  /* 0x0028581c01007387 */ /* 0x000fe40000100800 */
[----:B0-----:R-:W-:-:S02]  /*a32d0*/  FMUL R2, R20, R7 ;  /* 0x0000000714027220 */ /* 0x001fc40000400000 */
[----:B------:R-:W5:Y:S03]  /*a32e0*/  LDL.LU R7, [R1+0x770] ;  /* 0x0007700001077983 */ /* 0x000f660000300800 */
[----:B------:R0:W-:Y:S01]  /*a32f0*/  STL [R1+0x34], R2 ;  /* 0x0000340201007387 */ /* 0x0001e20000100800 */
[----:B------:R-:W1:Y:S01]  /*a3300*/  MUFU.RCP R29, R29 ;  /* 0x0000001d001d7308 */ /* 0x000e620000001000 */
[C---:B------:R-:W-:Y:S02]  /*a3310*/  FMUL R3, R20.reuse, R23 ;  /* 0x0000001714037220 */ /* 0x040fe40000400000 */
[C---:B0-----:R-:W-:Y:S01]  /*a3320*/  FMUL R2, R20.reuse, R6 ;  /* 0x0000000614027220 */ /* 0x041fe20000400000 */
[----:B------:R-:W5:Y:S02]  /*a3330*/  LDL.LU R23, [R1+0x778] ;  /* 0x0007780001177983 */ /* 0x000f640000300800 */
[----:B------:R-:W-:Y:S02]  /*a3340*/  STL [R1+0x30], R3 ;  /* 0x0000300301007387 */ /* 0x000fe40000100800 */
[----:B------:R-:W5:Y:S01]  /*a3350*/  LDL.LU R6, [R1+0x7c0] ;  /* 0x0007c00001067983 */ /* 0x000f620000300800 */
[----:B------:R-:W-:Y:S01]  /*a3360*/  STL [R1+0x24], R2 ;  /* 0x0000240201007387 */ /* 0x000fe20000100800 */
[----:B------:R-:W-:-:S05]  /*a3370*/  FMUL R0, R20, R0 ;  /* 0x0000000014007220 */ /* 0x000fca0000400000 */
[----:B------:R0:W-:Y:S04]  /*a3380*/  STL [R1+0x20], R0 ;  /* 0x0000200001007387 */ /* 0x0001e80000100800 */
[----:B0-----:R-:W5:Y:S01]  /*a3390*/  LDL.LU R0, [R1+0x7c8] ;  /* 0x0007c80001007983 */ /* 0x001f620000300800 */
[----:B--2---:R-:W-:-:S03]  /*a33a0*/  FMUL R2, R20, R22 ;  /* 0x0000001614027220 */ /* 0x004fc60000400000 */
[----:B------:R-:W2:Y:S04]  /*a33b0*/  LDL.LU R22, [R1+0x810] ;  /* 0x0008100001167983 */ /* 0x000ea80000300800 */
[----:B------:R0:W-:Y:S02]  /*a33c0*/  STL [R1+0x14], R2 ;  /* 0x0000140201007387 */ /* 0x0001e40000100800 */
[----:B0-----:R-:W-:Y:S02]  /*a33d0*/  FMUL R2, R20, R21 ;  /* 0x0000001514027220 */ /* 0x001fe40000400000 */
[----:B------:R-:W2:Y:S03]  /*a33e0*/  LDL.LU R21, [R1+0x814] ;  /* 0x0008140001157983 */ /* 0x000ea60000300800 */
[----:B------:R4:W-:Y:S02]  /*a33f0*/  STL [R1+0x10], R2 ;  /* 0x0000100201007387 */ /* 0x0009e40000100800 */
[----:B-1----:R-:W-:Y:S02]  /*a3400*/  STL [R1+0x2870], R29 ;  /* 0x0028701d01007387 */ /* 0x002fe40000100800 */
[----:B------:R-:W2:Y:S02]  /*a3410*/  LDL.LU R9, [R1+0x818] ;  /* 0x0008180001097983 */ /* 0x000ea40000300800 */
[----:B------:R-:W-:-:S05]  /*a3420*/  FMUL R3, R14, R8 ;  /* 0x000000080e037220 */ /* 0x000fca0000400000 */
[----:B------:R-:W-:Y:S01]  /*a3430*/  STL [R1+0x288], R3 ;  /* 0x0002880301007387 */ /* 0x000fe20000100800 */
[----:B------:R-:W2:Y:S02]  /*a3440*/  LDL.LU R8, [R1+0x820] ;  /* 0x0008200001087983 */ /* 0x000ea40000300800 */
[----:B----4-:R-:W-:-:S05]  /*a3450*/  FMUL R2, R14, R27 ;  /* 0x0000001b0e027220 */ /* 0x010fca0000400000 */
[----:B------:R3:W-:Y:S01]  /*a3460*/  STL [R1+0x284], R2 ;  /* 0x0002840201007387 */ /* 0x0007e20000100800 */
[----:B------:R-:W4:Y:S02]  /*a3470*/  LDL.LU R27, [R1+0x828] ;  /* 0x00082800011b7983 */ /* 0x000f240000300800 */
[----:B------:R-:W4:Y:S02]  /*a3480*/  LDL.LU R15, [R1+0x830] ;  /* 0x00083000010f7983 */ /* 0x000f240000300800 */
[----:B------:R-:W4:Y:S02]  /*a3490*/  LDL.LU R13, [R1+0x76c] ;  /* 0x00076c00010d7983 */ /* 0x000f240000300800 */
[C---:B---3--:R-:W-:Y:S02]  /*a34a0*/  FMUL R2, R14.reuse, R5 ;  /* 0x000000050e027220 */ /* 0x048fe40000400000 */
[----:B------:R-:W3:Y:S03]  /*a34b0*/  LDL.LU R5, [R1+0x774] ;  /* 0x0007740001057983 */ /* 0x000ee60000300800 */
[----:B------:R0:W-:Y:S02]  /*a34c0*/  STL [R1+0x2764], R2 ;  /* 0x0027640201007387 */ /* 0x0001e40000100800 */
[----:B-----5:R-:W-:-:S05]  /*a34d0*/  FMUL R3, R14, R10 ;  /* 0x0000000a0e037220 */ /* 0x020fca0000400000 */
[----:B------:R1:W-:Y:S01]  /*a34e0*/  STL [R1+0x2768], R3 ;  /* 0x0027680301007387 */ /* 0x0003e20000100800 */
[----:B------:R-:W5:Y:S02]  /*a34f0*/  LDL.LU R16, [R1+0x77c] ;  /* 0x00077c0001107983 */ /* 0x000f640000300800 */
[C---:B0-----:R-:W-:Y:S02]  /*a3500*/  FMUL R2, R14.reuse, R25 ;  /* 0x000000190e027220 */ /* 0x041fe40000400000 */
[----:B------:R-:W5:Y:S03]  /*a3510*/  LDL.LU R25, [R1+0x7c4] ;  /* 0x0007c40001197983 */ /* 0x000f660000300800 */
[----:B------:R0:W-:Y:S02]  /*a3520*/  STL [R1+0x276c], R2 ;  /* 0x00276c0201007387 */ /* 0x0001e40000100800 */
[----:B-1----:R-:W-:-:S02]  /*a3530*/  FMUL R3, R14, R26 ;  /* 0x0000001a0e037220 */ /* 0x002fc40000400000 */
[----:B------:R-:W5:Y:S03]  /*a3540*/  LDL.LU R26, [R1+0x7cc] ;  /* 0x0007cc00011a7983 */ /* 0x000f660000300800 */
[----:B------:R-:W-:Y:S02]  /*a3550*/  STL [R1+0x264], R3 ;  /* 0x0002640301007387 */ /* 0x000fe40000100800 */
[----:B0-----:R-:W-:-:S05]  /*a3560*/  FMUL R2, R14, R7 ;  /* 0x000000070e027220 */ /* 0x001fca0000400000 */
[----:B------:R0:W-:Y:S01]  /*a3570*/  STL [R1+0x2770], R2 ;  /* 0x0027700201007387 */ /* 0x0001e20000100800 */
[----:B------:R-:W5:Y:S02]  /*a3580*/  LDL.LU R11, [R1+0x7e0] ;  /* 0x0007e000010b7983 */ /* 0x000f640000300800 */
[C---:B0-----:R-:W-:Y:S02]  /*a3590*/  FMUL R2, R14.reuse, R23 ;  /* 0x000000170e027220 */ /* 0x041fe40000400000 */
[C---:B------:R-:W-:Y:S01]  /*a35a0*/  FMUL R28, R14.reuse, R6 ;  /* 0x000000060e1c7220 */ /* 0x040fe20000400000 */
[----:B------:R-:W5:Y:S02]  /*a35b0*/  LDL.LU R23, [R1+0x7f0] ;  /* 0x0007f00001177983 */ /* 0x000f640000300800 */
[----:B------:R0:W-:Y:S02]  /*a35c0*/  STL [R1+0x254], R2 ;  /* 0x0002540201007387 */ /* 0x0001e40000100800 */
[----:B------:R-:W-:Y:S01]  /*a35d0*/  STL [R1+0x285c], R28 ;  /* 0x00285c1c01007387 */ /* 0x000fe20000100800 */
[----:B0-----:R-:W-:-:S03]  /*a35e0*/  FMUL R2, R14, R0 ;  /* 0x000000000e027220 */ /* 0x001fc60000400000 */
[----:B------:R-:W5:Y:S02]  /*a35f0*/  LDL.LU R0, [R1+0x800] ;  /* 0x0008000001007983 */ /* 0x000f640000300800 */
[----:B------:R3:W-:Y:S02]  /*a3600*/  STL [R1+0x8], R2 ;  /* 0x0000080201007387 */ /* 0x0007e40000100800 */
[C---:B--2---:R-:W-:Y:S02]  /*a3610*/  FMUL R10, R14.reuse, R22 ;  /* 0x000000160e0a7220 */ /* 0x044fe40000400000 */
[----:B------:R-:W2:Y:S03]  /*a3620*/  LDL.LU R22, [R1+0x804] ;  /* 0x0008040001167983 */ /* 0x000ea60000300800 */
[----:B------:R-:W-:Y:S02]  /*a3630*/  STL [R1+0x2860], R10 ;  /* 0x0028600a01007387 */ /* 0x000fe40000100800 */
[----:B------:R-:W2:Y:S02]  /*a3640*/  LDL.LU R6, [R1+0x81c] ;  /* 0x00081c0001067983 */ /* 0x000ea40000300800 */
[----:B------:R-:W-:-:S02]  /*a3650*/  FMUL R7, R14, R21 ;  /* 0x000000150e077220 */ /* 0x000fc40000400000 */
[----:B------:R-:W2:Y:S01]  /*a3660*/  LDL.LU R21, [R1+0x824] ;  /* 0x0008240001157983 */ /* 0x000ea20000300800 */
[C---:B------:R-:W-:Y:S02]  /*a3670*/  FMUL R9, R14.reuse, R9 ;  /* 0x000000090e097220 */ /* 0x040fe40000400000 */
[C---:B------:R-:W-:Y:S02]  /*a3680*/  FMUL R12, R14.reuse, R8 ;  /* 0x000000080e0c7220 */ /* 0x040fe40000400000 */
[----:B----4-:R-:W-:Y:S02]  /*a3690*/  FMUL R8, R14, R27 ;  /* 0x0000001b0e087220 */ /* 0x010fe40000400000 */
[----:B------:R-:W-:Y:S01]  /*a36a0*/  FMUL R3, R4, R13 ;  /* 0x0000000d04037220 */ /* 0x000fe20000400000 */
[----:B------:R-:W4:Y:S01]  /*a36b0*/  LDL.LU R27, [R1+0x82c] ;  /* 0x00082c00011b7983 */ /* 0x000f220000300800 */
[----:B------:R-:W-:Y:S02]  /*a36c0*/  FMUL R14, R14, R15 ;  /* 0x0000000f0e0e7220 */ /* 0x000fe40000400000 */
[----:B---3--:R-:W-:-:S02]  /*a36d0*/  FMUL R2, R4, R5 ;  /* 0x0000000504027220 */ /* 0x008fc40000400000 */
[----:B------:R-:W3:Y:S01]  /*a36e0*/  LDL.LU R5, [R1+0x834] ;  /* 0x0008340001057983 */ /* 0x000ee20000300800 */
[----:B------:R5:W-:Y:S02]  /*a36f0*/  STL [R1+0x250], R3 ;  /* 0x0002500301007387 */ /* 0x000be40000100800 */
[----:B------:R-:W3:Y:S02]  /*a3700*/  LDL.LU R13, [R1+0x838] ;  /* 0x00083800010d7983 */ /* 0x000ee40000300800 */
[----:B------:R0:W-:Y:S01]  /*a3710*/  STL [R1+0x24c], R2 ;  /* 0x00024c0201007387 */ /* 0x0001e20000100800 */
[----:B------:R-:W3:Y:S01]  /*a3720*/  LDL.LU R15, [R1+0x83c] ;  /* 0x00083c00010f7983 */ /* 0x000ee20000300800 */
[----:B------:R-:W3:Y:S02]  /*a3730*/  LDL.LU R29, [R1+0x840] ;  /* 0x00084000011d7983 */ /* 0x000ee40000300800 */
[C---:B-----5:R-:W-:Y:S02]  /*a3740*/  FMUL R3, R4.reuse, R16 ;  /* 0x0000001004037220 */ /* 0x060fe40000400000 */
[----:B0-----:R-:W-:-:S02]  /*a3750*/  FMUL R2, R4, R25 ;  /* 0x0000001904027220 */ /* 0x001fc40000400000 */
[----:B------:R-:W5:Y:S01]  /*a3760*/  LDL.LU R25, [R1+0x848] ;  /* 0x0008480001197983 */ /* 0x000f620000300800 */
[----:B------:R0:W-:Y:S02]  /*a3770*/  STL [R1+0x248], R3 ;  /* 0x0002480301007387 */ /* 0x0001e40000100800 */
[----:B------:R-:W-:Y:S02]  /*a3780*/  STL [R1+0x244], R2 ;  /* 0x0002440201007387 */ /* 0x000fe40000100800 */
[C---:B0-----:R-:W-:Y:S02]  /*a3790*/  FMUL R3, R4.reuse, R26 ;  /* 0x0000001a04037220 */ /* 0x041fe40000400000 */
[----:B------:R-:W5:Y:S03]  /*a37a0*/  LDL.LU R26, [R1+0x850] ;  /* 0x00085000011a7983 */ /* 0x000f660000300800 */
[----:B------:R0:W-:Y:S02]  /*a37b0*/  STL [R1+0x2774], R3 ;  /* 0x0027740301007387 */ /* 0x0001e40000100800 */
[----:B0-----:R-:W5:Y:S01]  /*a37c0*/  LDL.LU R3, [R1+0x844] ;  /* 0x0008440001037983 */ /* 0x001f620000300800 */
[----:B------:R-:W5:Y:S02]  /*a37d0*/  LDL.LU R10, [R1+0x860] ;  /* 0x00086000010a7983 */ /* 0x000f640000300800 */
[----:B------:R-:W-:-:S05]  /*a37e0*/  FMUL R11, R4, R11 ;  /* 0x0000000b040b7220 */ /* 0x000fca0000400000 */
[----:B------:R-:W-:Y:S01]  /*a37f0*/  STL [R1+0x23c], R11 ;  /* 0x00023c0b01007387 */ /* 0x000fe20000100800 */
[----:B------:R-:W-:-:S03]  /*a3800*/  FMUL R2, R4, R23 ;  /* 0x0000001704027220 */ /* 0x000fc60000400000 */
[----:B------:R-:W5:Y:S04]  /*a3810*/  LDL.LU R23, [R1+0x864] ;  /* 0x0008640001177983 */ /* 0x000f680000300800 */
[----:B------:R0:W-:Y:S04]  /*a3820*/  STL [R1+0x2778], R2 ;  /* 0x0027780201007387 */ /* 0x0001e80000100800 */
[----:B0-----:R-:W5:Y:S01]  /*a3830*/  LDL.LU R2, [R1+0x84c] ;  /* 0x00084c0001027983 */ /* 0x001f620000300800 */
[----:B------:R-:W-:-:S03]  /*a3840*/  FMUL R11, R4, R0 ;  /* 0x00000000040b7220 */ /* 0x000fc60000400000 */
[----:B------:R-:W5:Y:S04]  /*a3850*/  LDL.LU R0, [R1+0x868] ;  /* 0x0008680001007983 */ /* 0x000f680000300800 */
[----:B------:R0:W-:Y:S01]  /*a3860*/  STL [R1+0x234], R11 ;  /* 0x0002340b01007387 */ /* 0x0001e20000100800 */
[C---:B--2---:R-:W-:Y:S02]  /*a3870*/  FMUL R28, R4.reuse, R22 ;  /* 0x00000016041c7220 */ /* 0x044fe40000400000 */
[C---:B0-----:R-:W-:Y:S01]  /*a3880*/  FMUL R11, R4.reuse, R6 ;  /* 0x00000006040b7220 */ /* 0x041fe20000400000 */
[----:B------:R-:W2:Y:S01]  /*a3890*/  LDL.LU R22, [R1+0x86c] ;  /* 0x00086c0001167983 */ /* 0x000ea20000300800 */
[----:B------:R-:W-:-:S03]  /*a38a0*/  FMUL R6, R4, R21 ;  /* 0x0000001504067220 */ /* 0x000fc60000400000 */
[----:B------:R-:W2:Y:S01]  /*a38b0*/  LDL.LU R21, [R1+0x878] ;  /* 0x0008780001157983 */ /* 0x000ea20000300800 */
[----:B------:R4:W-:Y:S02]  /*a38c0*/  STL [R1], R11 ;  /* 0x0000000b01007387 */ /* 0x0009e40000100800 */
[----:B------:R-:W2:Y:S02]  /*a38d0*/  LDL.LU R20, [R1+0x880] ;  /* 0x0008800001147983 */ /* 0x000ea40000300800 */
[----:B------:R-:W2:Y:S01]  /*a38e0*/  LDL.LU R16, [R1+0x894] ;  /* 0x0008940001107983 */ /* 0x000ea20000300800 */
[----:B------:R-:W2:Y:S01]  /*a38f0*/  LDL.LU R18, [R1+0x8a0] ;  /* 0x0008a00001127983 */ /* 0x000ea20000300800 */
[----:B----4-:R-:W-:-:S03]  /*a3900*/  FMUL R11, R4, R27 ;  /* 0x0000001b040b7220 */ /* 0x010fc60000400000 */
[----:B------:R-:W4:Y:S01]  /*a3910*/  LDL.LU R27, [R1+0x888] ;  /* 0x00088800011b7983 */ /* 0x000f220000300800 */
[----:B------:R-:W2:Y:S02]  /*a3920*/  LDL.LU R17, [R1+0x898] ;  /* 0x0008980001117983 */ /* 0x000ea40000300800 */
[----:B------:R-:W2:Y:S02]  /*a3930*/  LDL.LU R19, [R1+0x8ac] ;  /* 0x0008ac0001137983 */ /* 0x000ea40000300800 */
[C---:B---3--:R-:W-:Y:S02]  /*a3940*/  FMUL R5, R4.reuse, R5 ;  /* 0x0000000504057220 */ /* 0x048fe40000400000 */
[C---:B------:R-:W-:Y:S02]  /*a3950*/  FMUL R13, R4.reuse, R13 ;  /* 0x0000000d040d7220 */ /* 0x040fe40000400000 */
[C---:B------:R-:W-:Y:S02]  /*a3960*/  FMUL R15, R4.reuse, R15 ;  /* 0x0000000f040f7220 */ /* 0x040fe40000400000 */
[----:B------:R-:W-:-:S02]  /*a3970*/  FMUL R4, R4, R29 ;  /* 0x0000001d04047220 */ /* 0x000fc40000400000 */
[----:B------:R-:W5:Y:S02]  /*a3980*/  LDL.LU R29, [R1+0x2870] ;  /* 0x00287000011d7983 */ /* 0x000f640000300800 */
[----:B-----5:R-:W-:-:S05]  /*a3990*/  FMUL R3, R29, R3 ;  /* 0x000000031d037220 */ /* 0x020fca0000400000 */
[----:B------:R0:W-:Y:S04]  /*a39a0*/  STL [R1+0x277c], R3 ;  /* 0x00277c0301007387 */ /* 0x0001e80000100800 */
[----:B0-----:R-:W3:Y:S01]  /*a39b0*/  LDL.LU R3, [R1+0x854] ;  /* 0x0008540001037983 */ /* 0x001ee20000300800 */
[C---:B------:R-:W-:Y:S02]  /*a39c0*/  FMUL R25, R29.reuse, R25 ;  /* 0x000000191d197220 */ /* 0x040fe40000400000 */
[C---:B------:R-:W-:Y:S02]  /*a39d0*/  FMUL R2, R29.reuse, R2 ;  /* 0x000000021d027220 */ /* 0x040fe40000400000 */
[C---:B------:R-:W-:Y:S01]  /*a39e0*/  FMUL R26, R29.reuse, R26 ;  /* 0x0000001a1d1a7220 */ /* 0x040fe20000400000 */
[----:B------:R0:W-:Y:S04]  /*a39f0*/  STL [R1+0x22c], R25 ;  /* 0x00022c1901007387 */ /* 0x0001e80000100800 */
[----:B0-----:R-:W5:Y:S01]  /*a3a00*/  LDL.LU R25, [R1+0x286c] ;  /* 0x00286c0001197983 */ /* 0x001f620000300800 */
[----:B------:R0:W-:Y:S03]  /*a3a10*/  STL [R1+0x2780], R2 ;  /* 0x0027800201007387 */ /* 0x0001e60000100800 */
[----:B0-----:R-:W4:Y:S01]  /*a3a20*/  LDL.LU R2, [R1+0x85c] ;  /* 0x00085c0001027983 */ /* 0x001f220000300800 */
[----:B------:R0:W-:Y:S03]  /*a3a30*/  STL [R1+0x224], R26 ;  /* 0x0002241a01007387 */ /* 0x0001e60000100800 */
[----:B0-----:R-:W5:Y:S01]  /*a3a40*/  LDL.LU R26, [R1+0x2868] ;  /* 0x00286800011a7983 */ /* 0x001f620000300800 */
[----:B---3--:R-:W-:-:S05]  /*a3a50*/  FMUL R3, R29, R3 ;  /* 0x000000031d037220 */ /* 0x008fca0000400000 */
[----:B------:R0:W-:Y:S04]  /*a3a60*/  STL [R1+0x2798], R3 ;  /* 0x0027980301007387 */ /* 0x0001e80000100800 */
[----:B0-----:R-:W3:Y:S01]  /*a3a70*/  LDL.LU R3, [R1+0x858] ;  /* 0x0008580001037983 */ /* 0x001ee20000300800 */
[----:B------:R-:W0:Y:S01]  /*a3a80*/  MUFU.RCP R24, R24 ;  /* 0x0000001800187308 */ /* 0x000e220000001000 */
[C---:B--2---:R-:W-:Y:S02]  /*a3a90*/  FMUL R20, R29.reuse, R20 ;  /* 0x000000141d147220 */ /* 0x044fe40000400000 */
[----:B----4-:R-:W-:-:S05]  /*a3aa0*/  FMUL R2, R29, R2 ;  /* 0x000000021d027220 */ /* 0x010fca0000400000 */
[----:B------:R1:W-:Y:S01]  /*a3ab0*/  STL [R1+0x279c], R2 ;  /* 0x00279c0201007387 */ /* 0x0003e20000100800 */
[C---:B0-----:R-:W-:Y:S02]  /*a3ac0*/  FMUL R16, R24.reuse, R16 ;  /* 0x0000001018107220 */ /* 0x041fe40000400000 */
[----:B-----5:R-:W-:Y:S02]  /*a3ad0*/  FMUL R25, R24, R25 ;  /* 0x0000001918197220 */ /* 0x020fe40000400000 */
[C---:B------:R-:W-:Y:S02]  /*a3ae0*/  FMUL R18, R29.reuse, R18 ;  /* 0x000000121d127220 */ /* 0x040fe40000400000 */
[C---:B------:R-:W-:Y:S02]  /*a3af0*/  FMUL R23, R29.reuse, R23 ;  /* 0x000000171d177220 */ /* 0x040fe40000400000 */
[C---:B-1----:R-:W-:Y:S02]  /*a3b00*/  FMUL R2, R29.reuse, R10 ;  /* 0x0000000a1d027220 */ /* 0x042fe40000400000 */
[----:B------:R-:W-:-:S02]  /*a3b10*/  FMUL R0, R29, R0 ;  /* 0x000000001d007220 */ /* 0x000fc40000400000 */
[C---:B------:R-:W-:Y:S02]  /*a3b20*/  FMUL R22, R29.reuse, R22 ;  /* 0x000000161d167220 */ /* 0x040fe40000400000 */
[C---:B------:R-:W-:Y:S02]  /*a3b30*/  FMUL R26, R29.reuse, R26 ;  /* 0x0000001a1d1a7220 */ /* 0x040fe40000400000 */
[----:B------:R-:W-:Y:S02]  /*a3b40*/  FMUL R21, R29, R21 ;  /* 0x000000151d157220 */ /* 0x000fe40000400000 */
[C---:B------:R-:W-:Y:S02]  /*a3b50*/  FMUL R17, R24.reuse, R17 ;  /* 0x0000001118117220 */ /* 0x040fe40000400000 */
[----:B------:R-:W-:Y:S01]  /*a3b60*/  FMUL R19, R24, R19 ;  /* 0x0000001318137220 */ /* 0x000fe20000400000 */
[----:B------:R-:W-:Y:S02]  /*a3b70*/  F2FP.BF16.PACK_AB R16, R16, R25 ;  /* 0x000000191010723e */ /* 0x000fe400000010ff */
[----:B------:R-:W-:-:S02]  /*a3b80*/  F2FP.BF16.PACK_AB R20, R20, R18 ;  /* 0x000000121414723e */ /* 0x000fc400000010ff */
[----:B------:R-:W-:Y:S01]  /*a3b90*/  F2FP.BF16.PACK_AB R17, R17, R19 ;  /* 0x000000131111723e */ /* 0x000fe200000010ff */
[C---:B---3--:R-:W-:Y:S02]  /*a3ba0*/  FMUL R3, R29.reuse, R3 ;  /* 0x000000031d037220 */ /* 0x048fe40000400000 */
[----:B------:R-:W-:-:S03]  /*a3bb0*/  FMUL R29, R29, R27 ;  /* 0x0000001b1d1d7220 */ /* 0x000fc60000400000 */
[----:B------:R-:W-:Y:S01]  /*a3bc0*/  STL [R1+0x21c], R3 ;  /* 0x00021c0301007387 */ /* 0x000fe20000100800 */
[----:B------:R-:W2:Y:S02]  /*a3bd0*/  LDL.LU R10, [R1+0xa58] ;  /* 0x000a5800010a7983 */ /* 0x000ea40000300800 */
[----:B------:R0:W-:Y:S02]  /*a3be0*/  STL [R1+0x210], R2 ;  /* 0x0002100201007387 */ /* 0x0001e40000100800 */
[----:B0-----:R-:W3:Y:S01]  /*a3bf0*/  LDL.LU R2, [R1+0x874] ;  /* 0x0008740001027983 */ /* 0x001ee20000300800 */
[----:B------:R-:W4:Y:S02]  /*a3c00*/  LDL.LU R3, [R1+0x87c] ;  /* 0x00087c0001037983 */ /* 0x000f240000300800 */
[----:B------:R-:W5:Y:S02]  /*a3c10*/  LDL.LU R27, [R1+0x2864] ;  /* 0x00286400011b7983 */ /* 0x000f640000300800 */
[----:B------:R-:W3:Y:S01]  /*a3c20*/  LDL.LU R25, [R1+0x8a4] ;  /* 0x0008a40001197983 */ /* 0x000ee20000300800 */
[----:B------:R-:W3:Y:S01]  /*a3c30*/  LDL.LU R18, [R1+0x89c] ;  /* 0x00089c0001127983 */ /* 0x000ee20000300800 */
[----:B------:R-:W4:Y:S01]  /*a3c40*/  LDL.LU R19, [R1+0x88c] ;  /* 0x00088c0001137983 */ /* 0x000f220000300800 */
[----:B------:R-:W-:-:S02]  /*a3c50*/  F2FP.BF16.PACK_AB R23, R23, R0 ;  /* 0x000000001717723e */ /* 0x000fc400000010ff */
[----:B------:R-:W0:Y:S01]  /*a3c60*/  S2R R0, SR_TID.X ;  /* 0x0000000000007919 */ /* 0x000e220000002100 */
[----:B------:R-:W-:Y:S02]  /*a3c70*/  F2FP.BF16.PACK_AB R21, R21, R29 ;  /* 0x0000001d1515723e */ /* 0x000fe400000010ff */
[----:B------:R-:W4:Y:S01]  /*a3c80*/  LDL.LU R29, [R1+0x8c0] ;  /* 0x0008c000011d7983 */ /* 0x000f220000300800 */
[----:B------:R-:W-:Y:S02]  /*a3c90*/  F2FP.BF16.PACK_AB R22, R22, R26 ;  /* 0x0000001a1616723e */ /* 0x000fe400000010ff */
[----:B0-----:R-:W-:-:S04]  /*a3ca0*/  LOP3.LUT R0, R0, 0x18, RZ, 0xc0, !PT ;  /* 0x0000001800007812 */ /* 0x001fc800078ec0ff */
[----:B--2---:R-:W-:Y:S01]  /*a3cb0*/  LEA R0, R0, R10, 0xc ;  /* 0x0000000a00007211 */ /* 0x004fe200078e60ff */
[C---:B-----5:R-:W-:Y:S02]  /*a3cc0*/  FMUL R27, R24.reuse, R27 ;  /* 0x0000001b181b7220 */ /* 0x060fe40000400000 */
[C---:B---3--:R-:W-:Y:S02]  /*a3cd0*/  FMUL R18, R24.reuse, R18 ;  /* 0x0000001218127220 */ /* 0x048fe40000400000 */
[C---:B----4-:R-:W-:Y:S02]  /*a3ce0*/  FMUL R19, R24.reuse, R19 ;  /* 0x0000001318137220 */ /* 0x050fe40000400000 */
[C---:B------:R-:W-:Y:S02]  /*a3cf0*/  FMUL R25, R24.reuse, R25 ;  /* 0x0000001918197220 */ /* 0x040fe40000400000 */
[----:B------:R-:W-:Y:S01]  /*a3d00*/  FMUL R2, R24, R2 ;  /* 0x0000000218027220 */ /* 0x000fe20000400000 */
[----:B------:R-:W-:Y:S01]  /*a3d10*/  F2FP.BF16.PACK_AB R18, R18, R27 ;  /* 0x0000001b1212723e */ /* 0x000fe200000010ff */
[----:B------:R-:W-:Y:S01]  /*a3d20*/  FMUL R3, R24, R3 ;  /* 0x0000000318037220 */ /* 0x000fe20000400000 */
[----:B------:R-:W2:Y:S01]  /*a3d30*/  LDL.LU R27, [R1+0x8bc] ;  /* 0x0008bc00011b7983 */ /* 0x000ea20000300800 */
[----:B------:R-:W3:Y:S01]  /*a3d40*/  LDL.LU R26, [R1+0x8b8] ;  /* 0x0008b800011a7983 */ /* 0x000ee20000300800 */
[----:B------:R-:W-:-:S02]  /*a3d50*/  F2FP.BF16.PACK_AB R19, R19, R25 ;  /* 0x000000191313723e */ /* 0x000fc400000010ff */
[----:B------:R-:W4:Y:S01]  /*a3d60*/  LDL.LU R25, [R1+0x8b4] ;  /* 0x0008b40001197983 */ /* 0x000f220000300800 */
[----:B------:R-:W5:Y:S02]  /*a3d70*/  LDL.LU R10, [R1+0x2860] ;  /* 0x00286000010a7983 */ /* 0x000f640000300800 */
[----:B------:R0:W-:Y:S02]  /*a3d80*/  STL [R1+0x27a0], R2 ;  /* 0x0027a00201007387 */ /* 0x0001e40000100800 */
[----:B0-----:R-:W2:Y:S01]  /*a3d90*/  LDL.LU R2, [R1+0x890] ;  /* 0x0008900001027983 */ /* 0x001ea20000300800 */
[----:B------:R0:W-:Y:S03]  /*a3da0*/  STL [R1+0x27a4], R3 ;  /* 0x0027a40301007387 */ /* 0x0001e60000100800 */
[----:B0-----:R-:W3:Y:S01]  /*a3db0*/  LDL.LU R3, [R1+0x884] ;  /* 0x0008840001037983 */ /* 0x001ee20000300800 */
[----:B------:R-:W-:-:S03]  /*a3dc0*/  FMUL R29, R24, R29 ;  /* 0x0000001d181d7220 */ /* 0x000fc60000400000 */
[----:B------:R-:W-:Y:S04]  /*a3dd0*/  STS.128 [R0], R16 ;  /* 0x0000001000007388 */ /* 0x000fe80000000c00 */
[----:B------:R-:W-:Y:S01]  /*a3de0*/  STS.128 [R0+0x80], R20 ;  /* 0x0000801400007388 */ /* 0x000fe20000000c00 */
[----:B------:R-:W-:Y:S02]  /*a3df0*/  F2FP.BF16.PACK_AB R4, R15, R4 ;  /* 0x000000040f04723e */ /* 0x000fe400000010ff */
[----:B------:R-:W-:Y:S02]  /*a3e00*/  F2FP.BF16.PACK_AB R8, R8, R14 ;  /* 0x0000000e0808723e */ /* 0x000fe400000010ff */
[----:B------:R-:W-:Y:S02]  /*a3e10*/  F2FP.BF16.PACK_AB R5, R5, R13 ;  /* 0x0000000d0505723e */ /* 0x000fe400000010ff */
[----:B------:R-:W-:-:S02]  /*a3e20*/  F2FP.BF16.PACK_AB R9, R9, R12 ;  /* 0x0000000c0909723e */ /* 0x000fc400000010ff */
[----:B------:R-:W-:Y:S01]  /*a3e30*/  F2FP.BF16.PACK_AB R6, R6, R11 ;  /* 0x0000000b0606723e */ /* 0x000fe200000010ff */
[C---:B--2---:R-:W-:Y:S02]  /*a3e40*/  FMUL R2, R24.reuse, R2 ;  /* 0x0000000218027220 */ /* 0x044fe40000400000 */
[----:B---3--:R-:W-:-:S05]  /*a3e50*/  FMUL R3, R24, R3 ;  /* 0x0000000318037220 */ /* 0x008fca0000400000 */
[----:B------:R4:W-:Y:S01]  /*a3e60*/  STL [R1+0x1e4], R3 ;  /* 0x0001e40301007387 */ /* 0x0009e20000100800 */
[----:B------:R0:W-:Y:S02]  /*a3e70*/  STL [R1+0x74], R2 ;  /* 0x0000740201007387 */ /* 0x0001e40000100800 */
[C---:B----4-:R-:W-:Y:S02]  /*a3e80*/  FMUL R3, R24.reuse, R25 ;  /* 0x0000001918037220 */ /* 0x050fe40000400000 */
[C---:B------:R-:W-:Y:S01]  /*a3e90*/  FMUL R25, R24.reuse, R26 ;  /* 0x0000001a18197220 */ /* 0x040fe20000400000 */
[----:B0-----:R-:W2:Y:S01]  /*a3ea0*/  LDL.LU R2, [R1+0x48] ;  /* 0x0000480001027983 */ /* 0x001ea20000300800 */
[----:B------:R-:W-:Y:S02]  /*a3eb0*/  FMUL R26, R24, R27 ;  /* 0x0000001b181a7220 */ /* 0x000fe40000400000 */
[----:B------:R0:W-:Y:S02]  /*a3ec0*/  STL [R1+0x70], R3 ;  /* 0x0000700301007387 */ /* 0x0001e40000100800 */
[----:B0-----:R-:W3:Y:S01]  /*a3ed0*/  LDL.LU R3, [R1+0x50] ;  /* 0x0000500001037983 */ /* 0x001ee20000300800 */
[----:B------:R0:W-:Y:S03]  /*a3ee0*/  STL [R1+0x6c], R25 ;  /* 0x00006c1901007387 */ /* 0x0001e60000100800 */
[----:B0-----:R-:W4:Y:S01]  /*a3ef0*/  LDL.LU R25, [R1+0x5c] ;  /* 0x00005c0001197983 */ /* 0x001f220000300800 */
[----:B------:R0:W-:Y:S03]  /*a3f00*/  STL [R1+0x68], R26 ;  /* 0x0000681a01007387 */ /* 0x0001e60000100800 */
[----:B0-----:R-:W4:Y:S01]  /*a3f10*/  LDL.LU R26, [R1+0x58] ;  /* 0x00005800011a7983 */ /* 0x001f220000300800 */
[----:B------:R-:W3:Y:S02]  /*a3f20*/  LDL.LU R24, [R1+0x54] ;  /* 0x0000540001187983 */ /* 0x000ee40000300800 */
[----:B------:R-:W2:Y:S02]  /*a3f30*/  LDL.LU R27, [R1+0x64] ;  /* 0x00006400011b7983 */ /* 0x000ea40000300800 */
[----:B------:R0:W-:Y:S02]  /*a3f40*/  STL [R1+0x27a8], R29 ;  /* 0x0027a81d01007387 */ /* 0x0001e40000100800 */
        /* <DEDUP_REMOVED lines=9> */
[----:B------:R0:W-:Y:S01]  /*a3fe0*/  STL [R1+0x2850], R0 ;  /* 0x0028500001007387 */ /* 0x0001e20000100800 */
[----:B-----5:R-:W-:-:S02]  /*a3ff0*/  F2FP.BF16.PACK_AB R10, R10, R7 ;  /* 0x000000070a0a723e */ /* 0x020fc400000010ff */
[----:B0-----:R-:W5:Y:S01]  /*a4000*/  LDL.LU R0, [R1+0x20] ;  /* 0x0000200001007983 */ /* 0x001f620000300800 */
[----:B------:R-:W5:Y:S02]  /*a4010*/  LDL.LU R15, [R1+0x24] ;  /* 0x00002400010f7983 */ /* 0x000f640000300800 */
[----:B------:R-:W2:Y:S02]  /*a4020*/  LDL.LU R14, [R1+0x1c] ;  /* 0x00001c00010e7983 */ /* 0x000ea40000300800 */
[----:B------:R-:W2:Y:S01]  /*a4030*/  LDL.LU R13, [R1+0x10] ;  /* 0x00001000010d7983 */ /* 0x000ea20000300800 */
[----:B------:R-:W2:Y:S01]  /*a4040*/  LDL.LU R12, [R1+0x14] ;  /* 0x00001400010c7983 */ /* 0x000ea20000300800 */
[----:B------:R-:W2:Y:S02]  /*a4050*/  LDL.LU R11, [R1+0x8] ;  /* 0x00000800010b7983 */ /* 0x000ea40000300800 */
[----:B------:R-:W2:Y:S02]  /*a4060*/  LDL.LU R7, [R1] ;  /* 0x0000000001077983 */ /* 0x000ea40000300800 */
[----:B--2---:R-:W-:-:S02]  /*a4070*/  F2FP.BF16.PACK_AB R7, R28, R7 ;  /* 0x000000071c07723e */ /* 0x004fc400000010ff */
[----:B------:R-:W2:Y:S01]  /*a4080*/  LDL.LU R28, [R1+0x285c] ;  /* 0x00285c00011c7983 */ /* 0x000ea20000300800 */
[----:B------:R-:W-:Y:S02]  /*a4090*/  F2FP.BF16.PACK_AB R12, R12, R13 ;  /* 0x0000000d0c0c723e */ /* 0x000fe400000010ff */
[----:B--2---:R-:W-:Y:S02]  /*a40a0*/  F2FP.BF16.PACK_AB R11, R28, R11 ;  /* 0x0000000b1c0b723e */ /* 0x004fe400000010ff */
[----:B------:R-:W2:Y:S01]  /*a40b0*/  LDL.LU R28, [R1+0x2858] ;  /* 0x00285800011c7983 */ /* 0x000ea20000300800 */
[----:B-----5:R-:W-:Y:S02]  /*a40c0*/  F2FP.BF16.PACK_AB R13, R15, R0 ;  /* 0x000000000f0d723e */ /* 0x020fe400000010ff */
[----:B------:R-:W-:Y:S02]  /*a40d0*/  F2FP.BF16.PACK_AB R18, R23, R18 ;  /* 0x000000121712723e */ /* 0x000fe400000010ff */
[----:B--2---:R-:W-:-:S02]  /*a40e0*/  F2FP.BF16.PACK_AB R15, R19, R28 ;  /* 0x0000001c130f723e */ /* 0x004fc400000010ff */
[----:B------:R-:W2:Y:S01]  /*a40f0*/  LDL.LU R28, [R1+0x2854] ;  /* 0x00285400011c7983 */ /* 0x000ea20000300800 */
[----:B------:R-:W5:Y:S02]  /*a4100*/  LDL.LU R0, [R1+0x7c] ;  /* 0x00007c0001007983 */ /* 0x000f640000300800 */
[----:B------:R-:W5:Y:S01]  /*a4110*/  LDL.LU R23, [R1+0x78] ;  /* 0x0000780001177983 */ /* 0x000f620000300800 */
[----:B------:R-:W-:Y:S02]  /*a4120*/  F2FP.BF16.PACK_AB R19, R29, R2 ;  /* 0x000000021d13723e */ /* 0x000fe400000010ff */
[----:B------:R-:W2:Y:S04]  /*a4130*/  LDL.LU R29, [R1+0x114] ;  /* 0x00011400011d7983 */ /* 0x000ea80000300800 */
[----:B--2---:R-:W-:Y:S01]  /*a4140*/  STL [R1+0x282c], R29 ;  /* 0x00282c1d01007387 */ /* 0x004fe20000100800 */
[----:B------:R-:W2:Y:S01]  /*a4150*/  LDL.LU R2, [R1+0x110] ;  /* 0x0001100001027983 */ /* 0x000ea20000300800 */
[----:B------:R-:W-:Y:S01]  /*a4160*/  F2FP.BF16.PACK_AB R17, R20, R17 ;  /* 0x000000111411723e */ /* 0x000fe200000010ff */
[----:B---3--:R-:W-:Y:S01]  /*a4170*/  F2FP.BF16.PACK_AB R20, R24, R3 ;  /* 0x000000031814723e */ /* 0x008fe200000010ff */
[----:B--2---:R-:W-:Y:S01]  /*a4180*/  STL [R1+0x2830], R2 ;  /* 0x0028300201007387 */ /* 0x004fe20000100800 */
[----:B------:R-:W2:Y:S01]  /*a4190*/  LDL.LU R3, [R1+0x134] ;  /* 0x0001340001037983 */ /* 0x000ea20000300800 */
[----:B------:R-:W-:Y:S01]  /*a41a0*/  F2FP.BF16.PACK_AB R16, R14, R16 ;  /* 0x000000100e10723e */ /* 0x000fe200000010ff */
[----:B------:R-:W-:Y:S01]  /*a41b0*/  F2FP.BF16.PACK_AB R14, R21, R22 ;  /* 0x00000016150e723e */ /* 0x000fe200000010ff */
[----:B----4-:R-:W-:Y:S01]  /*a41c0*/  F2FP.BF16.PACK_AB R21, R25, R26 ;  /* 0x0000001a1915723e */ /* 0x010fe200000010ff */
[----:B--2---:R-:W-:Y:S01]  /*a41d0*/  STL [R1+0x2834], R3 ;  /* 0x0028340301007387 */ /* 0x004fe20000100800 */
[----:B------:R-:W2:Y:S02]  /*a41e0*/  LDL.LU R24, [R1+0x80] ;  /* 0x0000800001187983 */ /* 0x000ea40000300800 */
[----:B------:R-:W3:Y:S02]  /*a41f0*/  LDL.LU R25, [R1+0xa0] ;  /* 0x0000a00001197983 */ /* 0x000ee40000300800 */
[----:B---3--:R0:W-:Y:S04]  /*a4200*/  STL [R1+0x284c], R25 ;  /* 0x00284c1901007387 */ /* 0x0081e80000100800 */
[----:B0-----:R-:W2:Y:S01]  /*a4210*/  LDL.LU R25, [R1+0x98] ;  /* 0x0000980001197983 */ /* 0x001ea20000300800 */
[----:B------:R-:W3:Y:S01]  /*a4220*/  LDL.LU R26, [R1+0xa8] ;  /* 0x0000a800011a7983 */ /* 0x000ee20000300800 */
[----:B------:R-:W-:-:S02]  /*a4230*/  F2FP.BF16.PACK_AB R22, R27, R28 ;  /* 0x0000001c1b16723e */ /* 0x000fc400000010ff */
[----:B---3--:R0:W-:Y:S04]  /*a4240*/  STL [R1+0x2848], R26 ;  /* 0x0028481a01007387 */ /* 0x0081e80000100800 */
[----:B0-----:R-:W3:Y:S01]  /*a4250*/  LDL.LU R26, [R1+0xa4] ;  /* 0x0000a400011a7983 */ /* 0x001ee20000300800 */
[----:B------:R-:W4:Y:S03]  /*a4260*/  LDL.LU R27, [R1+0xb0] ;  /* 0x0000b000011b7983 */ /* 0x000f260000300800 */
[----:B----4-:R0:W-:Y:S04]  /*a4270*/  STL [R1+0x2844], R27 ;  /* 0x0028441b01007387 */ /* 0x0101e80000100800 */
[----:B0-----:R-:W4:Y:S01]  /*a4280*/  LDL.LU R27, [R1+0xac] ;  /* 0x0000ac00011b7983 */ /* 0x001f220000300800 */
[----:B------:R-:W2:Y:S03]  /*a4290*/  LDL.LU R3, [R1+0xc8] ;  /* 0x0000c80001037983 */ /* 0x000ea60000300800 */
[----:B--2---:R0:W-:Y:S04]  /*a42a0*/  STL [R1+0x2838], R3 ;  /* 0x0028380301007387 */ /* 0x0041e80000100800 */
[----:B0-----:R-:W2:Y:S04]  /*a42b0*/  LDL.LU R3, [R1+0xcc] ;  /* 0x0000cc0001037983 */ /* 0x001ea80000300800 */
[----:B--2---:R0:W-:Y:S04]  /*a42c0*/  STL [R1+0x283c], R3 ;  /* 0x00283c0301007387 */ /* 0x0041e80000100800 */
[----:B0-----:R-:W2:Y:S01]  /*a42d0*/  LDL.LU R3, [R1+0xbc] ;  /* 0x0000bc0001037983 */ /* 0x001ea20000300800 */
[----:B-----5:R-:W-:-:S03]  /*a42e0*/  F2FP.BF16.PACK_AB R23, R0, R23 ;  /* 0x000000170017723e */ /* 0x020fc600000010ff */
[----:B--2---:R0:W-:Y:S04]  /*a42f0*/  STL [R1+0x2840], R3 ;  /* 0x0028400301007387 */ /* 0x0041e80000100800 */
[----:B0-----:R-:W2:Y:S01]  /*a4300*/  LDL.LU R3, [R1+0xb4] ;  /* 0x0000b40001037983 */ /* 0x001ea20000300800 */
[----:B------:R-:W5:Y:S02]  /*a4310*/  LDL.LU R2, [R1+0xdc] ;  /* 0x0000dc0001027983 */ /* 0x000f640000300800 */
[----:B------:R-:W2:Y:S02]  /*a4320*/  LDL.LU R29, [R1+0xd4] ;  /* 0x0000d400011d7983 */ /* 0x000ea40000300800 */
[----:B------:R-:W2:Y:S01]  /*a4330*/  LDL.LU R28, [R1+0xec] ;  /* 0x0000ec00011c7983 */ /* 0x000ea20000300800 */
[----:B------:R-:W2:Y:S01]  /*a4340*/  LDL.LU R0, [R1+0x2850] ;  /* 0x0028500001007983 */ /* 0x000ea20000300800 */
[----:B------:R-:W-:-:S03]  /*a4350*/  F2FP.BF16.PACK_AB R24, R25, R24 ;  /* 0x000000181918723e */ /* 0x000fc600000010ff */
[----:B--2---:R0:W-:Y:S04]  /*a4360*/  STS.128 [R0+0x100], R4 ;  /* 0x0001000400007388 */ /* 0x0041e80000000c00 */
[----:B------:R1:W-:Y:S04]  /*a4370*/  STS.128 [R0+0x180], R8 ;  /* 0x0001800800007388 */ /* 0x0003e80000000c00 */
[----:B------:R2:W-:Y:S04]  /*a4380*/  STS.128 [R0+0x200], R12 ;  /* 0x0002000c00007388 */ /* 0x0005e80000000c00 */
[----:B------:R1:W-:Y:S04]  /*a4390*/  STS.128 [R0+0x280], R16 ;  /* 0x0002801000007388 */ /* 0x0003e80000000c00 */
[----:B0-----:R-:W3:Y:S01]  /*a43a0*/  LDL.LU R4, [R1+0xb8] ;  /* 0x0000b80001047983 */ /* 0x001ee20000300800 */
[----:B------:R-:W3:Y:S02]  /*a43b0*/  LDL.LU R5, [R1+0xc4] ;  /* 0x0000c40001057983 */ /* 0x000ee40000300800 */
[----:B------:R-:W3:Y:S02]  /*a43c0*/  LDL.LU R6, [R1+0xd0] ;  /* 0x0000d00001067983 */ /* 0x000ee40000300800 */
[----:B------:R-:W3:Y:S01]  /*a43d0*/  LDL.LU R7, [R1+0xe0] ;  /* 0x0000e00001077983 */ /* 0x000ee20000300800 */
[----:B-1----:R-:W3:Y:S01]  /*a43e0*/  LDL.LU R8, [R1+0xc0] ;  /* 0x0000c00001087983 */ /* 0x002ee20000300800 */
[----:B------:R-:W5:Y:S02]  /*a43f0*/  LDL.LU R9, [R1+0xd8] ;  /* 0x0000d80001097983 */ /* 0x000f640000300800 */
[----:B------:R-:W3:Y:S02]  /*a4400*/  LDL.LU R10, [R1+0xe8] ;  /* 0x0000e800010a7983 */ /* 0x000ee40000300800 */
[----:B------:R-:W3:Y:S01]  /*a4410*/  LDL.LU R11, [R1+0xf0] ;  /* 0x0000f000010b7983 */ /* 0x000ee20000300800 */
[----:B--2---:R-:W2:Y:S01]  /*a4420*/  LDL.LU R12, [R1+0xfc] ;  /* 0x0000fc00010c7983 */ /* 0x004ea20000300800 */
[----:B------:R-:W2:Y:S02]  /*a4430*/  LDL.LU R13, [R1+0x104] ;  /* 0x00010400010d7983 */ /* 0x000ea40000300800 */
[----:B------:R-:W2:Y:S02]  /*a4440*/  LDL.LU R14, [R1+0x118] ;  /* 0x00011800010e7983 */ /* 0x000ea40000300800 */
[----:B------:R-:W2:Y:S01]  /*a4450*/  LDL.LU R15, [R1+0x120] ;  /* 0x00012000010f7983 */ /* 0x000ea20000300800 */
[----:B------:R-:W2:Y:S01]  /*a4460*/  LDL.LU R16, [R1+0x100] ;  /* 0x0001000001107983 */ /* 0x000ea20000300800 */
[----:B------:R-:W2:Y:S02]  /*a4470*/  LDL.LU R17, [R1+0x11c] ;  /* 0x00011c0001117983 */ /* 0x000ea40000300800 */
[----:B------:R-:W2:Y:S02]  /*a4480*/  LDL.LU R18, [R1+0x128] ;  /* 0x0001280001127983 */ /* 0x000ea40000300800 */
[----:B------:R-:W2:Y:S01]  /*a4490*/  LDL.LU R19, [R1+0x124] ;  /* 0x0001240001137983 */ /* 0x000ea20000300800 */
[----:B------:R0:W-:Y:S04]  /*a44a0*/  STS.128 [R0+0x300], R20 ;  /* 0x0003001400007388 */ /* 0x0001e80000000c00 */
[----:B0-----:R-:W2:Y:S01]  /*a44b0*/  LDL.LU R20, [R1+0xf4] ;  /* 0x0000f40001147983 */ /* 0x001ea20000300800 */
[----:B------:R-:W2:Y:S02]  /*a44c0*/  LDL.LU R21, [R1+0x10c] ;  /* 0x00010c0001157983 */ /* 0x000ea40000300800 */
[----:B------:R-:W2:Y:S02]  /*a44d0*/  LDL.LU R22, [R1+0x108] ;  /* 0x0001080001167983 */ /* 0x000ea40000300800 */
[----:B------:R-:W2:Y:S01]  /*a44e0*/  LDL.LU R23, [R1+0x12c] ;  /* 0x00012c0001177983 */ /* 0x000ea20000300800 */
[----:B------:R-:W3:Y:S02]  /*a44f0*/  LDL.LU R25, [R1+0x284c] ;  /* 0x00284c0001197983 */ /* 0x000ee40000300800 */
[----:B---3--:R-:W-:-:S02]  /*a4500*/  F2FP.BF16.PACK_AB R25, R26, R25 ;  /* 0x000000191a19723e */ /* 0x008fc400000010ff */
[----:B------:R-:W4:Y:S02]  /*a4510*/  LDL.LU R26, [R1+0x2848] ;  /* 0x00284800011a7983 */ /* 0x000f240000300800 */
[----:B----4-:R-:W-:Y:S02]  /*a4520*/  F2FP.BF16.PACK_AB R26, R27, R26 ;  /* 0x0000001a1b1a723e */ /* 0x010fe400000010ff */
[----:B------:R-:W3:Y:S02]  /*a4530*/  LDL.LU R27, [R1+0x2844] ;  /* 0x00284400011b7983 */ /* 0x000ee40000300800 */
[----:B---3--:R-:W-:Y:S02]  /*a4540*/  F2FP.BF16.PACK_AB R27, R3, R27 ;  /* 0x0000001b031b723e */ /* 0x008fe400000010ff */
[----:B------:R-:W3:Y:S02]  /*a4550*/  LDL.LU R3, [R1+0x2840] ;  /* 0x0028400001037983 */ /* 0x000ee40000300800 */
[----:B---3--:R-:W-:-:S02]  /*a4560*/  F2FP.BF16.PACK_AB R4, R3, R4 ;  /* 0x000000040304723e */ /* 0x008fc400000010ff */
[----:B------:R-:W3:Y:S02]  /*a4570*/  LDL.LU R3, [R1+0x283c] ;  /* 0x00283c0001037983 */ /* 0x000ee40000300800 */
[----:B---3--:R-:W-:Y:S02]  /*a4580*/  F2FP.BF16.PACK_AB R8, R3, R8 ;  /* 0x000000080308723e */ /* 0x008fe400000010ff */
[----:B------:R-:W3:Y:S01]  /*a4590*/  LDL.LU R3, [R1+0x2838] ;  /* 0x0028380001037983 */ /* 0x000ee20000300800 */
[----:B-----5:R-:W-:Y:S02]  /*a45a0*/  F2FP.BF16.PACK_AB R9, R2, R9 ;  /* 0x000000090209723e */ /* 0x020fe400000010ff */
[----:B------:R-:W-:Y:S02]  /*a45b0*/  F2FP.BF16.PACK_AB R6, R29, R6 ;  /* 0x000000061d06723e */ /* 0x000fe400000010ff */
[----:B------:R-:W-:Y:S02]  /*a45c0*/  F2FP.BF16.PACK_AB R10, R28, R10 ;  /* 0x0000000a1c0a723e */ /* 0x000fe400000010ff */
[----:B---3--:R-:W-:-:S02]  /*a45d0*/  F2FP.BF16.PACK_AB R5, R3, R5 ;  /* 0x000000050305723e */ /* 0x008fc400000010ff */
[----:B------:R-:W3:Y:S01]  /*a45e0*/  LDL.LU R3, [R1+0x2834] ;  /* 0x0028340001037983 */ /* 0x000ee20000300800 */
[----:B------:R-:W4:Y:S02]  /*a45f0*/  LDL.LU R2, [R1+0x2830] ;  /* 0x0028300001027983 */ /* 0x000f240000300800 */
[----:B------:R-:W4:Y:S02]  /*a4600*/  LDL.LU R29, [R1+0x282c] ;  /* 0x00282c00011d7983 */ /* 0x000f240000300800 */
[----:B------:R-:W5:Y:S02]  /*a4610*/  LDL.LU R28, [R1+0x2828] ;  /* 0x00282800011c7983 */ /* 0x000f640000300800 */
[----:B-----5:R-:W-:Y:S02]  /*a4620*/  F2FP.BF16.PACK_AB R7, R28, R7 ;  /* 0x000000071c07723e */ /* 0x020fe400000010ff */
[----:B------:R-:W5:Y:S01]  /*a4630*/  LDL.LU R28, [R1+0x2824] ;  /* 0x00282400011c7983 */ /* 0x000f620000300800 */
[----:B--2---:R-:W-:Y:S01]  /*a4640*/  F2FP.BF16.PACK_AB R17, R17, R14 ;  /* 0x0000000e1111723e */ /* 0x004fe200000010ff */
[----:B----4-:R-:W-:Y:S01]  /*a4650*/  F2FP.BF16.PACK_AB R14, R29, R2 ;  /* 0x000000021d0e723e */ /* 0x010fe200000010ff */
[----:B-----5:R-:W-:-:S02]  /*a4660*/  F2FP.BF16.PACK_AB R12, R12, R28 ;  /* 0x0000001c0c0c723e */ /* 0x020fc400000010ff */
[----:B------:R-:W3:Y:S01]  /*a4670*/  LDL.LU R28, [R1+0x2820] ;  /* 0x00282000011c7983 */ /* 0x000ee20000300800 */
[----:B------:R-:W2:Y:S03]  /*a4680*/  LDL.LU R29, [R1+0x1a8] ;  /* 0x0001a800011d7983 */ /* 0x000ea60000300800 */
[----:B--2---:R-:W-:Y:S01]  /*a4690*/  STL [R1+0x27fc], R29 ;  /* 0x0027fc1d01007387 */ /* 0x004fe20000100800 */
[----:B------:R-:W2:Y:S01]  /*a46a0*/  LDL.LU R2, [R1+0x1bc] ;  /* 0x0001bc0001027983 */ /* 0x000ea20000300800 */
[----:B------:R-:W-:Y:S02]  /*a46b0*/  F2FP.BF16.PACK_AB R11, R20, R11 ;  /* 0x0000000b140b723e */ /* 0x000fe400000010ff */
[----:B------:R-:W-:Y:S01]  /*a46c0*/  F2FP.BF16.PACK_AB R16, R21, R16 ;  /* 0x000000101510723e */ /* 0x000fe200000010ff */
[----:B--2---:R-:W-:Y:S01]  /*a46d0*/  STL [R1+0x2800], R2 ;  /* 0x0028000201007387 */ /* 0x004fe20000100800 */
[----:B------:R-:W2:Y:S02]  /*a46e0*/  LDL.LU R20, [R1+0x13c] ;  /* 0x00013c0001147983 */ /* 0x000ea40000300800 */
[----:B------:R-:W4:Y:S02]  /*a46f0*/  LDL.LU R21, [R1+0x148] ;  /* 0x0001480001157983 */ /* 0x000f240000300800 */
[----:B----4-:R0:W-:Y:S04]  /*a4700*/  STL [R1+0x2818], R21 ;  /* 0x0028181501007387 */ /* 0x0101e80000100800 */
[----:B0-----:R-:W4:Y:S01]  /*a4710*/  LDL.LU R21, [R1+0x150] ;  /* 0x0001500001157983 */ /* 0x001f220000300800 */
[----:B------:R-:W-:-:S03]  /*a4720*/  F2FP.BF16.PACK_AB R13, R22, R13 ;  /* 0x0000000d160d723e */ /* 0x000fc600000010ff */
[----:B----4-:R0:W-:Y:S04]  /*a4730*/  STL [R1+0x281c], R21 ;  /* 0x00281c1501007387 */ /* 0x0101e80000100800 */
[----:B0-----:R-:W2:Y:S01]  /*a4740*/  LDL.LU R21, [R1+0x140] ;  /* 0x0001400001157983 */ /* 0x001ea20000300800 */
[----:B------:R-:W4:Y:S03]  /*a4750*/  LDL.LU R22, [R1+0x154] ;  /* 0x0001540001167983 */ /* 0x000f260000300800 */
[----:B----4-:R0:W-:Y:S04]  /*a4760*/  STL [R1+0x2810], R22 ;  /* 0x0028101601007387 */ /* 0x0101e80000100800 */
[----:B0-----:R-:W4:Y:S01]  /*a4770*/  LDL.LU R22, [R1+0x160] ;  /* 0x0001600001167983 */ /* 0x001f220000300800 */
[----:B------:R-:W-:-:S03]  /*a4780*/  F2FP.BF16.PACK_AB R18, R23, R18 ;  /* 0x000000121712723e */ /* 0x000fc600000010ff */
[----:B----4-:R0:W-:Y:S04]  /*a4790*/  STL [R1+0x2814], R22 ;  /* 0x0028141601007387 */ /* 0x0101e80000100800 */
[----:B0-----:R-:W4:Y:S01]  /*a47a0*/  LDL.LU R22, [R1+0x14c] ;  /* 0x00014c0001167983 */ /* 0x001f220000300800 */
[----:B------:R-:W5:Y:S03]  /*a47b0*/  LDL.LU R23, [R1+0x164] ;  /* 0x0001640001177983 */ /* 0x000f660000300800 */
[----:B-----5:R0:W-:Y:S04]  /*a47c0*/  STL [R1+0x2808], R23 ;  /* 0x0028081701007387 */ /* 0x0201e80000100800 */
[----:B0-----:R-:W5:Y:S04]  /*a47d0*/  LDL.LU R23, [R1+0x170] ;  /* 0x0001700001177983 */ /* 0x001f680000300800 */
[----:B-----5:R0:W-:Y:S04]  /*a47e0*/  STL [R1+0x280c], R23 ;  /* 0x00280c1701007387 */ /* 0x0201e80000100800 */
[----:B0-----:R-:W5:Y:S01]  /*a47f0*/  LDL.LU R23, [R1+0x158] ;  /* 0x0001580001177983 */ /* 0x001f620000300800 */
[----:B------:R-:W4:Y:S01]  /*a4800*/  LDL.LU R2, [R1+0x178] ;  /* 0x0001780001027983 */ /* 0x000f220000300800 */
[----:B------:R-:W-:Y:S01]  /*a4810*/  F2FP.BF16.PACK_AB R15, R19, R15 ;  /* 0x0000000f130f723e */ /* 0x000fe200000010ff */
[----:B---3--:R-:W-:Y:S01]  /*a4820*/  F2FP.BF16.PACK_AB R19, R3, R28 ;  /* 0x0000001c0313723e */ /* 0x008fe200000010ff */
[----:B------:R-:W-:Y:S04]  /*a4830*/  STS.128 [R0+0x380], R24 ;  /* 0x0003801800007388 */ /* 0x000fe80000000c00 */
[----:B------:R-:W-:Y:S04]  /*a4840*/  STS.128 [R0+0x400], R4 ;  /* 0x0004000400007388 */ /* 0x000fe80000000c00 */
[----:B------:R-:W-:Y:S04]  /*a4850*/  STS.128 [R0+0x480], R8 ;  /* 0x0004800800007388 */ /* 0x000fe80000000c00 */
[----:B------:R-:W-:Y:S04]  /*a4860*/  STS.128 [R0+0x500], R12 ;  /* 0x0005000c00007388 */ /* 0x000fe80000000c00 */
[----:B------:R-:W-:Y:S01]  /*a4870*/  STS.128 [R0+0x580], R16 ;  /* 0x0005801000007388 */ /* 0x000fe20000000c00 */
[----:B--2---:R-:W-:-:S03]  /*a4880*/  F2FP.BF16.PACK_AB R20, R21, R20 ;  /* 0x000000141514723e */ /* 0x004fc600000010ff */
[----:B----4-:R0:W-:Y:S04]  /*a4890*/  STL [R1+0x2804], R2 ;  /* 0x0028040201007387 */ /* 0x0101e80000100800 */
[----:B0-----:R-:W2:Y:S01]  /*a48a0*/  LDL.LU R2, [R1+0x168] ;  /* 0x0001680001027983 */ /* 0x001ea20000300800 */
[----:B------:R-:W3:Y:S02]  /*a48b0*/  LDL.LU R29, [R1+0x180] ;  /* 0x00018000011d7983 */ /* 0x000ee40000300800 */
[----:B------:R-:W4:Y:S02]  /*a48c0*/  LDL.LU R28, [R1+0x190] ;  /* 0x00019000011c7983 */ /* 0x000f240000300800 */
        /* <DEDUP_REMOVED lines=9> */
[----:B------:R-:W3:Y:S01]  /*a4960*/  LDL.LU R8, [R1+0x17c] ;  /* 0x00017c0001087983 */ /* 0x000ee20000300800 */
[----:B------:R-:W2:Y:S02]  /*a4970*/  LDL.LU R9, [R1+0x188] ;  /* 0x0001880001097983 */ /* 0x000ea40000300800 */
[----:B------:R-:W2:Y:S02]  /*a4980*/  LDL.LU R10, [R1+0x194] ;  /* 0x00019400010a7983 */ /* 0x000ea40000300800 */
[----:B------:R-:W2:Y:S01]  /*a4990*/  LDL.LU R11, [R1+0x1ac] ;  /* 0x0001ac00010b7983 */ /* 0x000ea20000300800 */
        /* <DEDUP_REMOVED lines=8> */
[----:B------:R-:W2:Y:S02]  /*a4a20*/  LDL.LU R21, [R1+0x281c] ;  /* 0x00281c0001157983 */ /* 0x000ea40000300800 */
[----:B--2---:R-:W-:-:S02]  /*a4a30*/  F2FP.BF16.PACK_AB R4, R21, R4 ;  /* 0x000000041504723e */ /* 0x004fc400000010ff */
[----:B------:R-:W2:Y:S02]  /*a4a40*/  LDL.LU R21, [R1+0x2818] ;  /* 0x0028180001157983 */ /* 0x000ea40000300800 */
[----:B--2---:R-:W-:Y:S02]  /*a4a50*/  F2FP.BF16.PACK_AB R21, R22, R21 ;  /* 0x000000151615723e */ /* 0x004fe400000010ff */
[----:B------:R-:W2:Y:S02]  /*a4a60*/  LDL.LU R22, [R1+0x2814] ;  /* 0x0028140001167983 */ /* 0x000ea40000300800 */
[----:B--2---:R-:W-:Y:S02]  /*a4a70*/  F2FP.BF16.PACK_AB R5, R22, R5 ;  /* 0x000000051605723e */ /* 0x004fe400000010ff */
[----:B------:R-:W5:Y:S02]  /*a4a80*/  LDL.LU R22, [R1+0x2810] ;  /* 0x0028100001167983 */ /* 0x000f640000300800 */
[----:B-----5:R-:W-:-:S02]  /*a4a90*/  F2FP.BF16.PACK_AB R22, R23, R22 ;  /* 0x000000161716723e */ /* 0x020fc400000010ff */
[----:B------:R-:W2:Y:S02]  /*a4aa0*/  LDL.LU R23, [R1+0x280c] ;  /* 0x00280c0001177983 */ /* 0x000ea40000300800 */
[----:B--2---:R-:W-:Y:S02]  /*a4ab0*/  F2FP.BF16.PACK_AB R6, R23, R6 ;  /* 0x000000061706723e */ /* 0x004fe400000010ff */
[----:B------:R-:W2:Y:S02]  /*a4ac0*/  LDL.LU R23, [R1+0x2808] ;  /* 0x0028080001177983 */ /* 0x000ea40000300800 */
[----:B--2---:R-:W-:Y:S02]  /*a4ad0*/  F2FP.BF16.PACK_AB R23, R2, R23 ;  /* 0x000000170217723e */ /* 0x004fe400000010ff */
[----:B------:R-:W2:Y:S01]  /*a4ae0*/  LDL.LU R2, [R1+0x2804] ;  /* 0x0028040001027983 */ /* 0x000ea20000300800 */
[----:B---3--:R-:W-:Y:S02]  /*a4af0*/  F2FP.BF16.PACK_AB R8, R29, R8 ;  /* 0x000000081d08723e */ /* 0x008fe400000010ff */
[----:B----4-:R-:W-:-:S02]  /*a4b00*/  F2FP.BF16.PACK_AB R12, R28, R12 ;  /* 0x0000000c1c0c723e */ /* 0x010fc400000010ff */
[----:B--2---:R-:W-:Y:S02]  /*a4b10*/  F2FP.BF16.PACK_AB R7, R2, R7 ;  /* 0x000000070207723e */ /* 0x004fe400000010ff */
[----:B------:R-:W2:Y:S01]  /*a4b20*/  LDL.LU R2, [R1+0x2800] ;  /* 0x0028000001027983 */ /* 0x000ea20000300800 */
[----:B------:R-:W3:Y:S02]  /*a4b30*/  LDL.LU R29, [R1+0x27fc] ;  /* 0x0027fc00011d7983 */ /* 0x000ee40000300800 */
[----:B------:R-:W4:Y:S02]  /*a4b40*/  LDL.LU R28, [R1+0x27f8] ;  /* 0x0027f800011c7983 */ /* 0x000f240000300800 */
[----:B----4-:R-:W-:Y:S02]  /*a4b50*/  F2FP.BF16.PACK_AB R9, R28, R9 ;  /* 0x000000091c09723e */ /* 0x010fe400000010ff */
[----:B------:R-:W3:Y:S01]  /*a4b60*/  LDL.LU R28, [R1+0x27f4] ;  /* 0x0027f400011c7983 */ /* 0x000ee20000300800 */
[----:B------:R-:W-:-:S02]  /*a4b70*/  F2FP.BF16.PACK_AB R14, R14, R11 ;  /* 0x0000000b0e0e723e */ /* 0x000fc400000010ff */
[----:B------:R-:W-:Y:S02]  /*a4b80*/  F2FP.BF16.PACK_AB R13, R16, R13 ;  /* 0x0000000d100d723e */ /* 0x000fe400000010ff */
[----:B------:R-:W-:Y:S01]  /*a4b90*/  F2FP.BF16.PACK_AB R10, R17, R10 ;  /* 0x0000000a110a723e */ /* 0x000fe200000010ff */
[----:B--2---:R-:W-:Y:S01]  /*a4ba0*/  F2FP.BF16.PACK_AB R16, R19, R2 ;  /* 0x000000021310723e */ /* 0x004fe200000010ff */
[----:B---3--:R-:W-:Y:S02]  /*a4bb0*/  F2FP.BF16.PACK_AB R11, R29, R28 ;  /* 0x0000001c1d0b723e */ /* 0x008fe400000010ff */
[----:B------:R-:W2:Y:S01]  /*a4bc0*/  LDL.LU R28, [R1+0x27f0] ;  /* 0x0027f000011c7983 */ /* 0x000ea20000300800 */
[----:B------:R-:W3:Y:S02]  /*a4bd0*/  LDL.LU R29, [R1+0x648] ;  /* 0x00064800011d7983 */ /* 0x000ee40000300800 */
[----:B------:R-:W4:Y:S01]  /*a4be0*/  LDL.LU R2, [R1+0x784] ;  /* 0x0007840001027983 */ /* 0x000f220000300800 */
[----:B------:R-:W-:-:S02]  /*a4bf0*/  F2FP.BF16.PACK_AB R17, R24, R25 ;  /* 0x000000191811723e */ /* 0x000fc400000010ff */
[----:B------:R-:W-:Y:S01]  /*a4c00*/  F2FP.BF16.PACK_AB R15, R18, R15 ;  /* 0x0000000f120f723e */ /* 0x000fe200000010ff */
[----:B------:R-:W5:Y:S01]  /*a4c10*/  LDL.LU R24, [R1+0x1dc] ;  /* 0x0001dc0001187983 */ /* 0x000f620000300800 */
[----:B------:R-:W-:Y:S01]  /*a4c20*/  F2FP.BF16.PACK_AB R18, R26, R27 ;  /* 0x0000001b1a12723e */ /* 0x000fe200000010ff */
[----:B------:R-:W3:Y:S02]  /*a4c30*/  LDL.LU R25, [R1+0x1f0] ;  /* 0x0001f00001197983 */ /* 0x000ee40000300800 */
[----:B------:R-:W3:Y:S01]  /*a4c40*/  LDL.LU R26, [R1+0x1f8] ;  /* 0x0001f800011a7983 */ /* 0x000ee20000300800 */
[----:B------:R-:W3:Y:S04]  /*a4c50*/  LDL.LU R27, [R1+0x200] ;  /* 0x00020000011b7983 */ /* 0x000ee80000300800 */
[----:B------:R0:W-:Y:S04]  /*a4c60*/  STS.128 [R0+0x600], R20 ;  /* 0x0006001400007388 */ /* 0x0001e80000000c00 */
[----:B------:R1:W-:Y:S01]  /*a4c70*/  STS.128 [R0+0x680], R4 ;  /* 0x0006800400007388 */ /* 0x0003e20000000c00 */
[----:B--2---:R-:W-:-:S03]  /*a4c80*/  F2FP.BF16.PACK_AB R19, R3, R28 ;  /* 0x0000001c0313723e */ /* 0x004fc600000010ff */
[----:B------:R-:W5:Y:S01]  /*a4c90*/  LDL.LU R28, [R1+0x27ec] ;  /* 0x0027ec00011c7983 */ /* 0x000f620000300800 */
[----:B------:R-:W2:Y:S02]  /*a4ca0*/  LDL.LU R3, [R1+0x84] ;  /* 0x0000840001037983 */ /* 0x000ea40000300800 */
[----:B0-----:R-:W2:Y:S02]  /*a4cb0*/  LDL.LU R20, [R1+0x2a4] ;  /* 0x0002a40001147983 */ /* 0x001ea40000300800 */
[----:B------:R-:W2:Y:S01]  /*a4cc0*/  LDL.LU R21, [R1+0x29c] ;  /* 0x00029c0001157983 */ /* 0x000ea20000300800 */
[----:B------:R-:W2:Y:S01]  /*a4cd0*/  LDL.LU R22, [R1+0x78c] ;  /* 0x00078c0001167983 */ /* 0x000ea20000300800 */
[----:B------:R-:W2:Y:S02]  /*a4ce0*/  LDL.LU R23, [R1+0x798] ;  /* 0x0007980001177983 */ /* 0x000ea40000300800 */
[----:B-1----:R-:W2:Y:S02]  /*a4cf0*/  LDL.LU R4, [R1+0x208] ;  /* 0x0002080001047983 */ /* 0x002ea40000300800 */
[----:B------:R-:W2:Y:S01]  /*a4d00*/  LDL.LU R5, [R1+0x25c] ;  /* 0x00025c0001057983 */ /* 0x000ea20000300800 */
[----:B------:R-:W2:Y:S01]  /*a4d10*/  LDL.LU R6, [R1+0x26c] ;  /* 0x00026c0001067983 */ /* 0x000ea20000300800 */
[----:B------:R-:W2:Y:S03]  /*a4d20*/  LDL.LU R7, [R1+0x280] ;  /* 0x0002800001077983 */ /* 0x000ea60000300800 */
[----:B------:R0:W-:Y:S04]  /*a4d30*/  STS.128 [R0+0x700], R8 ;  /* 0x0007000800007388 */ /* 0x0001e80000000c00 */
[----:B------:R1:W-:Y:S04]  /*a4d40*/  STS.128 [R0+0x780], R12 ;  /* 0x0007800c00007388 */ /* 0x0003e80000000c00 */
[----:B------:R1:W-:Y:S04]  /*a4d50*/  STS.128 [R0+0x800], R16 ;  /* 0x0008001000007388 */ /* 0x0003e80000000c00 */
[----:B0-----:R-:W2:Y:S01]  /*a4d60*/  LDL.LU R8, [R1+0x28c] ;  /* 0x00028c0001087983 */ /* 0x001ea20000300800 */
[----:B------:R-:W2:Y:S02]  /*a4d70*/  LDL.LU R9, [R1+0x260] ;  /* 0x0002600001097983 */ /* 0x000ea40000300800 */
[----:B------:R-:W2:Y:S02]  /*a4d80*/  LDL.LU R10, [R1+0x2ac] ;  /* 0x0002ac00010a7983 */ /* 0x000ea40000300800 */
[----:B------:R-:W2:Y:S01]  /*a4d90*/  LDL.LU R11, [R1+0x628] ;  /* 0x00062800010b7983 */ /* 0x000ea20000300800 */
[----:B-1----:R-:W2:Y:S01]  /*a4da0*/  LDL.LU R12, [R1+0x63c] ;  /* 0x00063c00010c7983 */ /* 0x002ea20000300800 */
[----:B------:R-:W2:Y:S02]  /*a4db0*/  LDL.LU R13, [R1+0x780] ;  /* 0x00078000010d7983 */ /* 0x000ea40000300800 */
[----:B------:R-:W4:Y:S02]  /*a4dc0*/  LDL.LU R14, [R1+0x788] ;  /* 0x00078800010e7983 */ /* 0x000f240000300800 */
[----:B------:R-:W2:Y:S01]  /*a4dd0*/  LDL.LU R15, [R1+0x790] ;  /* 0x00079000010f7983 */ /* 0x000ea20000300800 */
[----:B------:R-:W2:Y:S01]  /*a4de0*/  LDL.LU R16, [R1+0x20c] ;  /* 0x00020c0001107983 */ /* 0x000ea20000300800 */
[----:B------:R-:W2:Y:S02]  /*a4df0*/  LDL.LU R17, [R1+0x294] ;  /* 0x0002940001117983 */ /* 0x000ea40000300800 */
[----:B------:R-:W2:Y:S02]  /*a4e00*/  LDL.LU R18, [R1+0x270] ;  /* 0x0002700001127983 */ /* 0x000ea40000300800 */
[----:B------:R-:W2:Y:S01]  /*a4e10*/  LDL.LU R19, [R1+0x2b4] ;  /* 0x0002b40001137983 */ /* 0x000ea20000300800 */
[----:B-----5:R-:W-:-:S02]  /*a4e20*/  F2FP.BF16.PACK_AB R24, R28, R24 ;  /* 0x000000181c18723e */ /* 0x020fc400000010ff */
[----:B------:R-:W3:Y:S02]  /*a4e30*/  LDL.LU R28, [R1+0x27e8] ;  /* 0x0027e800011c7983 */ /* 0x000ee40000300800 */
[----:B---3--:R-:W-:Y:S02]  /*a4e40*/  F2FP.BF16.PACK_AB R25, R28, R25 ;  /* 0x000000191c19723e */ /* 0x008fe400000010ff */
[----:B------:R-:W3:Y:S02]  /*a4e50*/  LDL.LU R28, [R1+0x27e4] ;  /* 0x0027e400011c7983 */ /* 0x000ee40000300800 */
[----:B---3--:R-:W-:Y:S02]  /*a4e60*/  F2FP.BF16.PACK_AB R26, R28, R26 ;  /* 0x0000001a1c1a723e */ /* 0x008fe400000010ff */
[----:B------:R-:W3:Y:S01]  /*a4e70*/  LDL.LU R28, [R1+0x27e0] ;  /* 0x0027e000011c7983 */ /* 0x000ee20000300800 */
[----:B--2---:R-:W-:Y:S02]  /*a4e80*/  F2FP.BF16.PACK_AB R5, R9, R5 ;  /* 0x000000050905723e */ /* 0x004fe400000010ff */
[----:B---3--:R-:W-:-:S02]  /*a4e90*/  F2FP.BF16.PACK_AB R27, R28, R27 ;  /* 0x0000001b1c1b723e */ /* 0x008fc400000010ff */
[----:B------:R-:W2:Y:S01]  /*a4ea0*/  LDL.LU R28, [R1+0x27dc] ;  /* 0x0027dc00011c7983 */ /* 0x000ea20000300800 */
[----:B------:R-:W-:Y:S02]  /*a4eb0*/  F2FP.BF16.PACK_AB R9, R20, R21 ;  /* 0x000000151409723e */ /* 0x000fe400000010ff */
[----:B------:R-:W3:Y:S02]  /*a4ec0*/  LDL.LU R20, [R1+0x530] ;  /* 0x0005300001147983 */ /* 0x000ee40000300800 */
[----:B------:R-:W5:Y:S01]  /*a4ed0*/  LDL.LU R21, [R1+0x558] ;  /* 0x0005580001157983 */ /* 0x000f620000300800 */
[----:B------:R-:W-:Y:S02]  /*a4ee0*/  F2FP.BF16.PACK_AB R4, R16, R4 ;  /* 0x000000041004723e */ /* 0x000fe400000010ff */
[----:B--2---:R-:W-:Y:S02]  /*a4ef0*/  F2FP.BF16.PACK_AB R7, R7, R28 ;  /* 0x0000001c0707723e */ /* 0x004fe400000010ff */
[----:B------:R-:W2:Y:S01]  /*a4f00*/  LDL.LU R28, [R1+0x27d8] ;  /* 0x0027d800011c7983 */ /* 0x000ea20000300800 */
[----:B------:R-:W-:-:S02]  /*a4f10*/  F2FP.BF16.PACK_AB R8, R17, R8 ;  /* 0x000000081108723e */ /* 0x000fc400000010ff */
[----:B------:R-:W-:Y:S01]  /*a4f20*/  F2FP.BF16.PACK_AB R11, R12, R11 ;  /* 0x0000000b0c0b723e */ /* 0x000fe200000010ff */
[----:B------:R-:W3:Y:S01]  /*a4f30*/  LDL.LU R16, [R1+0x79c] ;  /* 0x00079c0001107983 */ /* 0x000ee20000300800 */
[----:B------:R-:W-:Y:S01]  /*a4f40*/  F2FP.BF16.PACK_AB R12, R13, R29 ;  /* 0x0000001d0d0c723e */ /* 0x000fe200000010ff */
[----:B------:R-:W3:Y:S01]  /*a4f50*/  LDL.LU R17, [R1+0x7a8] ;  /* 0x0007a80001117983 */ /* 0x000ee20000300800 */
[----:B------:R-:W-:Y:S01]  /*a4f60*/  F2FP.BF16.PACK_AB R6, R18, R6 ;  /* 0x000000061206723e */ /* 0x000fe200000010ff */
[----:B------:R-:W3:Y:S01]  /*a4f70*/  LDL.LU R29, [R1+0x7a4] ;  /* 0x0007a400011d7983 */ /* 0x000ee20000300800 */
[----:B----4-:R-:W-:Y:S01]  /*a4f80*/  F2FP.BF16.PACK_AB R13, R14, R2 ;  /* 0x000000020e0d723e */ /* 0x010fe200000010ff */
[----:B------:R-:W4:Y:S01]  /*a4f90*/  LDL.LU R18, [R1+0x7b0] ;  /* 0x0007b00001127983 */ /* 0x000f220000300800 */
[----:B------:R-:W-:Y:S01]  /*a4fa0*/  F2FP.BF16.PACK_AB R10, R19, R10 ;  /* 0x0000000a130a723e */ /* 0x000fe200000010ff */
[----:B------:R-:W4:Y:S01]  /*a4fb0*/  LDL.LU R2, [R1+0x7ac] ;  /* 0x0007ac0001027983 */ /* 0x000f220000300800 */
[----:B------:R-:W-:Y:S01]  /*a4fc0*/  F2FP.BF16.PACK_AB R14, R15, R22 ;  /* 0x000000160f0e723e */ /* 0x000fe200000010ff */
[----:B------:R-:W3:Y:S01]  /*a4fd0*/  LDL.LU R19, [R1+0x7b8] ;  /* 0x0007b80001137983 */ /* 0x000ee20000300800 */
[----:B------:R-:W-:-:S03]  /*a4fe0*/  @!P5 FMUL R3, R3, 16777216 ;  /* 0x4b8000000303d820 */ /* 0x000fc60000400000 */
[----:B------:R0:W-:Y:S01]  /*a4ff0*/  STS.128 [R0+0x880], R24 ;  /* 0x0008801800007388 */ /* 0x0001e20000000c00 */
[----:B--2---:R-:W-:-:S03]  /*a5000*/  F2FP.BF16.PACK_AB R15, R23, R28 ;  /* 0x0000001c170f723e */ /* 0x004fc600000010ff */
[----:B------:R-:W2:Y:S01]  /*a5010*/  LDL.LU R28, [R1+0x27d4] ;  /* 0x0027d400011c7983 */ /* 0x000ea20000300800 */
[----:B------:R-:W5:Y:S02]  /*a5020*/  LDL.LU R22, [R1+0x8d4] ;  /* 0x0008d40001167983 */ /* 0x000f640000300800 */
[----:B------:R-:W5:Y:S02]  /*a5030*/  LDL.LU R23, [R1+0x8d0] ;  /* 0x0008d00001177983 */ /* 0x000f640000300800 */
[----:B0-----:R-:W5:Y:S01]  /*a5040*/  LDL.LU R24, [R1+0x80c] ;  /* 0x00080c0001187983 */ /* 0x001f620000300800 */
[----:B------:R-:W0:Y:S01]  /*a5050*/  MUFU.RCP R3, R3 ;  /* 0x0000000300037308 */ /* 0x000e220000001000 */
[----:B------:R-:W5:Y:S01]  /*a5060*/  LDL.LU R25, [R1+0x7ec] ;  /* 0x0007ec0001197983 */ /* 0x000f620000300800 */
[----:B------:R-:W5:Y:S02]  /*a5070*/  LDL.LU R26, [R1+0x7e8] ;  /* 0x0007e800011a7983 */ /* 0x000f640000300800 */
[----:B------:R-:W5:Y:S01]  /*a5080*/  LDL.LU R27, [R1+0x8cc] ;  /* 0x0008cc00011b7983 */ /* 0x000f620000300800 */
[----:B------:R1:W-:Y:S04]  /*a5090*/  STS.128 [R0+0x900], R4 ;  /* 0x0009000400007388 */ /* 0x0003e80000000c00 */
[----:B------:R0:W-:Y:S04]  /*a50a0*/  STS.128 [R0+0x980], R8 ;  /* 0x0009800800007388 */ /* 0x0001e80000000c00 */
[----:B------:R0:W-:Y:S01]  /*a50b0*/  STS.128 [R0+0xa00], R12 ;  /* 0x000a000c00007388 */ /* 0x0001e20000000c00 */
[----:B---3--:R-:W-:-:S03]  /*a50c0*/  F2FP.BF16.PACK_AB R17, R17, R29 ;  /* 0x0000001d1111723e */ /* 0x008fc600000010ff */
[----:B-1----:R-:W3:Y:S01]  /*a50d0*/  LDL.LU R4, [R1+0x7bc] ;  /* 0x0007bc0001047983 */ /* 0x002ee20000300800 */
[----:B------:R-:W3:Y:S02]  /*a50e0*/  LDL.LU R5, [R1+0x7d4] ;  /* 0x0007d40001057983 */ /* 0x000ee40000300800 */
[----:B------:R-:W3:Y:S02]  /*a50f0*/  LDL.LU R6, [R1+0x7dc] ;  /* 0x0007dc0001067983 */ /* 0x000ee40000300800 */
[----:B------:R-:W5:Y:S01]  /*a5100*/  LDL.LU R7, [R1+0x8c4] ;  /* 0x0008c40001077983 */ /* 0x000f620000300800 */
[----:B0-----:R-:W3:Y:S01]  /*a5110*/  LDL.LU R8, [R1+0x7f4] ;  /* 0x0007f40001087983 */ /* 0x001ee20000300800 */
[----:B------:R-:W3:Y:S02]  /*a5120*/  LDL.LU R9, [R1+0x808] ;  /* 0x0008080001097983 */ /* 0x000ee40000300800 */
[----:B------:R-:W3:Y:S02]  /*a5130*/  LDL.LU R10, [R1+0x7fc] ;  /* 0x0007fc00010a7983 */ /* 0x000ee40000300800 */
[----:B------:R-:W5:Y:S01]  /*a5140*/  LDL.LU R11, [R1+0x7e4] ;  /* 0x0007e400010b7983 */ /* 0x000f620000300800 */
[----:B------:R-:W5:Y:S01]  /*a5150*/  LDL.LU R12, [R1+0x7a0] ;  /* 0x0007a000010c7983 */ /* 0x000f620000300800 */
[----:B------:R-:W5:Y:S02]  /*a5160*/  LDL.LU R13, [R1+0x7d0] ;  /* 0x0007d000010d7983 */ /* 0x000f640000300800 */
[----:B------:R-:W5:Y:S02]  /*a5170*/  LDL.LU R14, [R1+0x7f8] ;  /* 0x0007f800010e7983 */ /* 0x000f640000300800 */
[----:B------:R-:W5:Y:S01]  /*a5180*/  LDL.LU R15, [R1+0x7d8] ;  /* 0x0007d800010f7983 */ /* 0x000f620000300800 */
[----:B------:R0:W-:Y:S01]  /*a5190*/  STL [R1+0xf78], R3 ;  /* 0x000f780301007387 */ /* 0x0001e20000100800 */
[----:B------:R-:W5:Y:S01]  /*a51a0*/  LDL.LU R29, [R1+0x8c] ;  /* 0x00008c00011d7983 */ /* 0x000f620000300800 */
[----:B----4-:R-:W-:-:S02]  /*a51b0*/  F2FP.BF16.PACK_AB R18, R18, R2 ;  /* 0x000000021212723e */ /* 0x010fc400000010ff */
[----:B------:R-:W4:Y:S01]  /*a51c0*/  LDL.LU R2, [R1+0x8dc] ;  /* 0x0008dc0001027983 */ /* 0x000f220000300800 */
[----:B--2---:R-:W-:-:S03]  /*a51d0*/  F2FP.BF16.PACK_AB R19, R19, R28 ;  /* 0x0000001c1313723e */ /* 0x004fc600000010ff */
[----:B------:R-:W2:Y:S01]  /*a51e0*/  LDL.LU R28, [R1+0x27d0] ;  /* 0x0027d000011c7983 */ /* 0x000ea20000300800 */
[----:B---3--:R-:W-:Y:S01]  /*a51f0*/  F2FP.BF16.PACK_AB R9, R9, R10 ;  /* 0x0000000a0909723e */ /* 0x008fe200000010ff */
[----:B-----5:R-:W-:Y:S01]  /*a5200*/  F2FP.BF16.PACK_AB R10, R7, R24 ;  /* 0x00000018070a723e */ /* 0x020fe200000010ff */
[----:B------:R-:W-:Y:S02]  /*a5210*/  F2FP.BF16.PACK_AB R6, R11, R6 ;  /* 0x000000060b06723e */ /* 0x000fe400000010ff */
[----:B------:R-:W-:Y:S02]  /*a5220*/  F2FP.BF16.PACK_AB R7, R25, R26 ;  /* 0x0000001a1907723e */ /* 0x000fe400000010ff */
[----:B------:R-:W3:Y:S01]  /*a5230*/  LDL.LU R26, [R1+0x524] ;  /* 0x00052400011a7983 */ /* 0x000ee20000300800 */
[----:B--2---:R-:W-:-:S03]  /*a5240*/  F2FP.BF16.PACK_AB R11, R27, R28 ;  /* 0x0000001c1b0b723e */ /* 0x004fc600000010ff */
[----:B------:R-:W4:Y:S01]  /*a5250*/  LDL.LU R28, [R1+0x27cc] ;  /* 0x0027cc00011c7983 */ /* 0x000f220000300800 */
[----:B------:R-:W-:Y:S02]  /*a5260*/  @!P5 FMUL R20, R20, 16777216 ;  /* 0x4b8000001414d820 */ /* 0x000fe40000400000 */
[----:B------:R-:W-:Y:S01]  /*a5270*/  @!P5 FMUL R21, R21, 16777216 ;  /* 0x4b8000001515d820 */ /* 0x000fe20000400000 */
[----:B------:R-:W-:Y:S02]  /*a5280*/  F2FP.BF16.PACK_AB R16, R12, R16 ;  /* 0x000000100c10723e */ /* 0x000fe400000010ff */
[----:B------:R-:W-:Y:S02]  /*a5290*/  F2FP.BF16.PACK_AB R4, R13, R4 ;  /* 0x000000040d04723e */ /* 0x000fe400000010ff */
[----:B------:R-:W-:Y:S02]  /*a52a0*/  F2FP.BF16.PACK_AB R5, R15, R5 ;  /* 0x000000050f05723e */ /* 0x000fe400000010ff */
[----:B------:R-:W-:Y:S01]  /*a52b0*/  F2FP.BF16.PACK_AB R8, R14, R8 ;  /* 0x000000080e08723e */ /* 0x000fe200000010ff */
[----:B------:R-:W-:-:S02]  /*a52c0*/  FMUL R12, R3, R20 ;  /* 0x00000014030c7220 */ /* 0x000fc40000400000 */
[----:B------:R-:W-:Y:S01]  /*a52d0*/  FMUL R13, R3, R21 ;  /* 0x00000015030d7220 */ /* 0x000fe20000400000 */
[----:B------:R1:W-:Y:S04]  /*a52e0*/  STS.128 [R0+0xa80], R16 ;  /* 0x000a801000007388 */ /* 0x0003e80000000c00 */
[----:B0-----:R-:W2:Y:S04]  /*a52f0*/  LDL.LU R3, [R1+0x88] ;  /* 0x0000880001037983 */ /* 0x001ea80000300800 */
[----:B------:R0:W-:Y:S04]  /*a5300*/  STS.128 [R0+0xb00], R4 ;  /* 0x000b000400007388 */ /* 0x0001e80000000c00 */
[----:B------:R5:W-:Y:S04]  /*a5310*/  STS.128 [R0+0xb80], R8 ;  /* 0x000b800800007388 */ /* 0x000be80000000c00 */
[----:B-1----:R-:W2:Y:S01]  /*a5320*/  LDL R17, [R1+0xf78] ;  /* 0x000f780001117983 */ /* 0x002ea20000100800 */
[----:B0-----:R-:W2:Y:S02]  /*a5330*/  LDL.LU R6, [R1+0x55c] ;  /* 0x00055c0001067983 */ /* 0x001ea40000300800 */
[----:B------:R-:W2:Y:S02]  /*a5340*/  LDL.LU R7, [R1+0x544] ;  /* 0x0005440001077983 */ /* 0x000ea40000300800 */
[----:B-----5:R-:W5:Y:S01]  /*a5350*/  LDL.LU R10, [R1+0x540] ;  /* 0x00054000010a7983 */ /* 0x020f620000300800 */
[----:B------:R-:W5:Y:S01]  /*a5360*/  LDL.LU R11, [R1+0x50c] ;  /* 0x00050c00010b7983 */ /* 0x000f620000300800 */
[----:B------:R-:W5:Y:S02]  /*a5370*/  LDL.LU R18, [R1+0x8e4] ;  /* 0x0008e40001127983 */ /* 0x000f640000300800 */
[----:B------:R-:W5:Y:S01]  /*a5380*/  LDL.LU R19, [R1+0x8e0] ;  /* 0x0008e00001137983 */ /* 0x000f620000300800 */
[----:B------:R-:W-:-:S02]  /*a5390*/  F2FP.BF16.PACK_AB R8, R12, R13 ;  /* 0x0000000d0c08723e */ /* 0x000fc400000010ff */
[----:B------:R-:W5:Y:S01]  /*a53a0*/  LDL.LU R12, [R1+0x528] ;  /* 0x00052800010c7983 */ /* 0x000f620000300800 */
[----:B------:R-:W5:Y:S01]  /*a53b0*/  LDL.LU R14, [R1+0x8ec] ;  /* 0x0008ec00010e7983 */ /* 0x000f620000300800 */
[----:B----4-:R-:W-:Y:S02]  /*a53c0*/  F2FP.BF16.PACK_AB R5, R2, R28 ;  /* 0x0000001c0205723e */ /* 0x010fe400000010ff */
[----:B------:R-:W4:Y:S01]  /*a53d0*/  LDL.LU R28, [R1+0x27c8] ;  /* 0x0027c800011c7983 */ /* 0x000f220000300800 */
[----:B------:R0:W1:Y:S01]  /*a53e0*/  MUFU.RCP R16, R29 ;  /* 0x0000001d00107308 */ /* 0x0000620000001000 */
[----:B------:R-:W4:Y:S07]  /*a53f0*/  LDL.LU R21, [R1+0x94] ;  /* 0x0000940001157983 */ /* 0x000f2e0000300800 */
[----:B--2---:R-:W2:Y:S01]  /*a5400*/  MUFU.RCP R3, R3 ;  /* 0x0000000300037308 */ /* 0x004ea20000001000 */
[----:B------:R-:W4:Y:S01]  /*a5410*/  LDL.LU R15, [R1+0x308] ;  /* 0x00030800010f7983 */ /* 0x000f220000300800 */
[----:B------:R-:W-:Y:S01]  /*a5420*/  F2FP.BF16.PACK_AB R4, R22, R23 ;  /* 0x000000171604723e */ /* 0x000fe200000010ff */
[----:B------:R-:W4:Y:S02]  /*a5430*/  LDL.LU R27, [R1+0x32c] ;  /* 0x00032c00011b7983 */ /* 0x000f240000300800 */
[----:B---3--:R-:W-:Y:S01]  /*a5440*/  @!P5 FMUL R26, R26, 16777216 ;  /* 0x4b8000001a1ad820 */ /* 0x008fe20000400000 */
[----:B------:R-:W3:Y:S01]  /*a5450*/  LDL.LU R23, [R1+0x494] ;  /* 0x0004940001177983 */ /* 0x000ee20000300800 */
[----:B------:R-:W3:Y:S02]  /*a5460*/  LDL.LU R24, [R1+0x4cc] ;  /* 0x0004cc0001187983 */ /* 0x000ee40000300800 */
[----:B------:R-:W3:Y:S02]  /*a5470*/  LDL.LU R20, [R1+0x4ec] ;  /* 0x0004ec0001147983 */ /* 0x000ee40000300800 */
[----:B------:R-:W3:Y:S01]  /*a5480*/  LDL.LU R25, [R1+0x4c0] ;  /* 0x0004c00001197983 */ /* 0x000ee20000300800 */
[----:B0-----:R-:W3:Y:S01]  /*a5490*/  LDL.LU R29, [R1+0x4a0] ;  /* 0x0004a000011d7983 */ /* 0x001ee20000300800 */
[----:B------:R-:W3:Y:S02]  /*a54a0*/  LDL.LU R22, [R1+0x138] ;  /* 0x0001380001167983 */ /* 0x000ee40000300800 */
[----:B------:R-:W3:Y:S01]  /*a54b0*/  LDL R2, [R1+0xf58] ;  /* 0x000f580001027983 */ /* 0x000ee20000100800 */
[----:B-1----:R0:W-:Y:S01]  /*a54c0*/  STL [R1+0x27c], R16 ;  /* 0x00027c1001007387 */ /* 0x0021e20000100800 */
[----:B------:R-:W-:-:S02]  /*a54d0*/  @!P5 FMUL R7, R7, 16777216 ;  /* 0x4b8000000707d820 */ /* 0x000fc40000400000 */
[----:B-----5:R-:W-:Y:S02]  /*a54e0*/  @!P5 FMUL R10, R10, 16777216 ;  /* 0x4b8000000a0ad820 */ /* 0x020fe40000400000 */
[C---:B------:R-:W-:Y:S02]  /*a54f0*/  FMUL R7, R17.reuse, R7 ;  /* 0x0000000711077220 */ /* 0x040fe40000400000 */
[C---:B------:R-:W-:Y:S02]  /*a5500*/  FMUL R9, R17.reuse, R10 ;  /* 0x0000000a11097220 */ /* 0x040fe40000400000 */
[----:B------:R-:W-:Y:S02]  /*a5510*/  FMUL R10, R17, R26 ;  /* 0x0000001a110a7220 */ /* 0x000fe40000400000 */
[----:B------:R-:W5:Y:S01]  /*a5520*/  LDL.LU R26, [R1+0x518] ;  /* 0x00051800011a7983 */ /* 0x000f620000300800 */
[----:B--2---:R-:W-:Y:S02]  /*a5530*/  STL [R1+0xf5c], R3 ;  /* 0x000f5c0301007387 */ /* 0x004fe40000100800 */
[----:B------:R-:W-:-:S02]  /*a5540*/  F2FP.BF16.PACK_AB R10, R10, R7 ;  /* 0x000000070a0a723e */ /* 0x000fc400000010ff */
[----:B----4-:R-:W-:Y:S02]  /*a5550*/  F2FP.BF16.PACK_AB R7, R14, R28 ;  /* 0x0000001c0e07723e */ /* 0x010fe400000010ff */
[----:B------:R-:W2:Y:S01]  /*a5560*/  LDL.LU R28, [R1+0x27c4] ;  /* 0x0027c400011c7983 */ /* 0x000ea20000300800 */
[----:B------:R-:W1:Y:S01]  /*a5570*/  MUFU.RCP R21, R21 ;  /* 0x0000001500157308 */ /* 0x000e620000001000 */
[----:B------:R-:W-:Y:S02]  /*a5580*/  @!P5 FMUL R6, R6, 16777216 ;  /* 0x4b8000000606d820 */ /* 0x000fe40000400000 */
[----:B------:R-:W-:Y:S02]  /*a5590*/  @!P5 FMUL R11, R11, 16777216 ;  /* 0x4b8000000b0bd820 */ /* 0x000fe40000400000 */
[----:B------:R-:W-:Y:S02]  /*a55a0*/  FMUL R6, R17, R6 ;  /* 0x0000000611067220 */ /* 0x000fe40000400000 */
[----:B------:R-:W-:-:S02]  /*a55b0*/  @!P5 FMUL R12, R12, 16777216 ;  /* 0x4b8000000c0cd820 */ /* 0x000fc40000400000 */
[C---:B------:R-:W-:Y:S02]  /*a55c0*/  FMUL R14, R16.reuse, R27 ;  /* 0x0000001b100e7220 */ /* 0x040fe40000400000 */
[----:B---3--:R-:W-:Y:S01]  /*a55d0*/  FMUL R13, R16, R23 ;  /* 0x00000017100d7220 */ /* 0x008fe20000400000 */
[----:B------:R-:W3:Y:S01]  /*a55e0*/  LDL.LU R27, [R1+0x90] ;  /* 0x00009000011b7983 */ /* 0x000ee20000300800 */
[----:B------:R-:W-:Y:S01]  /*a55f0*/  F2FP.BF16.PACK_AB R9, R9, R6 ;  /* 0x000000060909723e */ /* 0x000fe200000010ff */
[----:B------:R-:W-:Y:S02]  /*a5600*/  F2FP.BF16.PACK_AB R6, R18, R19 ;  /* 0x000000131206723e */ /* 0x000fe400000010ff */
[----:B------:R-:W4:Y:S02]  /*a5610*/  LDL.LU R23, [R1+0x304] ;  /* 0x0003040001177983 */ /* 0x000f240000300800 */
[C---:B------:R-:W-:Y:S02]  /*a5620*/  FMUL R11, R17.reuse, R11 ;  /* 0x0000000b110b7220 */ /* 0x040fe40000400000 */
[----:B------:R-:W-:-:S02]  /*a5630*/  FMUL R12, R17, R12 ;  /* 0x0000000c110c7220 */ /* 0x000fc40000400000 */
[C---:B------:R-:W-:Y:S01]  /*a5640*/  FMUL R18, R16.reuse, R29 ;  /* 0x0000001d10127220 */ /* 0x040fe20000400000 */
[----:B-1----:R-:W-:Y:S01]  /*a5650*/  STL [R1+0x270], R21 ;  /* 0x0002701501007387 */ /* 0x002fe20000100800 */
[----:B------:R-:W4:Y:S02]  /*a5660*/  LDL.LU R29, [R1+0x560] ;  /* 0x00056000011d7983 */ /* 0x000f240000300800 */
[C---:B--2---:R-:W-:Y:S02]  /*a5670*/  FMUL R17, R16.reuse, R28 ;  /* 0x0000001c10117220 */ /* 0x044fe40000400000 */
[----:B------:R-:W2:Y:S01]  /*a5680*/  LDL.LU R28, [R1+0x27c0] ;  /* 0x0027c000011c7983 */ /* 0x000ea20000300800 */
[----:B------:R-:W-:Y:S01]  /*a5690*/  F2FP.BF16.PACK_AB R11, R11, R12 ;  /* 0x0000000c0b0b723e */ /* 0x000fe200000010ff */
[C---:B------:R-:W-:Y:S02]  /*a56a0*/  FMUL R15, R16.reuse, R15 ;  /* 0x0000000f100f7220 */ /* 0x040fe40000400000 */
[----:B------:R-:W-:-:S02]  /*a56b0*/  FMUL R12, R16, R24 ;  /* 0x00000018100c7220 */ /* 0x000fc40000400000 */
[C---:B------:R-:W-:Y:S02]  /*a56c0*/  FMUL R20, R16.reuse, R20 ;  /* 0x0000001410147220 */ /* 0x040fe40000400000 */
[----:B------:R-:W-:Y:S01]  /*a56d0*/  FMUL R19, R16, R25 ;  /* 0x0000001910137220 */ /* 0x000fe20000400000 */
[----:B0-----:R-:W-:Y:S01]  /*a56e0*/  IADD3 R16, R2, -R22, RZ ;  /* 0x8000001602107210 */ /* 0x001fe20007ffe0ff */
[----:B------:R-:W4:Y:S01]  /*a56f0*/  LDL.LU R25, [R1+0x57c] ;  /* 0x00057c0001197983 */ /* 0x000f220000300800 */
[----:B------:R-:W4:Y:S01]  /*a5700*/  LDL.LU R22, [R1+0x564] ;  /* 0x0005640001167983 */ /* 0x000f220000300800 */
[----:B------:R-:W-:Y:S01]  /*a5710*/  F2FP.BF16.PACK_AB R14, R14, R18 ;  /* 0x000000120e0e723e */ /* 0x000fe200000010ff */
[----:B------:R-:W4:Y:S01]  /*a5720*/  LDL.LU R2, [R1+0x490] ;  /* 0x0004900001027983 */ /* 0x000f220000300800 */
[----:B------:R-:W-:Y:S02]  /*a5730*/  F2FP.BF16.PACK_AB R13, R13, R19 ;  /* 0x000000130d0d723e */ /* 0x000fe400000010ff */
[----:B------:R-:W-:Y:S01]  /*a5740*/  F2FP.BF16.PACK_AB R15, R15, R17 ;  /* 0x000000110f0f723e */ /* 0x000fe200000010ff */
[----:B---3--:R0:W1:Y:S01]  /*a5750*/  MUFU.RCP R19, R27 ;  /* 0x0000001b00137308 */ /* 0x0080620000001000 */
[----:B-----5:R-:W-:-:S02]  /*a5760*/  FMUL R17, R3, R26 ;  /* 0x0000001a03117220 */ /* 0x020fc40000400000 */
[----:B--2---:R-:W-:Y:S02]  /*a5770*/  FMUL R18, R3, R28 ;  /* 0x0000001c03127220 */ /* 0x004fe40000400000 */
[----:B------:R-:W2:Y:S01]  /*a5780*/  LDL.LU R28, [R1+0x27bc] ;  /* 0x0027bc00011c7983 */ /* 0x000ea20000300800 */
[----:B------:R-:W-:Y:S02]  /*a5790*/  FADD R16, R16, -1 ;  /* 0xbf80000010107421 */ /* 0x000fe40000000000 */
[----:B------:R-:W-:Y:S01]  /*a57a0*/  IMAD.MOV.U32 R26, RZ, RZ, 0x3dc6b27f ;  /* 0x3dc6b27fff1a7424 */ /* 0x000fe200078e00ff */
[----:B------:R-:W-:Y:S01]  /*a57b0*/  F2FP.BF16.PACK_AB R12, R12, R20 ;  /* 0x000000140c0c723e */ /* 0x000fe200000010ff */
[----:B------:R3:W-:Y:S04]  /*a57c0*/  STS.128 [R0+0xc00], R4 ;  /* 0x000c000400007388 */ /* 0x0007e80000000c00 */
[----:B------:R-:W-:Y:S04]  /*a57d0*/  STS.128 [R0+0xc80], R8 ;  /* 0x000c800800007388 */ /* 0x000fe80000000c00 */
[----:B------:R5:W-:Y:S01]  /*a57e0*/  STS.128 [R0+0xd00], R12 ;  /* 0x000d000c00007388 */ /* 0x000be20000000c00 */
[----:B---3--:R-:W-:-:S03]  /*a57f0*/  FFMA.FTZ R5, R16, R26, -0.16845393180847167969 ;  /* 0xbe2c7f3010057423 */ /* 0x008fc6000001001a */
[----:B------:R-:W3:Y:S01]  /*a5800*/  LDL.LU R7, [R1+0x4f0] ;  /* 0x0004f00001077983 */ /* 0x000ee20000300800 */
[----:B------:R-:W3:Y:S02]  /*a5810*/  LDL.LU R6, [R1+0x51c] ;  /* 0x00051c0001067983 */ /* 0x000ee40000300800 */
[----:B------:R-:W3:Y:S02]  /*a5820*/  LDL.LU R20, [R1+0x4bc] ;  /* 0x0004bc0001147983 */ /* 0x000ee40000300800 */
[----:B-----5:R-:W5:Y:S02]  /*a5830*/  LDL.LU R15, [R1+0x324] ;  /* 0x00032400010f7983 */ /* 0x020f640000300800 */
[----:B------:R-:W-:Y:S01]  /*a5840*/  FFMA.FTZ R5, R16, R5, 0.1716887056827545166 ;  /* 0x3e2fcf2a10057423 */ /* 0x000fe20000010005 */
[----:B------:R-:W5:Y:S01]  /*a5850*/  LDL.LU R24, [R1+0x4d0] ;  /* 0x0004d00001187983 */ /* 0x000f620000300800 */
[----:B------:R-:W5:Y:S02]  /*a5860*/  LDL.LU R26, [R1+0x4a4] ;  /* 0x0004a400011a7983 */ /* 0x000f640000300800 */
[----:B----4-:R-:W-:-:S02]  /*a5870*/  FMUL R8, R21, R23 ;  /* 0x0000001715087220 */ /* 0x010fc40000400000 */
[----:B0-----:R-:W4:Y:S01]  /*a5880*/  LDL.LU R27, [R1+0x4c4] ;  /* 0x0004c400011b7983 */ /* 0x001f220000300800 */
[----:B------:R-:W4:Y:S01]  /*a5890*/  LDL.LU R23, [R1+0x4a8] ;  /* 0x0004a80001177983 */ /* 0x000f220000300800 */
[----:B------:R-:W-:Y:S02]  /*a58a0*/  FFMA.FTZ R10, R16, R5, -0.17900948226451873779 ;  /* 0xbe374e43100a7423 */ /* 0x000fe40000010005 */
[----:B-1----:R-:W-:Y:S02]  /*a58b0*/  STL [R1+0x26c], R19 ;  /* 0x00026c1301007387 */ /* 0x002fe40000100800 */
[C---:B------:R-:W-:Y:S02]  /*a58c0*/  FMUL R5, R3.reuse, R29 ;  /* 0x0000001d03057220 */ /* 0x040fe40000400000 */
[----:B------:R-:W4:Y:S01]  /*a58d0*/  LDL.LU R29, [R1+0x9c] ;  /* 0x00009c00011d7983 */ /* 0x000f220000300800 */
[----:B--2---:R-:W-:-:S03]  /*a58e0*/  FMUL R11, R3, R28 ;  /* 0x0000001c030b7220 */ /* 0x004fc60000400000 */
[----:B------:R-:W2:Y:S01]  /*a58f0*/  LDL.LU R28, [R1+0x27b8] ;  /* 0x0027b800011c7983 */ /* 0x000ea20000300800 */
[C---:B------:R-:W-:Y:S02]  /*a5900*/  FMUL R13, R3.reuse, R25 ;  /* 0x00000019030d7220 */ /* 0x040fe40000400000 */
[----:B------:R-:W-:Y:S02]  /*a5910*/  FMUL R12, R3, R22 ;  /* 0x00000016030c7220 */ /* 0x000fe40000400000 */
[----:B------:R-:W-:Y:S02]  /*a5920*/  FMUL R9, R21, R2 ;  /* 0x0000000215097220 */ /* 0x000fe40000400000 */
[C---:B---3--:R-:W-:Y:S02]  /*a5930*/  FMUL R7, R3.reuse, R7 ;  /* 0x0000000703077220 */ /* 0x048fe40000400000 */
[----:B------:R-:W-:Y:S02]  /*a5940*/  FMUL R6, R3, R6 ;  /* 0x0000000603067220 */ /* 0x000fe40000400000 */
[----:B------:R-:W3:Y:S01]  /*a5950*/  LDL.LU R3, [R1+0x504] ;  /* 0x0005040001037983 */ /* 0x000ee20000300800 */
[----:B------:R-:W3:Y:S02]  /*a5960*/  LDL.LU R25, [R1+0x568] ;  /* 0x0005680001197983 */ /* 0x000ee40000300800 */
[----:B------:R-:W3:Y:S01]  /*a5970*/  LDL.LU R22, [R1+0x54c] ;  /* 0x00054c0001167983 */ /* 0x000ee20000300800 */
[----:B--2---:R0:W1:Y:S02]  /*a5980*/  MUFU.RCP R2, R28 ;  /* 0x0000001c00027308 */ /* 0x0040640000001000 */
[----:B0-----:R-:W2:Y:S01]  /*a5990*/  LDL.LU R28, [R1+0x548] ;  /* 0x00054800011c7983 */ /* 0x001ea20000300800 */
[----:B------:R-:W-:Y:S01]  /*a59a0*/  FFMA.FTZ R10, R16, R10, 0.20512372255325317383 ;  /* 0x3e520bf4100a7423 */ /* 0x000fe2000001000a */
[----:B------:R-:W-:-:S03]  /*a59b0*/  F2FP.BF16.PACK_AB R4, R17, R18 ;  /* 0x000000121104723e */ /* 0x000fc600000010ff */
[C---:B------:R-:W-:Y:S01]  /*a59c0*/  FFMA.FTZ R10, R16.reuse, R10, -0.24046532809734344482 ;  /* 0xbe763c8b100a7423 */ /* 0x040fe2000001000a */
[----:B----4-:R0:W4:Y:S03]  /*a59d0*/  MUFU.RCP R18, R29 ;  /* 0x0000001d00127308 */ /* 0x0101260000001000 */
[----:B------:R-:W-:Y:S01]  /*a59e0*/  FFMA.FTZ R10, R16, R10, 0.28857114911079406738 ;  /* 0x3e93bf99100a7423 */ /* 0x000fe2000001000a */
[----:B------:R-:W-:-:S03]  /*a59f0*/  F2FP.BF16.PACK_AB R6, R6, R12 ;  /* 0x0000000c0606723e */ /* 0x000fc600000010ff */
[C---:B------:R-:W-:Y:S01]  /*a5a00*/  FFMA.FTZ R12, R16.reuse, R10, -0.36067417263984680176 ;  /* 0xbeb8aa49100c7423 */ /* 0x040fe2000001000a */
[----:B-1----:R-:W-:Y:S01]  /*a5a10*/  STL [R1+0x25c], R2 ;  /* 0x00025c0201007387 */ /* 0x002fe20000100800 */
[----:B-----5:R-:W-:Y:S01]  /*a5a20*/  FMUL R10, R21, R26 ;  /* 0x0000001a150a7220 */ /* 0x020fe20000400000 */
[----:B------:R-:W-:Y:S02]  /*a5a30*/  F2FP.BF16.PACK_AB R5, R5, R13 ;  /* 0x0000000d0505723e */ /* 0x000fe400000010ff */
[----:B------:R-:W-:Y:S01]  /*a5a40*/  F2FP.BF16.PACK_AB R7, R7, R11 ;  /* 0x0000000b0707723e */ /* 0x000fe200000010ff */
[----:B------:R-:W-:Y:S02]  /*a5a50*/  FFMA.FTZ R12, R16, R12, 0.48089820146560668945 ;  /* 0x3ef6384a100c7423 */ /* 0x000fe4000001000c */
[C---:B------:R-:W-:Y:S01]  /*a5a60*/  FMUL R14, R21.reuse, R27 ;  /* 0x0000001b150e7220 */ /* 0x040fe20000400000 */
[----:B------:R-:W5:Y:S01]  /*a5a70*/  LDL.LU R26, [R1+0x30c] ;  /* 0x00030c00011a7983 */ /* 0x000f620000300800 */
[----:B------:R-:W-:Y:S01]  /*a5a80*/  F2FP.BF16.PACK_AB R8, R8, R9 ;  /* 0x000000090808723e */ /* 0x000fe200000010ff */
[----:B------:R-:W-:-:S02]  /*a5a90*/  FMUL R11, R21, R15 ;  /* 0x0000000f150b7220 */ /* 0x000fc40000400000 */
[C---:B------:R-:W-:Y:S01]  /*a5aa0*/  FMUL R13, R21.reuse, R23 ;  /* 0x00000017150d7220 */ /* 0x040fe20000400000 */
[----:B------:R-:W5:Y:S01]  /*a5ab0*/  LDL.LU R27, [R1+0x328] ;  /* 0x00032800011b7983 */ /* 0x000f620000300800 */
[C---:B------:R-:W-:Y:S02]  /*a5ac0*/  FMUL R9, R21.reuse, R20 ;  /* 0x0000001415097220 */ /* 0x040fe40000400000 */
[----:B------:R-:W5:Y:S02]  /*a5ad0*/  LDL.LU R23, [R1+0x47c] ;  /* 0x00047c0001177983 */ /* 0x000f640000300800 */
[----:B------:R-:W-:Y:S01]  /*a5ae0*/  FMUL R15, R21, R24 ;  /* 0x00000018150f7220 */ /* 0x000fe20000400000 */
[----:B------:R-:W5:Y:S01]  /*a5af0*/  LDL.LU R20, [R1+0x574] ;  /* 0x0005740001147983 */ /* 0x000f620000300800 */
[----:B------:R-:W-:Y:S02]  /*a5b00*/  FFMA.FTZ R12, R16, R12, -0.72134751081466674805 ;  /* 0xbf38aa3b100c7423 */ /* 0x000fe4000001000c */
[----:B------:R-:W5:Y:S02]  /*a5b10*/  LDL.LU R24, [R1+0x584] ;  /* 0x0005840001187983 */ /* 0x000f640000300800 */
[----:B------:R-:W5:Y:S01]  /*a5b20*/  LDL.LU R21, [R1+0x56c] ;  /* 0x00056c0001157983 */ /* 0x000f620000300800 */
[----:B0-----:R-:W5:Y:S01]  /*a5b30*/  LDL.LU R29, [R1+0x4b0] ;  /* 0x0004b000011d7983 */ /* 0x001f620000300800 */
[----:B------:R-:W-:-:S02]  /*a5b40*/  F2FP.BF16.PACK_AB R11, R11, R13 ;  /* 0x0000000d0b0b723e */ /* 0x000fc400000010ff */
[----:B------:R-:W-:Y:S01]  /*a5b50*/  F2FP.BF16.PACK_AB R10, R10, R14 ;  /* 0x0000000e0a0a723e */ /* 0x000fe200000010ff */
[----:B----4-:R-:W-:Y:S02]  /*a5b60*/  STL [R1+0x260], R18 ;  /* 0x0002601201007387 */ /* 0x010fe40000100800 */
[C---:B---3--:R-:W-:Y:S02]  /*a5b70*/  FMUL R13, R19.reuse, R3 ;  /* 0x00000003130d7220 */ /* 0x048fe40000400000 */
[----:B------:R-:W-:Y:S01]  /*a5b80*/  FMUL R17, R16, R12 ;  /* 0x0000000c10117220 */ /* 0x000fe20000400000 */
[----:B------:R-:W3:Y:S01]  /*a5b90*/  LDL.LU R3, [R1+0x488] ;  /* 0x0004880001037983 */ /* 0x000ee20000300800 */
[C---:B------:R-:W-:Y:S02]  /*a5ba0*/  FMUL R14, R19.reuse, R22 ;  /* 0x00000016130e7220 */ /* 0x040fe40000400000 */
[----:B------:R-:W4:Y:S02]  /*a5bb0*/  LDL.LU R22, [R1+0x498] ;  /* 0x0004980001167983 */ /* 0x000f240000300800 */
[----:B--2---:R-:W-:-:S02]  /*a5bc0*/  FMUL R12, R19, R28 ;  /* 0x0000001c130c7220 */ /* 0x004fc40000400000 */
[----:B------:R-:W2:Y:S01]  /*a5bd0*/  LDL R28, [R1+0xf58] ;  /* 0x000f5800011c7983 */ /* 0x000ea20000100800 */
[----:B------:R-:W-:Y:S01]  /*a5be0*/  FMUL R17, R16, R17 ;  /* 0x0000001110117220 */ /* 0x000fe20000400000 */
[----:B------:R-:W-:-:S03]  /*a5bf0*/  F2FP.BF16.PACK_AB R9, R9, R15 ;  /* 0x0000000f0909723e */ /* 0x000fc600000010ff */
[----:B------:R-:W-:Y:S02]  /*a5c00*/  FFMA.FTZ R16, R16, 1.4426950216293334961, R17 ;  /* 0x3fb8aa3b10107823 */ /* 0x000fe40000010011 */
[----:B------:R-:W-:Y:S01]  /*a5c10*/  FMUL R15, R19, R25 ;  /* 0x00000019130f7220 */ /* 0x000fe20000400000 */
[----:B------:R-:W-:Y:S04]  /*a5c20*/  STS.128 [R0+0xe00], R8 ;  /* 0x000e000800007388 */ /* 0x000fe80000000c00 */
[----:B------:R-:W-:Y:S04]  /*a5c30*/  STS.128 [R0+0xd80], R4 ;  /* 0x000d800400007388 */ /* 0x000fe80000000c00 */
[----:B--2---:R0:W-:Y:S04]  /*a5c40*/  STL [R1+0x27ac], R28 ;  /* 0x0027ac1c01007387 */ /* 0x0041e80000100800 */
[----:B0-----:R-:W2:Y:S01]  /*a5c50*/  LDL.LU R28, [R1+0x52c] ;  /* 0x00052c00011c7983 */ /* 0x001ea20000300800 */
[----:B------:R0:W-:Y:S02]  /*a5c60*/  STL [R1+0x27b0], R0 ;  /* 0x0027b00001007387 */ /* 0x0001e40000100800 */
[----:B------:R1:W-:Y:S02]  /*a5c70*/  STL [R1+0x27b4], R16 ;  /* 0x0027b41001007387 */ /* 0x0003e40000100800 */
[----:B------:R-:W2:Y:S02]  /*a5c80*/  LDL R25, [R1+0x1158] ;  /* 0x0011580001197983 */ /* 0x000ea40000100800 */
[----:B-----5:R-:W-:-:S02]  /*a5c90*/  FMUL R8, R2, R26 ;  /* 0x0000001a02087220 */ /* 0x020fc40000400000 */
[----:B------:R-:W-:Y:S01]  /*a5ca0*/  FMUL R7, R2, R27 ;  /* 0x0000001b02077220 */ /* 0x000fe20000400000 */
[----:B------:R-:W5:Y:S01]  /*a5cb0*/  LDL R26, [R1+0x1160] ;  /* 0x00116000011a7983 */ /* 0x000f620000100800 */
[----:B------:R-:W-:-:S03]  /*a5cc0*/  FMUL R4, R18, R23 ;  /* 0x0000001712047220 */ /* 0x000fc60000400000 */
[----:B------:R-:W5:Y:S01]  /*a5cd0*/  LDL R27, [R1+0x1170] ;  /* 0x00117000011b7983 */ /* 0x000f620000100800 */
[----:B------:R-:W5:Y:S01]  /*a5ce0*/  LDL R23, [R1+0x1178] ;  /* 0x0011780001177983 */ /* 0x000f620000100800 */
[----:B------:R-:W-:Y:S02]  /*a5cf0*/  F2FP.BF16.PACK_AB R12, R12, R15 ;  /* 0x0000000f0c0c723e */ /* 0x000fe400000010ff */
[----:B0-----:R-:W5:Y:S04]  /*a5d00*/  LDL R0, [R1+0x119c] ;  /* 0x00119c0001007983 */ /* 0x001f680000100800 */
[----:B-1----:R-:W5:Y:S01]  /*a5d10*/  LDL R16, [R1+0x1184] ;  /* 0x0011840001107983 */ /* 0x002f620000100800 */
[----:B------:R-:W-:Y:S01]  /*a5d20*/  F2FP.BF16.PACK_AB R13, R13, R14 ;  /* 0x0000000e0d0d723e */ /* 0x000fe200000010ff */
[----:B------:R-:W-:-:S02]  /*a5d30*/  FMUL R9, R18, R29 ;  /* 0x0000001d12097220 */ /* 0x000fc40000400000 */
[C---:B------:R-:W-:Y:S02]  /*a5d40*/  FMUL R14, R19.reuse, R20 ;  /* 0x00000014130e7220 */ /* 0x040fe40000400000 */
[C---:B------:R-:W-:Y:S02]  /*a5d50*/  FMUL R11, R19.reuse, R24 ;  /* 0x00000018130b7220 */ /* 0x040fe40000400000 */
[----:B------:R-:W-:Y:S01]  /*a5d60*/  FMUL R10, R19, R21 ;  /* 0x00000015130a7220 */ /* 0x000fe20000400000 */
[----:B------:R-:W5:Y:S01]  /*a5d70*/  LDL R29, [R1+0x121c] ;  /* 0x00121c00011d7983 */ /* 0x000f620000100800 */
[C---:B---3--:R-:W-:Y:S02]  /*a5d80*/  FMUL R5, R18.reuse, R3 ;  /* 0x0000000312057220 */ /* 0x048fe40000400000 */
[----:B----4-:R-:W-:Y:S01]  /*a5d90*/  FMUL R6, R18, R22 ;  /* 0x0000001612067220 */ /* 0x010fe20000400000 */
[----:B------:R-:W-:Y:S02]  /*a5da0*/  F2FP.BF16.PACK_AB R14, R14, R11 ;  /* 0x0000000b0e0e723e */ /* 0x000fe400000010ff */
[----:B------:R-:W-:-:S02]  /*a5db0*/  F2FP.BF16.PACK_AB R4, R4, R9 ;  /* 0x000000090404723e */ /* 0x000fc400000010ff */
[----:B------:R-:W-:Y:S02]  /*a5dc0*/  F2FP.BF16.PACK_AB R8, R8, R7 ;  /* 0x000000070808723e */ /* 0x000fe400000010ff */
[----:B------:R-:W-:Y:S01]  /*a5dd0*/  F2FP.BF16.PACK_AB R5, R5, R6 ;  /* 0x000000060505723e */ /* 0x000fe200000010ff */
[----:B--2---:R-:W-:Y:S02]  /*a5de0*/  FMUL R15, R19, R28 ;  /* 0x0000001c130f7220 */ /* 0x004fe40000400000 */
[----:B------:R-:W2:Y:S01]  /*a5df0*/  LDL R28, [R1+0x1214] ;  /* 0x00121400011c7983 */ /* 0x000ea20000100800 */
[----:B------:R-:W3:Y:S02]  /*a5e00*/  LDL.LU R19, [R1+0x4b4] ;  /* 0x0004b40001137983 */ /* 0x000ee40000300800 */
[----:B------:R-:W4:Y:S02]  /*a5e10*/  LDL.LU R21, [R1+0x4f4] ;  /* 0x0004f40001157983 */ /* 0x000f240000300800 */
[----:B------:R-:W3:Y:S01]  /*a5e20*/  LDL.LU R20, [R1+0x4f8] ;  /* 0x0004f80001147983 */ /* 0x000ee20000300800 */
[----:B------:R-:W3:Y:S01]  /*a5e30*/  LDL.LU R3, [R1+0x4e4] ;  /* 0x0004e40001037983 */ /* 0x000ee20000300800 */
[----:B------:R-:W3:Y:S02]  /*a5e40*/  LDL.LU R17, [R1+0x4d4] ;  /* 0x0004d40001117983 */ /* 0x000ee40000300800 */
[----:B------:R-:W3:Y:S02]  /*a5e50*/  LDL.LU R22, [R1+0x904] ;  /* 0x0009040001167983 */ /* 0x000ee40000300800 */
[----:B------:R-:W3:Y:S01]  /*a5e60*/  LDL.LU R11, [R1+0x478] ;  /* 0x00047800010b7983 */ /* 0x000ee20000300800 */
[----:B------:R-:W-:-:S02]  /*a5e70*/  F2FP.BF16.PACK_AB R15, R15, R10 ;  /* 0x0000000a0f0f723e */ /* 0x000fc400000010ff */
[----:B------:R-:W3:Y:S01]  /*a5e80*/  LDL.LU R10, [R1+0x49c] ;  /* 0x00049c00010a7983 */ /* 0x000ee20000300800 */
[----:B------:R-:W3:Y:S02]  /*a5e90*/  LDL.LU R9, [R1+0x4dc] ;  /* 0x0004dc0001097983 */ /* 0x000ee40000300800 */
[----:B------:R-:W3:Y:S02]  /*a5ea0*/  LDL.LU R7, [R1+0x4c8] ;  /* 0x0004c80001077983 */ /* 0x000ee40000300800 */
[----:B------:R-:W3:Y:S02]  /*a5eb0*/  LDL.LU R6, [R1+0x4e0] ;  /* 0x0004e00001067983 */ /* 0x000ee40000300800 */
[----:B------:R-:W-:Y:S02]  /*a5ec0*/  @!P5 FMUL R25, R25, 16777216 ;  /* 0x4b8000001919d820 */ /* 0x000fe40000400000 */
[----:B-----5:R-:W-:Y:S02]  /*a5ed0*/  @!P5 FMUL R26, R26, 16777216 ;  /* 0x4b8000001a1ad820 */ /* 0x020fe40000400000 */
[----:B------:R-:W-:-:S02]  /*a5ee0*/  @!P5 FMUL R27, R27, 16777216 ;  /* 0x4b8000001b1bd820 */ /* 0x000fc40000400000 */
[----:B------:R-:W-:Y:S01]  /*a5ef0*/  @!P5 FMUL R23, R23, 16777216 ;  /* 0x4b8000001717d820 */ /* 0x000fe20000400000 */
[----:B------:R0:W-:Y:S01]  /*a5f00*/  @!P5 STL [R1+0x1158], R25 ;  /* 0x001158190100d387 */ /* 0x0001e20000100800 */
[----:B------:R-:W5:Y:S02]  /*a5f10*/  LDL.LU R24, [R1+0x68] ;  /* 0x0000680001187983 */ /* 0x000f640000300800 */
[----:B------:R-:W-:Y:S02]  /*a5f20*/  @!P5 STL [R1+0x1160], R26 ;  /* 0x0011601a0100d387 */ /* 0x000fe40000100800 */
[----:B------:R-:W-:Y:S02]  /*a5f30*/  @!P5 FMUL R16, R16, 16777216 ;  /* 0x4b8000001010d820 */ /* 0x000fe40000400000 */
[----:B------:R-:W-:Y:S01]  /*a5f40*/  @!P5 FMUL R0, R0, 16777216 ;  /* 0x4b8000000000d820 */ /* 0x000fe20000400000 */
[----:B0-----:R-:W5:Y:S01]  /*a5f50*/  LDL.LU R25, [R1+0x70] ;  /* 0x0000700001197983 */ /* 0x001f620000300800 */
[----:B------:R-:W-:Y:S02]  /*a5f60*/  @!P5 STL [R1+0x1170], R27 ;  /* 0x0011701b0100d387 */ /* 0x000fe40000100800 */
[----:B------:R0:W-:Y:S02]  /*a5f70*/  @!P5 STL [R1+0x1178], R23 ;  /* 0x001178170100d387 */ /* 0x0001e40000100800 */
[----:B0-----:R-:W5:Y:S01]  /*a5f80*/  LDL.LU R23, [R1+0x6c] ;  /* 0x00006c0001177983 */ /* 0x001f620000300800 */
[----:B------:R-:W5:Y:S02]  /*a5f90*/  LDL.LU R26, [R1+0x1e4] ;  /* 0x0001e400011a7983 */ /* 0x000f640000300800 */
[----:B------:R-:W5:Y:S02]  /*a5fa0*/  LDL.LU R27, [R1+0x74] ;  /* 0x00007400011b7983 */ /* 0x000f640000300800 */
[----:B------:R0:W-:Y:S02]  /*a5fb0*/  @!P5 STL [R1+0x1184], R16 ;  /* 0x001184100100d387 */ /* 0x0001e40000100800 */
[----:B0-----:R-:W5:Y:S01]  /*a5fc0*/  LDL.LU R16, [R1+0x27b4] ;  /* 0x0027b40001107983 */ /* 0x001f620000300800 */
[----:B------:R0:W-:Y:S03]  /*a5fd0*/  @!P5 STL [R1+0x119c], R0 ;  /* 0x00119c000100d387 */ /* 0x0001e60000100800 */
[----:B0-----:R-:W5:Y:S01]  /*a5fe0*/  LDL.LU R0, [R1+0x27b0] ;  /* 0x0027b00001007983 */ /* 0x001f620000300800 */
[----:B------:R-:W-:-:S02]  /*a5ff0*/  @!P5 FMUL R29, R29, 16777216 ;  /* 0x4b8000001d1dd820 */ /* 0x000fc40000400000 */
[----:B--2---:R-:W-:-:S05]  /*a6000*/  @!P5 FMUL R28, R28, 16777216 ;  /* 0x4b8000001c1cd820 */ /* 0x004fca0000400000 */
[----:B------:R0:W-:Y:S04]  /*a6010*/  @!P5 STL [R1+0x1214], R28 ;  /* 0x0012141c0100d387 */ /* 0x0001e80000100800 */
[----:B0-----:R-:W2:Y:S01]  /*a6020*/  LDL.LU R28, [R1+0x27ac] ;  /* 0x0027ac00011c7983 */ /* 0x001ea20000300800 */
[----:B------:R0:W-:Y:S02]  /*a6030*/  @!P5 STL [R1+0x121c], R29 ;  /* 0x00121c1d0100d387 */ /* 0x0001e40000100800 */
[C---:B---3--:R-:W-:Y:S02]  /*a6040*/  FMUL R6, R18.reuse, R6 ;  /* 0x0000000612067220 */ /* 0x048fe40000400000 */
[C---:B------:R-:W-:Y:S02]  /*a6050*/  FMUL R20, R18.reuse, R20 ;  /* 0x0000001412147220 */ /* 0x040fe40000400000 */
[----:B------:R-:W-:-:S02]  /*a6060*/  FMUL R7, R18, R7 ;  /* 0x0000000712077220 */ /* 0x000fc40000400000 */
[----:B------:R-:W-:Y:S02]  /*a6070*/  FMUL R18, R18, R3 ;  /* 0x0000000312127220 */ /* 0x000fe40000400000 */
[C---:B------:R-:W-:Y:S02]  /*a6080*/  FMUL R11, R2.reuse, R11 ;  /* 0x0000000b020b7220 */ /* 0x040fe40000400000 */
[C---:B------:R-:W-:Y:S02]  /*a6090*/  FMUL R10, R2.reuse, R10 ;  /* 0x0000000a020a7220 */ /* 0x040fe40000400000 */
[C---:B------:R-:W-:Y:S02]  /*a60a0*/  FMUL R19, R2.reuse, R19 ;  /* 0x0000001302137220 */ /* 0x040fe40000400000 */
[C---:B------:R-:W-:Y:S02]  /*a60b0*/  FMUL R9, R2.reuse, R9 ;  /* 0x0000000902097220 */ /* 0x040fe40000400000 */
[C---:B----4-:R-:W-:Y:S01]  /*a60c0*/  FMUL R21, R2.reuse, R21 ;  /* 0x0000001502157220 */ /* 0x050fe20000400000 */
[----:B0-----:R-:W3:Y:S01]  /*a60d0*/  LDL.LU R29, [R1+0x27a8] ;  /* 0x0027a800011d7983 */ /* 0x001ee20000300800 */
[----:B------:R-:W4:Y:S02]  /*a60e0*/  LDL.LU R3, [R1+0x27a4] ;  /* 0x0027a40001037983 */ /* 0x000f240000300800 */
[----:B------:R-:W-:-:S02]  /*a60f0*/  FMUL R17, R2, R17 ;  /* 0x0000001102117220 */ /* 0x000fc40000400000 */
[----:B------:R-:W4:Y:S01]  /*a6100*/  LDL.LU R2, [R1+0x27a0] ;  /* 0x0027a00001027983 */ /* 0x000f220000300800 */
[----:B------:R-:W-:Y:S02]  /*a6110*/  F2FP.BF16.PACK_AB R9, R9, R21 ;  /* 0x000000150909723e */ /* 0x000fe400000010ff */
[----:B------:R-:W-:Y:S02]  /*a6120*/  F2FP.BF16.PACK_AB R6, R6, R20 ;  /* 0x000000140606723e */ /* 0x000fe400000010ff */
[----:B------:R-:W-:Y:S02]  /*a6130*/  F2FP.BF16.PACK_AB R10, R10, R19 ;  /* 0x000000130a0a723e */ /* 0x000fe400000010ff */
[----:B------:R-:W-:Y:S02]  /*a6140*/  F2FP.BF16.PACK_AB R7, R7, R18 ;  /* 0x000000120707723e */ /* 0x000fe400000010ff */
[----:B------:R-:W-:Y:S01]  /*a6150*/  F2FP.BF16.PACK_AB R11, R11, R17 ;  /* 0x000000110b0b723e */ /* 0x000fe200000010ff */
[----:B-----5:R-:W-:-:S02]  /*a6160*/  FADD R16, R22, R16 ;  /* 0x0000001016107221 */ /* 0x020fc40000000000 */
[----:B------:R-:W0:Y:S04]  /*a6170*/  S2R R22, SR_TID.X ;  /* 0x0000000000167919 */ /* 0x000e280000002100 */
[----:B------:R-:W-:Y:S04]  /*a6180*/  STS.128 [R0+0xe80], R12 ;  /* 0x000e800c00007388 */ /* 0x000fe80000000c00 */
[----:B------:R-:W-:Y:S04]  /*a6190*/  STS.128 [R0+0xf00], R4 ;  /* 0x000f000400007388 */ /* 0x000fe80000000c00 */
[----:B------:R-:W-:Y:S01]  /*a61a0*/  STS.128 [R0+0xf80], R8 ;  /* 0x000f800800007388 */ /* 0x000fe20000000c00 */
[----:B------:R-:W-:Y:S01]  /*a61b0*/  BAR.SYNC.DEFER_BLOCKING 0x0 ;  /* 0x0000000000007b1d */ /* 0x000fe20000010000 */
[----:B------:R-:W-:-:S02]  /*a61c0*/  F2FP.BF16.PACK_AB R18, R26, R27 ;  /* 0x0000001b1a12723e */ /* 0x000fc400000010ff */
[----:B--2---:R-:W-:-:S13]  /*a61d0*/  ISETP.GE.U32.AND P5, PT, R28, 0x7f800000, PT ;  /* 0x7f8000001c00780c */ /* 0x004fda0003fa6070 */
[----:B------:R-:W-:-:S05]  /*a61e0*/  @P5 MOV R17, 0x7f800000 ;  /* 0x7f80000000115802 */ /* 0x000fca0000000f00 */
[----:B------:R-:W-:Y:S01]  /*a61f0*/  @P5 FFMA.FTZ R16, R28, R17, +INF ;  /* 0x7f8000001c105423 */ /* 0x000fe20000010011 */
[----:B------:R-:W-:Y:S01]  /*a6200*/  F2FP.BF16.PACK_AB R17, R25, R23 ;  /* 0x000000171911723e */ /* 0x000fe200000010ff */
[C---:B0-----:R-:W-:Y:S01]  /*a6210*/  LOP3.LUT R23, R22.reuse, 0xff, RZ, 0xc0, !PT ;  /* 0x000000ff16177812 */ /* 0x041fe200078ec0ff */
[----:B------:R-:W-:-:S04]  /*a6220*/  SHF.L.U32 R22, R22, 0xe, RZ ;  /* 0x0000000e16167819 */ /* 0x000fc800000006ff */
[----:B------:R-:W-:-:S05]  /*a6230*/  LOP3.LUT R22, R22, 0x18000, RZ, 0xc0, !PT ;  /* 0x0001800016167812 */ /* 0x000fca00078ec0ff */
[----:B------:R-:W-:-:S05]  /*a6240*/  IMAD R22, R23, 0x10, R22 ;  /* 0x0000001017167824 */ /* 0x000fca00078e0216 */
[----:B------:R-:W0:Y:S04]  /*a6250*/  LDS.128 R8, [R22] ;  /* 0x0000000016087984 */ /* 0x000e280000000c00 */
[----:B------:R3:W-:Y:S01]  /*a6260*/  STL [R1+0x1280], R16 ;  /* 0x0012801001007387 */ /* 0x0007e20000100800 */
[----:B----4-:R-:W-:Y:S02]  /*a6270*/  F2FP.BF16.PACK_AB R19, R2, R3 ;  /* 0x000000030213723e */ /* 0x010fe400000010ff */
[----:B------:R-:W2:Y:S02]  /*a6280*/  LDL.LU R2, [R1+0x279c] ;  /* 0x00279c0001027983 */ /* 0x000ea40000300800 */
[----:B------:R-:W4:Y:S01]  /*a6290*/  LDL.LU R3, [R1+0x2798] ;  /* 0x0027980001037983 */ /* 0x000f220000300800 */
[----:B------:R-:W-:Y:S04]  /*a62a0*/  LDS.128 R12, [R22+0x2000] ;  /* 0x00200000160c7984 */ /* 0x000fe80000000c00 */
[----:B------:R-:W-:Y:S01]  /*a62b0*/  STL.64 [R1+0x2790], R18 ;  /* 0x0027901201007387 */ /* 0x000fe20000100a00 */
[----:B---3--:R-:W-:-:S05]  /*a62c0*/  F2FP.BF16.PACK_AB R16, R24, R29 ;  /* 0x0000001d1810723e */ /* 0x008fca00000010ff */
[----:B------:R-:W-:Y:S02]  /*a62d0*/  STL.64 [R1+0x2788], R16 ;  /* 0x0027881001007387 */ /* 0x000fe40000100a00 */
[----:B------:R-:W1:Y:S02]  /*a62e0*/  LDS.128 R16, [R22+0x1000] ;  /* 0x0010000016107984 */ /* 0x000e640000000c00 */
[----:B0-----:R-:W-:Y:S02]  /*a62f0*/  STL.64 [R1+0x180], R8 ;  /* 0x0001800801007387 */ /* 0x001fe40000100a00 */
[----:B------:R-:W-:Y:S02]  /*a6300*/  STL.64 [R1+0x188], R10 ;  /* 0x0001880a01007387 */ /* 0x000fe40000100a00 */
[----:B------:R-:W0:Y:S01]  /*a6310*/  LDS.128 R8, [R22+0x3000] ;  /* 0x0030000016087984 */ /* 0x000e220000000c00 */
[----:B-1----:R-:W-:Y:S03]  /*a6320*/  STL.64 [R1+0x170], R16 ;  /* 0x0001701001007387 */ /* 0x002fe60000100a00 */
[----:B------:R-:W-:Y:S02]  /*a6330*/  STL.64 [R1+0x178], R18 ;  /* 0x0001781201007387 */ /* 0x000fe40000100a00 */
[----:B------:R-:W1:Y:S04]  /*a6340*/  LDS.128 R16, [R22+0x4000] ;  /* 0x0040000016107984 */ /* 0x000e680000000c00 */
[----:B------:R-:W-:Y:S01]  /*a6350*/  STL.64 [R1+0x160], R12 ;  /* 0x0001600c01007387 */ /* 0x000fe20000100a00 */
[----:B------:R-:W-:Y:S02]  /*a6360*/  STL.64 [R1+0x168], R14 ;  /* 0x0001680e01007387 */ /* 0x000fe40000100a00 */
[----:B------:R-:W3:Y:S02]  /*a6370*/  LDS.128 R12, [R22+0x5000] ;  /* 0x00500000160c7984 */ /* 0x000ee40000000c00 */
[----:B0-----:R-:W-:Y:S02]  /*a6380*/  STL.64 [R1+0x150], R8 ;  /* 0x0001500801007387 */ /* 0x001fe40000100a00 */
[----:B------:R-:W-:Y:S02]  /*a6390*/  STL.64 [R1+0x158], R10 ;  /* 0x0001580a01007387 */ /* 0x000fe40000100a00 */
[----:B------:R-:W0:Y:S01]  /*a63a0*/  LDS.128 R8, [R22+0x6000] ;  /* 0x0060000016087984 */ /* 0x000e220000000c00 */
[C---:B------:R-:W-:Y:S01]  /*a63b0*/  LOP3.LUT R5, R22.reuse, 0x20, RZ, 0x3c, !PT ;  /* 0x0000002016057812 */ /* 0x040fe200078e3cff */
[----:B-1----:R-:W-:Y:S02]  /*a63c0*/  STL.64 [R1+0x140], R16 ;  /* 0x0001401001007387 */ /* 0x002fe40000100a00 */
[----:B------:R-:W-:Y:S02]  /*a63d0*/  STL.64 [R1+0x148], R18 ;  /* 0x0001481201007387 */ /* 0x000fe40000100a00 */
[----:B------:R-:W1:Y:S04]  /*a63e0*/  LDS.128 R16, [R22+0x7000] ;  /* 0x0070000016107984 */ /* 0x000e680000000c00 */
[----:B---3--:R-:W-:Y:S01]  /*a63f0*/  STL.64 [R1+0x130], R12 ;  /* 0x0001300c01007387 */ /* 0x008fe20000100a00 */
[----:B------:R-:W-:Y:S02]  /*a6400*/  STL.64 [R1+0x138], R14 ;  /* 0x0001380e01007387 */ /* 0x000fe40000100a00 */
[----:B------:R-:W3:Y:S02]  /*a6410*/  LDS.128 R12, [R5] ;  /* 0x00000000050c7984 */ /* 0x000ee40000000c00 */
[----:B0-----:R-:W-:Y:S02]  /*a6420*/  STL.64 [R1+0x120], R8 ;  /* 0x0001200801007387 */ /* 0x001fe40000100a00 */
[----:B------:R-:W-:Y:S02]  /*a6430*/  STL.64 [R1+0x128], R10 ;  /* 0x0001280a01007387 */ /* 0x000fe40000100a00 */
[----:B------:R-:W0:Y:S01]  /*a6440*/  LDS.128 R8, [R5+0x1000] ;  /* 0x0010000005087984 */ /* 0x000e220000000c00 */
[----:B-1----:R-:W-:Y:S03]  /*a6450*/  STL.64 [R1+0x1d0], R16 ;  /* 0x0001d01001007387 */ /* 0x002fe60000100a00 */
[----:B------:R-:W-:Y:S02]  /*a6460*/  STL.64 [R1+0x1d8], R18 ;  /* 0x0001d81201007387 */ /* 0x000fe40000100a00 */
[----:B------:R-:W1:Y:S04]  /*a6470*/  LDS.128 R16, [R5+0x2000] ;  /* 0x0020000005107984 */ /* 0x000e680000000c00 */
[----:B---3--:R-:W-:Y:S01]  /*a6480*/  STL.64 [R1+0x110], R12 ;  /* 0x0001100c01007387 */ /* 0x008fe20000100a00 */
[----:B------:R-:W-:Y:S02]  /*a6490*/  STL.64 [R1+0x118], R14 ;  /* 0x0001180e01007387 */ /* 0x000fe40000100a00 */
[----:B------:R-:W3:Y:S02]  /*a64a0*/  LDS.128 R12, [R5+0x3000] ;  /* 0x00300000050c7984 */ /* 0x000ee40000000c00 */
        /* <DEDUP_REMOVED lines=15> */
[----:B------:R-:W1:Y:S04]  /*a65a0*/  LDS.128 R16, [R4] ;  /* 0x0000000004107984 */ /* 0x000e680000000c00 */
        /* <DEDUP_REMOVED lines=15> */
[----:B------:R-:W-:Y:S01]  /*a66a0*/  LOP3.LUT R23, R22, 0x60, RZ, 0x3c, !PT ;  /* 0x0000006016177812 */ /* 0x000fe200078e3cff */
[----:B-1----:R-:W-:Y:S02]  /*a66b0*/  STL.64 [R1+0x80], R16 ;  /* 0x0000801001007387 */ /* 0x002fe40000100a00 */
[----:B------:R-:W-:Y:S02]  /*a66c0*/  STL.64 [R1+0x88], R18 ;  /* 0x0000881201007387 */ /* 0x000fe40000100a00 */
[----:B------:R-:W1:Y:S04]  /*a66d0*/  LDS.128 R16, [R4+0x6000] ;  /* 0x0060000004107984 */ /* 0x000e680000000c00 */
[----:B---3--:R-:W-:Y:S01]  /*a66e0*/  STL.64 [R1+0x70], R12 ;  /* 0x0000700c01007387 */ /* 0x008fe20000100a00 */
[----:B------:R-:W-:Y:S02]  /*a66f0*/  STL.64 [R1+0x78], R14 ;  /* 0x0000780e01007387 */ /* 0x000fe40000100a00 */
[----:B------:R-:W3:Y:S04]  /*a6700*/  LDS.128 R12, [R4+0x7000] ;  /* 0x00700000040c7984 */ /* 0x000ee80000000c00 */
[----:B------:R-:W-:Y:S01]  /*a6710*/  LDS.128 R4, [R23+0x1000] ;  /* 0x0010000017047984 */ /* 0x000fe20000000c00 */
[----:B0-----:R-:W-:Y:S03]  /*a6720*/  STL.64 [R1+0x60], R8 ;  /* 0x0000600801007387 */ /* 0x001fe60000100a00 */
[----:B------:R-:W-:Y:S02]  /*a6730*/  STL.64 [R1+0x68], R10 ;  /* 0x0000680a01007387 */ /* 0x000fe40000100a00 */
[----:B------:R-:W0:Y:S01]  /*a6740*/  LDS.128 R8, [R23] ;  /* 0x0000000017087984 */ /* 0x000e220000000c00 */
[----:B-1----:R-:W-:Y:S03]  /*a6750*/  STL.64 [R1+0x1b0], R16 ;  /* 0x0001b01001007387 */ /* 0x002fe60000100a00 */
[----:B------:R-:W-:Y:S02]  /*a6760*/  STL.64 [R1+0x1b8], R18 ;  /* 0x0001b81201007387 */ /* 0x000fe40000100a00 */
[----:B---3--:R-:W-:Y:S02]  /*a6770*/  STL.64 [R1+0x1f0], R12 ;  /* 0x0001f00c01007387 */ /* 0x008fe40000100a00 */
[----:B------:R-:W-:Y:S02]  /*a6780*/  STL.64 [R1+0x1f8], R14 ;  /* 0x0001f80e01007387 */ /* 0x000fe40000100a00 */
[----:B------:R-:W1:Y:S04]  /*a6790*/  LDS.128 R12, [R23+0x2000] ;  /* 0x00200000170c7984 */ /* 0x000e680000000c00 */
[----:B------:R-:W-:Y:S04]  /*a67a0*/  LDS.128 R16, [R23+0x4000] ;  /* 0x0040000017107984 */ /* 0x000fe80000000c00 */
[----:B0-----:R-:W-:Y:S01]  /*a67b0*/  STL.64 [R1+0x50], R8 ;  /* 0x0000500801007387 */ /* 0x001fe20000100a00 */
[----:B------:R-:W-:Y:S02]  /*a67c0*/  STL.64 [R1+0x58], R10 ;  /* 0x0000580a01007387 */ /* 0x000fe40000100a00 */
[----:B------:R-:W0:Y:S04]  /*a67d0*/  LDS.128 R8, [R23+0x3000] ;  /* 0x0030000017087984 */ /* 0x000e280000000c00 */
[----:B------:R3:W-:Y:S01]  /*a67e0*/  STL.64 [R1+0x40], R4 ;  /* 0x0000400401007387 */ /* 0x0007e20000100a00 */
[----:B------:R5:W-:Y:S04]  /*a67f0*/  STL.64 [R1+0x48], R6 ;  /* 0x0000480601007387 */ /* 0x000be80000100a00 */
[----:B---3--:R-:W2:Y:S04]  /*a6800*/  LDL.LU R4, [R1+0x210] ;  /* 0x0002100001047983 */ /* 0x008ea80000300800 */
[----:B-1----:R-:W-:Y:S01]  /*a6810*/  STL.64 [R1+0x30], R12 ;  /* 0x0000300c01007387 */ /* 0x002fe20000100a00 */
[----:B------:R-:W-:Y:S02]  /*a6820*/  STL.64 [R1+0x38], R14 ;  /* 0x0000380e01007387 */ /* 0x000fe40000100a00 */
[----:B------:R-:W4:Y:S01]  /*a6830*/  LDL.LU R5, [R1+0x21c] ;  /* 0x00021c0001057983 */ /* 0x000f220000300800 */
[----:B0-----:R0:W-:Y:S01]  /*a6840*/  STL.64 [R1+0x20], R8 ;  /* 0x0000200801007387 */ /* 0x0011e20000100a00 */
[----:B------:R1:W-:Y:S02]  /*a6850*/  STL.64 [R1+0x28], R10 ;  /* 0x0000280a01007387 */ /* 0x0003e40000100a00 */
[----:B-----5:R-:W3:Y:S02]  /*a6860*/  LDL.LU R6, [R1+0x224] ;  /* 0x0002240001067983 */ /* 0x020ee40000300800 */
[----:B------:R-:W5:Y:S01]  /*a6870*/  LDL.LU R7, [R1+0x22c] ;  /* 0x00022c0001077983 */ /* 0x000f620000300800 */
[----:B0-----:R-:W3:Y:S01]  /*a6880*/  LDL.LU R8, [R1+0x234] ;  /* 0x0002340001087983 */ /* 0x001ee20000300800 */
[----:B------:R-:W3:Y:S02]  /*a6890*/  LDL.LU R12, [R1+0x254] ;  /* 0x00025400010c7983 */ /* 0x000ee40000300800 */
[----:B------:R-:W3:Y:S02]  /*a68a0*/  LDL.LU R9, [R1+0x23c] ;  /* 0x00023c0001097983 */ /* 0x000ee40000300800 */
[----:B------:R-:W3:Y:S01]  /*a68b0*/  LDL.LU R13, [R1+0x264] ;  /* 0x00026400010d7983 */ /* 0x000ee20000300800 */
[----:B-1----:R-:W3:Y:S01]  /*a68c0*/  LDL.LU R10, [R1+0x248] ;  /* 0x00024800010a7983 */ /* 0x002ee20000300800 */
        /* <DEDUP_REMOVED lines=10> */
[----:B------:R-:W-:Y:S01]  /*a6970*/  STL.64 [R1+0x10], R16 ;  /* 0x0000101001007387 */ /* 0x000fe20000100a00 */
[----:B------:R-:W-:Y:S02]  /*a6980*/  STL.64 [R1+0x18], R18 ;  /* 0x0000181201007387 */ /* 0x000fe40000100a00 */
[----:B------:R-:W0:Y:S04]  /*a6990*/  LDS.128 R16, [R23+0x5000] ;  /* 0x0050000017107984 */ /* 0x000e280000000c00 */
[----:B------:R-:W3:Y:S02]  /*a69a0*/  LDL.LU R27, [R1+0x2b8] ;  /* 0x0002b800011b7983 */ /* 0x000ee40000300800 */
[----:B------:R-:W3:Y:S01]  /*a69b0*/  LDL.LU R22, [R1+0x2b0] ;  /* 0x0002b00001167983 */ /* 0x000ee20000300800 */
[----:B0-----:R-:W-:Y:S01]  /*a69c0*/  STL.64 [R1], R16 ;  /* 0x0000001001007387 */ /* 0x001fe20000100a00 */
[----:B------:R-:W-:Y:S02]  /*a69d0*/  STL.64 [R1+0x8], R18 ;  /* 0x0000081201007387 */ /* 0x000fe40000100a00 */
[----:B------:R-:W0:Y:S02]  /*a69e0*/  LDS.128 R16, [R23+0x6000] ;  /* 0x0060000017107984 */ /* 0x000e240000000c00 */
[----:B0-----:R-:W-:Y:S02]  /*a69f0*/  STL.64 [R1+0x1c0], R16 ;  /* 0x0001c01001007387 */ /* 0x001fe40000100a00 */
[----:B------:R-:W-:Y:S02]  /*a6a00*/  STL.64 [R1+0x1c8], R18 ;  /* 0x0001c81201007387 */ /* 0x000fe40000100a00 */
[----:B------:R-:W0:Y:S04]  /*a6a10*/  LDS.128 R16, [R23+0x7000] ;  /* 0x0070000017107984 */ /* 0x000e280000000c00 */
[----:B------:R-:W-:Y:S06]  /*a6a20*/  BAR.SYNC.DEFER_BLOCKING 0x0 ;  /* 0x0000000000007b1d */ /* 0x000fec0000010000 */
[----:B0-----:R-:W-:Y:S01]  /*a6a30*/  STL.64 [R1+0x200], R16 ;  /* 0x0002001001007387 */ /* 0x001fe20000100a00 */
[----:B------:R0:W-:Y:S03]  /*a6a40*/  STL.64 [R1+0x208], R18 ;  /* 0x0002081201007387 */ /* 0x0001e60000100a00 */
[----:B0-----:R-:W3:Y:S01]  /*a6a50*/  LDL.LU.64 R18, [R1+0x2790] ;  /* 0x0027900001127983 */ /* 0x001ee20000300a00 */
[----:B------:R-:W3:Y:S02]  /*a6a60*/  LDL.LU.64 R16, [R1+0x2788] ;  /* 0x0027880001107983 */ /* 0x000ee40000300a00 */
[----:B------:R-:W4:Y:S01]  /*a6a70*/  LDL.LU R23, [R1+0x2dc] ;  /* 0x0002dc0001177983 */ /* 0x000f220000300800 */
[----:B--2---:R-:W-:Y:S01]  /*a6a80*/  F2FP.BF16.PACK_AB R4, R2, R4 ;  /* 0x000000040204723e */ /* 0x004fe200000010ff */
[----:B---3--:R-:W-:Y:S04]  /*a6a90*/  STS.128 [R0], R16 ;  /* 0x0000001000007388 */ /* 0x008fe80000000c00 */
[----:B----4-:R0:W-:Y:S04]  /*a6aa0*/  STL [R1+0x2758], R23 ;  /* 0x0027581701007387 */ /* 0x0101e80000100800 */
[----:B0-----:R-:W2:Y:S04]  /*a6ab0*/  LDL.LU R23, [R1+0x2c0] ;  /* 0x0002c00001177983 */ /* 0x001ea80000300800 */
[----:B------:R-:W3:Y:S01]  /*a6ac0*/  LDL.LU R16, [R1+0x250] ;  /* 0x0002500001107983 */ /* 0x000ee20000300800 */
[----:B------:R-:W4:Y:S02]  /*a6ad0*/  LDL.LU R17, [R1+0x288] ;  /* 0x0002880001117983 */ /* 0x000f240000300800 */
[----:B------:R-:W2:Y:S02]  /*a6ae0*/  LDL.LU R18, [R1+0x298] ;  /* 0x0002980001127983 */ /* 0x000ea40000300800 */
[----:B------:R-:W2:Y:S01]  /*a6af0*/  LDL.LU R19, [R1+0x2bc] ;  /* 0x0002bc0001137983 */ /* 0x000ea20000300800 */
[----:B------:R0:W-:Y:S04]  /*a6b00*/  STL [R1+0x2754], R0 ;  /* 0x0027540001007387 */ /* 0x0001e80000100800 */
[----:B0-----:R-:W2:Y:S01]  /*a6b10*/  LDL.LU R0, [R1+0x2e0] ;  /* 0x0002e00001007983 */ /* 0x001ea20000300800 */
[----:B------:R-:W2:Y:S01]  /*a6b20*/  LDL.LU R2, [R1+0x2780] ;  /* 0x0027800001027983 */ /* 0x000ea20000300800 */
[----:B------:R-:W-:-:S02]  /*a6b30*/  F2FP.BF16.PACK_AB R5, R3, R5 ;  /* 0x000000050305723e */ /* 0x000fc400000010ff */
[----:B------:R-:W5:Y:S01]  /*a6b40*/  LDL.LU R3, [R1+0x277c] ;  /* 0x00277c0001037983 */ /* 0x000f620000300800 */
[----:B--2---:R-:W-:-:S03]  /*a6b50*/  F2FP.BF16.PACK_AB R6, R2, R6 ;  /* 0x000000060206723e */ /* 0x004fc600000010ff */
[----:B------:R-:W2:Y:S01]  /*a6b60*/  LDL.LU R2, [R1+0x2778] ;  /* 0x0027780001027983 */ /* 0x000ea20000300800 */
[----:B-----5:R-:W-:Y:S02]  /*a6b70*/  F2FP.BF16.PACK_AB R7, R3, R7 ;  /* 0x000000070307723e */ /* 0x020fe400000010ff */
[----:B------:R-:W5:Y:S01]  /*a6b80*/  LDL.LU R3, [R1+0x2774] ;  /* 0x0027740001037983 */ /* 0x000f620000300800 */
[----:B--2---:R-:W-:Y:S02]  /*a6b90*/  F2FP.BF16.PACK_AB R8, R2, R8 ;  /* 0x000000080208723e */ /* 0x004fe400000010ff */
[----:B------:R-:W2:Y:S02]  /*a6ba0*/  LDL.LU R2, [R1+0x2770] ;  /* 0x0027700001027983 */ /* 0x000ea40000300800 */
[----:B--2---:R-:W-:Y:S02]  /*a6bb0*/  F2FP.BF16.PACK_AB R12, R2, R12 ;  /* 0x0000000c020c723e */ /* 0x004fe400000010ff */
[----:B------:R-:W2:Y:S01]  /*a6bc0*/  LDL.LU R2, [R1+0x276c] ;  /* 0x00276c0001027983 */ /* 0x000ea20000300800 */
[----:B-----5:R-:W-:-:S02]  /*a6bd0*/  F2FP.BF16.PACK_AB R9, R3, R9 ;  /* 0x000000090309723e */ /* 0x020fc400000010ff */
[----:B------:R-:W5:Y:S01]  /*a6be0*/  LDL.LU R3, [R1+0x2768] ;  /* 0x0027680001037983 */ /* 0x000f620000300800 */
[----:B--2---:R-:W-:Y:S02]  /*a6bf0*/  F2FP.BF16.PACK_AB R13, R2, R13 ;  /* 0x0000000d020d723e */ /* 0x004fe400000010ff */
[----:B------:R-:W5:Y:S01]  /*a6c00*/  LDL.LU R2, [R1+0x2764] ;  /* 0x0027640001027983 */ /* 0x000f620000300800 */
[----:B------:R-:W-:Y:S02]  /*a6c10*/  F2FP.BF16.PACK_AB R10, R10, R14 ;  /* 0x0000000e0a0a723e */ /* 0x000fe400000010ff */
[----:B---3--:R-:W-:Y:S01]  /*a6c20*/  F2FP.BF16.PACK_AB R11, R16, R11 ;  /* 0x0000000b100b723e */ /* 0x008fe200000010ff */
[----:B------:R-:W-:Y:S01]  /*a6c30*/  F2FP.BF16.PACK_AB R16, R18, R29 ;  /* 0x0000001d1210723e */ /* 0x000fe200000010ff */
[----:B-----5:R-:W-:Y:S02]  /*a6c40*/  F2FP.BF16.PACK_AB R14, R2, R3 ;  /* 0x00000003020e723e */ /* 0x020fe400000010ff */
[----:B------:R-:W2:Y:S01]  /*a6c50*/  LDL.LU R2, [R1+0x2760] ;  /* 0x0027600001027983 */ /* 0x000ea20000300800 */
[----:B------:R-:W2:Y:S02]  /*a6c60*/  LDL.LU R3, [R1+0x275c] ;  /* 0x00275c0001037983 */ /* 0x000ea40000300800 */
[----:B------:R-:W3:Y:S01]  /*a6c70*/  LDL.LU R29, [R1+0x380] ;  /* 0x00038000011d7983 */ /* 0x000ee20000300800 */
[----:B----4-:R-:W-:Y:S01]  /*a6c80*/  F2FP.BF16.PACK_AB R15, R17, R15 ;  /* 0x0000000f110f723e */ /* 0x010fe200000010ff */
[----:B------:R-:W-:Y:S01]  /*a6c90*/  F2FP.BF16.PACK_AB R17, R28, R24 ;  /* 0x000000181c11723e */ /* 0x000fe200000010ff */
[----:B------:R-:W-:-:S02]  /*a6ca0*/  F2FP.BF16.PACK_AB R18, R27, R22 ;  /* 0x000000161b12723e */ /* 0x000fc400000010ff */
[----:B------:R-:W-:Y:S01]  /*a6cb0*/  F2FP.BF16.PACK_AB R20, R20, R21 ;  /* 0x000000151414723e */ /* 0x000fe200000010ff */
[----:B------:R-:W-:Y:S01]  /*a6cc0*/  F2FP.BF16.PACK_AB R21, R25, R26 ;  /* 0x0000001a1915723e */ /* 0x000fe200000010ff */
[----:B------:R-:W-:Y:S01]  /*a6cd0*/  F2FP.BF16.PACK_AB R19, R23, R19 ;  /* 0x000000131713723e */ /* 0x000fe200000010ff */
[----:B---3--:R0:W-:Y:S01]  /*a6ce0*/  STL [R1+0x2750], R29 ;  /* 0x0027501d01007387 */ /* 0x0081e20000100800 */
[----:B------:R-:W3:Y:S01]  /*a6cf0*/  LDL.LU R28, [R1+0x37c] ;  /* 0x00037c00011c7983 */ /* 0x000ee20000300800 */
[----:B--2---:R-:W-:Y:S02]  /*a6d00*/  F2FP.BF16.PACK_AB R22, R3, R2 ;  /* 0x000000020316723e */ /* 0x004fe400000010ff */
[----:B0-----:R-:W2:Y:S01]  /*a6d10*/  LDL.LU R29, [R1+0x2e8] ;  /* 0x0002e800011d7983 */ /* 0x001ea20000300800 */
[----:B------:R-:W2:Y:S02]  /*a6d20*/  LDL.LU R24, [R1+0x2e4] ;  /* 0x0002e40001187983 */ /* 0x000ea40000300800 */
[----:B------:R-:W4:Y:S02]  /*a6d30*/  LDL.LU R2, [R1+0x314] ;  /* 0x0003140001027983 */ /* 0x000f240000300800 */
[----:B------:R-:W5:Y:S01]  /*a6d40*/  LDL.LU R25, [R1+0x2ec] ;  /* 0x0002ec0001197983 */ /* 0x000f620000300800 */
[----:B------:R-:W2:Y:S01]  /*a6d50*/  LDL.LU R3, [R1+0x31c] ;  /* 0x00031c0001037983 */ /* 0x000ea20000300800 */
[----:B------:R-:W2:Y:S02]  /*a6d60*/  LDL.LU R26, [R1+0x2f4] ;  /* 0x0002f400011a7983 */ /* 0x000ea40000300800 */
[----:B------:R-:W2:Y:S02]  /*a6d70*/  LDL.LU R27, [R1+0x2fc] ;  /* 0x0002fc00011b7983 */ /* 0x000ea40000300800 */
[----:B------:R-:W2:Y:S02]  /*a6d80*/  LDL.LU R23, [R1+0x2758] ;  /* 0x0027580001177983 */ /* 0x000ea40000300800 */
[----:B--2---:R-:W-:-:S02]  /*a6d90*/  F2FP.BF16.PACK_AB R23, R0, R23 ;  /* 0x000000170017723e */ /* 0x004fc400000010ff */
[----:B------:R-:W2:Y:S04]  /*a6da0*/  LDL.LU R0, [R1+0x2754] ;  /* 0x0027540001007983 */ /* 0x000ea80000300800 */
[----:B--2---:R0:W-:Y:S04]  /*a6db0*/  STS.128 [R0+0x80], R4 ;  /* 0x0000800400007388 */ /* 0x0041e80000000c00 */
[----:B0-----:R-:W4:Y:S01]  /*a6dc0*/  LDL.LU R4, [R1+0x310] ;  /* 0x0003100001047983 */ /* 0x001f220000300800 */
[----:B------:R-:W2:Y:S02]  /*a6dd0*/  LDL.LU R5, [R1+0x318] ;  /* 0x0003180001057983 */ /* 0x000ea40000300800 */
[----:B------:R-:W2:Y:S02]  /*a6de0*/  LDL.LU R6, [R1+0x320] ;  /* 0x0003200001067983 */ /* 0x000ea40000300800 */
[----:B------:R-:W2:Y:S01]  /*a6df0*/  LDL.LU R7, [R1+0x334] ;  /* 0x0003340001077983 */ /* 0x000ea20000300800 */
[----:B------:R0:W-:Y:S04]  /*a6e00*/  STS.128 [R0+0x100], R8 ;  /* 0x0001000800007388 */ /* 0x0001e80000000c00 */
        /* <DEDUP_REMOVED lines=19> */
[----:B------:R-:W-:-:S02]  /*a6f40*/  F2FP.BF16.PACK_AB R24, R29, R24 ;  /* 0x000000181d18723e */ /* 0x000fc400000010ff */
[----:B------:R-:W3:Y:S01]  /*a6f50*/  LDL.LU R29, [R1+0x2750] ;  /* 0x00275000011d7983 */ /* 0x000ee20000300800 */
[----:B----4-:R-:W-:-:S03]  /*a6f60*/  F2FP.BF16.PACK_AB R4, R2, R4 ;  /* 0x000000040204723e */ /* 0x010fc600000010ff */
[----:B------:R-:W5:Y:S02]  /*a6f70*/  LDL.LU R2, [R1+0x274c] ;  /* 0x00274c0001027983 */ /* 0x000f640000300800 */
[----:B-----5:R-:W-:Y:S02]  /*a6f80*/  F2FP.BF16.PACK_AB R25, R2, R25 ;  /* 0x000000190219723e */ /* 0x020fe400000010ff */
[----:B------:R-:W4:Y:S01]  /*a6f90*/  LDL.LU R2, [R1+0x2748] ;  /* 0x0027480001027983 */ /* 0x000f220000300800 */
[----:B--2---:R-:W-:Y:S02]  /*a6fa0*/  F2FP.BF16.PACK_AB R5, R3, R5 ;  /* 0x000000050305723e */ /* 0x004fe400000010ff */
[----:B------:R-:W2:Y:S01]  /*a6fb0*/  LDL.LU R3, [R1+0x2744] ;  /* 0x0027440001037983 */ /* 0x000ea20000300800 */
[----:B----4-:R-:W-:Y:S02]  /*a6fc0*/  F2FP.BF16.PACK_AB R26, R2, R26 ;  /* 0x0000001a021a723e */ /* 0x010fe400000010ff */
[----:B------:R-:W4:Y:S01]  /*a6fd0*/  LDL.LU R2, [R1+0x2740] ;  /* 0x0027400001027983 */ /* 0x000f220000300800 */
[----:B--2---:R-:W-:-:S02]  /*a6fe0*/  F2FP.BF16.PACK_AB R27, R3, R27 ;  /* 0x0000001b031b723e */ /* 0x004fc400000010ff */
[----:B----4-:R-:W-:Y:S02]  /*a6ff0*/  F2FP.BF16.PACK_AB R6, R2, R6 ;  /* 0x000000060206723e */ /* 0x010fe400000010ff */
[----:B------:R-:W2:Y:S01]  /*a7000*/  LDL.LU R2, [R1+0x273c] ;  /* 0x00273c0001027983 */ /* 0x000ea20000300800 */
[----:B------:R-:W4:Y:S01]  /*a7010*/  LDL.LU R3, [R1+0x2738] ;  /* 0x0027380001037983 */ /* 0x000f220000300800 */
[----:B--2---:R-:W-:Y:S02]  /*a7020*/  F2FP.BF16.PACK_AB R7, R2, R7 ;  /* 0x000000070207723e */ /* 0x004fe400000010ff */
[----:B----4-:R-:W-:Y:S01]  /*a7030*/  F2FP.BF16.PACK_AB R8, R3, R8 ;  /* 0x000000080308723e */ /* 0x010fe200000010ff */
[----:B------:R-:W2:Y:S01]  /*a7040*/  LDL.LU R2, [R1+0x2734] ;  /* 0x0027340001027983 */ /* 0x000ea20000300800 */
[----:B------:R-:W4:Y:S02]  /*a7050*/  LDL.LU R3, [R1+0x2730] ;  /* 0x0027300001037983 */ /* 0x000f240000300800 */
[----:B----4-:R-:W-:-:S02]  /*a7060*/  F2FP.BF16.PACK_AB R12, R3, R12 ;  /* 0x0000000c030c723e */ /* 0x010fc400000010ff */
[----:B------:R-:W4:Y:S01]  /*a7070*/  LDL.LU R3, [R1+0x272c] ;  /* 0x00272c0001037983 */ /* 0x000f220000300800 */
[----:B--2---:R-:W-:Y:S02]  /*a7080*/  F2FP.BF16.PACK_AB R9, R9, R2 ;  /* 0x000000020909723e */ /* 0x004fe400000010ff */
[----:B------:R-:W2:Y:S01]  /*a7090*/  LDL.LU R2, [R1+0x2728] ;  /* 0x0027280001027983 */ /* 0x000ea20000300800 */
[----:B----4-:R-:W-:Y:S02]  /*a70a0*/  F2FP.BF16.PACK_AB R13, R3, R13 ;  /* 0x0000000d030d723e */ /* 0x010fe400000010ff */
[----:B------:R-:W2:Y:S01]  /*a70b0*/  LDL.LU R3, [R1+0x2724] ;  /* 0x0027240001037983 */ /* 0x000ea20000300800 */
[----:B------:R-:W-:Y:S01]  /*a70c0*/  F2FP.BF16.PACK_AB R15, R16, R15 ;  /* 0x0000000f100f723e */ /* 0x000fe200000010ff */
[----:B---3--:R-:W-:Y:S01]  /*a70d0*/  F2FP.BF16.PACK_AB R16, R29, R28 ;  /* 0x0000001c1d10723e */ /* 0x008fe200000010ff */
[----:B------:R-:W-:Y:S01]  /*a70e0*/  F2FP.BF16.PACK_AB R18, R18, R19 ;  /* 0x000000131212723e */ /* 0x000fe200000010ff */
[----:B------:R-:W3:Y:S01]  /*a70f0*/  LDL.LU R29, [R1+0x90c] ;  /* 0x00090c00011d7983 */ /* 0x000ee20000300800 */
[----:B------:R-:W3:Y:S01]  /*a7100*/  LDL.LU R28, [R1+0x908] ;  /* 0x00090800011c7983 */ /* 0x000ee20000300800 */
[----:B------:R-:W-:-:S02]  /*a7110*/  F2FP.BF16.PACK_AB R10, R20, R10 ;  /* 0x0000000a140a723e */ /* 0x000fc400000010ff */
[----:B------:R-:W-:Y:S02]  /*a7120*/  F2FP.BF16.PACK_AB R14, R21, R14 ;  /* 0x0000000e150e723e */ /* 0x000fe400000010ff */
[----:B------:R-:W-:Y:S02]  /*a7130*/  F2FP.BF16.PACK_AB R11, R22, R11 ;  /* 0x0000000b160b723e */ /* 0x000fe400000010ff */
[----:B------:R-:W-:Y:S01]  /*a7140*/  F2FP.BF16.PACK_AB R17, R23, R17 ;  /* 0x000000111711723e */ /* 0x000fe200000010ff */
[----:B------:R0:W-:Y:S04]  /*a7150*/  STS.128 [R0+0x300], R24 ;  /* 0x0003001800007388 */ /* 0x0001e80000000c00 */
[----:B------:R1:W-:Y:S04]  /*a7160*/  STS.128 [R0+0x380], R4 ;  /* 0x0003800400007388 */ /* 0x0003e80000000c00 */
[----:B------:R4:W-:Y:S04]  /*a7170*/  STS.128 [R0+0x400], R8 ;  /* 0x0004000800007388 */ /* 0x0009e80000000c00 */
[----:B------:R5:W-:Y:S01]  /*a7180*/  STS.128 [R0+0x480], R12 ;  /* 0x0004800c00007388 */ /* 0x000be20000000c00 */
[----:B--2---:R-:W-:-:S03]  /*a7190*/  F2FP.BF16.PACK_AB R19, R3, R2 ;  /* 0x000000020313723e */ /* 0x004fc600000010ff */
[----:B------:R-:W2:Y:S01]  /*a71a0*/  LDL.LU R3, [R1+0x2720] ;  /* 0x0027200001037983 */ /* 0x000ea20000300800 */
[----:B------:R-:W2:Y:S02]  /*a71b0*/  LDL.LU R20, [R1+0x39c] ;  /* 0x00039c0001147983 */ /* 0x000ea40000300800 */
[----:B------:R-:W3:Y:S02]  /*a71c0*/  LDL.LU R21, [R1+0x3a4] ;  /* 0x0003a40001157983 */ /* 0x000ee40000300800 */
[----:B------:R-:W3:Y:S01]  /*a71d0*/  LDL.LU R22, [R1+0x3ac] ;  /* 0x0003ac0001167983 */ /* 0x000ee20000300800 */
[----:B------:R-:W3:Y:S01]  /*a71e0*/  LDL.LU R23, [R1+0x3b4] ;  /* 0x0003b40001177983 */ /* 0x000ee20000300800 */
[----:B------:R-:W3:Y:S02]  /*a71f0*/  LDL.LU R2, [R1+0x3e0] ;  /* 0x0003e00001027983 */ /* 0x000ee40000300800 */
[----:B0-----:R-:W3:Y:S02]  /*a7200*/  LDL.LU R24, [R1+0x900] ;  /* 0x0009000001187983 */ /* 0x001ee40000300800 */
[----:B------:R-:W3:Y:S01]  /*a7210*/  LDL.LU R25, [R1+0x8fc] ;  /* 0x0008fc0001197983 */ /* 0x000ee20000300800 */
[----:B------:R-:W3:Y:S01]  /*a7220*/  LDL.LU R26, [R1+0x924] ;  /* 0x00092400011a7983 */ /* 0x000ee20000300800 */
[----:B------:R-:W3:Y:S02]  /*a7230*/  LDL.LU R27, [R1+0x920] ;  /* 0x00092000011b7983 */ /* 0x000ee40000300800 */
[----:B-1----:R-:W3:Y:S02]  /*a7240*/  LDL.LU R4, [R1+0x3bc] ;  /* 0x0003bc0001047983 */ /* 0x002ee40000300800 */
[----:B------:R-:W3:Y:S01]  /*a7250*/  LDL.LU R5, [R1+0x3c4] ;  /* 0x0003c40001057983 */ /* 0x000ee20000300800 */
[----:B------:R-:W3:Y:S01]  /*a7260*/  LDL.LU R6, [R1+0x3cc] ;  /* 0x0003cc0001067983 */ /* 0x000ee20000300800 */
[----:B------:R-:W3:Y:S02]  /*a7270*/  LDL.LU R7, [R1+0x3d4] ;  /* 0x0003d40001077983 */ /* 0x000ee40000300800 */
[----:B----4-:R-:W4:Y:S02]  /*a7280*/  LDL.LU R8, [R1+0x3dc] ;  /* 0x0003dc0001087983 */ /* 0x010f240000300800 */
[----:B------:R-:W3:Y:S01]  /*a7290*/  LDL.LU R9, [R1+0x3e4] ;  /* 0x0003e40001097983 */ /* 0x000ee20000300800 */
[----:B------:R-:W3:Y:S01]  /*a72a0*/  LDL.LU R10, [R1+0x3ec] ;  /* 0x0003ec00010a7983 */ /* 0x000ee20000300800 */
[----:B------:R-:W3:Y:S02]  /*a72b0*/  LDL.LU R11, [R1+0x3f4] ;  /* 0x0003f400010b7983 */ /* 0x000ee40000300800 */
[----:B-----5:R-:W5:Y:S02]  /*a72c0*/  LDL.LU R12, [R1+0x8f4] ;  /* 0x0008f400010c7983 */ /* 0x020f640000300800 */
[----:B------:R-:W3:Y:S01]  /*a72d0*/  LDL.LU R13, [R1+0x91c] ;  /* 0x00091c00010d7983 */ /* 0x000ee20000300800 */
[----:B------:R-:W3:Y:S01]  /*a72e0*/  LDL.LU R14, [R1+0x918] ;  /* 0x00091800010e7983 */ /* 0x000ee20000300800 */
[----:B------:R-:W3:Y:S03]  /*a72f0*/  LDL.LU R15, [R1+0x910] ;  /* 0x00091000010f7983 */ /* 0x000ee60000300800 */
[----:B------:R0:W-:Y:S04]  /*a7300*/  STS.128 [R0+0x500], R16 ;  /* 0x0005001000007388 */ /* 0x0001e80000000c00 */
[----:B0-----:R-:W3:Y:S01]  /*a7310*/  LDL.LU R16, [R1+0x3d8] ;  /* 0x0003d80001107983 */ /* 0x001ee20000300800 */
[----:B------:R-:W3:Y:S02]  /*a7320*/  LDL.LU R17, [R1+0x3f8] ;  /* 0x0003f80001117983 */ /* 0x000ee40000300800 */
[----:B------:R-:W5:Y:S02]  /*a7330*/  LDL.LU R18, [R1+0x8f8] ;  /* 0x0008f80001127983 */ /* 0x000f640000300800 */
[----:B------:R0:W-:Y:S02]  /*a7340*/  STL [R1+0x26f0], R0 ;  /* 0x0026f00001007387 */ /* 0x0001e40000100800 */
[----:B0-----:R-:W3:Y:S01]  /*a7350*/  LDL.LU R0, [R1+0x934] ;  /* 0x0009340001007983 */ /* 0x001ee20000300800 */
[----:B--2---:R-:W-:-:S03]  /*a7360*/  F2FP.BF16.PACK_AB R20, R3, R20 ;  /* 0x000000140314723e */ /* 0x004fc600000010ff */
[----:B---3--:R0:W-:Y:S04]  /*a7370*/  STL [R1+0x26f4], R0 ;  /* 0x0026f40001007387 */ /* 0x0081e80000100800 */
[----:B0-----:R-:W2:Y:S01]  /*a7380*/  LDL.LU R0, [R1+0x914] ;  /* 0x0009140001007983 */ /* 0x001ea20000300800 */
[----:B------:R-:W3:Y:S02]  /*a7390*/  LDL.LU R19, [R1+0x930] ;  /* 0x0009300001137983 */ /* 0x000ee40000300800 */
[----:B------:R-:W2:Y:S02]  /*a73a0*/  LDL.LU R3, [R1+0x271c] ;  /* 0x00271c0001037983 */ /* 0x000ea40000300800 */
[----:B--2---:R-:W-:Y:S02]  /*a73b0*/  F2FP.BF16.PACK_AB R21, R3, R21 ;  /* 0x000000150315723e */ /* 0x004fe400000010ff */
[----:B------:R-:W2:Y:S02]  /*a73c0*/  LDL.LU R3, [R1+0x2718] ;  /* 0x0027180001037983 */ /* 0x000ea40000300800 */
[----:B--2---:R-:W-:-:S02]  /*a73d0*/  F2FP.BF16.PACK_AB R22, R3, R22 ;  /* 0x000000160316723e */ /* 0x004fc400000010ff */
[----:B------:R-:W2:Y:S02]  /*a73e0*/  LDL.LU R3, [R1+0x2714] ;  /* 0x0027140001037983 */ /* 0x000ea40000300800 */
[----:B--2---:R-:W-:Y:S02]  /*a73f0*/  F2FP.BF16.PACK_AB R23, R3, R23 ;  /* 0x000000170317723e */ /* 0x004fe400000010ff */
[----:B------:R-:W2:Y:S02]  /*a7400*/  LDL.LU R3, [R1+0x2710] ;  /* 0x0027100001037983 */ /* 0x000ea40000300800 */
[----:B--2---:R-:W-:Y:S02]  /*a7410*/  F2FP.BF16.PACK_AB R4, R3, R4 ;  /* 0x000000040304723e */ /* 0x004fe400000010ff */
[----:B------:R-:W2:Y:S01]  /*a7420*/  LDL.LU R3, [R1+0x270c] ;  /* 0x00270c0001037983 */ /* 0x000ea20000300800 */
[----:B----4-:R-:W-:Y:S02]  /*a7430*/  F2FP.BF16.PACK_AB R8, R2, R8 ;  /* 0x000000080208723e */ /* 0x010fe400000010ff */
[----:B------:R-:W4:Y:S01]  /*a7440*/  LDL.LU R2, [R1+0x2708] ;  /* 0x0027080001027983 */ /* 0x000f220000300800 */
[----:B--2---:R-:W-:-:S02]  /*a7450*/  F2FP.BF16.PACK_AB R5, R3, R5 ;  /* 0x000000050305723e */ /* 0x004fc400000010ff */
[----:B------:R-:W2:Y:S02]  /*a7460*/  LDL.LU R3, [R1+0x2704] ;  /* 0x0027040001037983 */ /* 0x000ea40000300800 */
[----:B--2---:R-:W-:Y:S02]  /*a7470*/  F2FP.BF16.PACK_AB R9, R3, R9 ;  /* 0x000000090309723e */ /* 0x004fe400000010ff */
[----:B------:R-:W2:Y:S01]  /*a7480*/  LDL.LU R3, [R1+0x2700] ;  /* 0x0027000001037983 */ /* 0x000ea20000300800 */
[----:B----4-:R-:W-:Y:S02]  /*a7490*/  F2FP.BF16.PACK_AB R6, R2, R6 ;  /* 0x000000060206723e */ /* 0x010fe400000010ff */
[----:B------:R-:W4:Y:S01]  /*a74a0*/  LDL.LU R2, [R1+0x26fc] ;  /* 0x0026fc0001027983 */ /* 0x000f220000300800 */
[----:B--2---:R-:W-:Y:S02]  /*a74b0*/  F2FP.BF16.PACK_AB R10, R3, R10 ;  /* 0x0000000a030a723e */ /* 0x004fe400000010ff */
[----:B------:R-:W4:Y:S01]  /*a74c0*/  LDL.LU R3, [R1+0x26f8] ;  /* 0x0026f80001037983 */ /* 0x000f220000300800 */
[----:B------:R-:W-:Y:S01]  /*a74d0*/  F2FP.BF16.PACK_AB R7, R16, R7 ;  /* 0x000000071007723e */ /* 0x000fe200000010ff */
[----:B------:R-:W-:Y:S01]  /*a74e0*/  F2FP.BF16.PACK_AB R16, R13, R14 ;  /* 0x0000000e0d10723e */ /* 0x000fe200000010ff */
[----:B-----5:R-:W-:-:S02]  /*a74f0*/  F2FP.BF16.PACK_AB R12, R18, R12 ;  /* 0x0000000c120c723e */ /* 0x020fc400000010ff */
[----:B------:R-:W-:Y:S02]  /*a7500*/  F2FP.BF16.PACK_AB R13, R24, R25 ;  /* 0x00000019180d723e */ /* 0x000fe400000010ff */
[----:B------:R-:W2:Y:S01]  /*a7510*/  LDL.LU R24, [R1+0x938] ;  /* 0x0009380001187983 */ /* 0x000ea20000300800 */
[----:B----4-:R-:W-:-:S03]  /*a7520*/  F2FP.BF16.PACK_AB R18, R3, R2 ;  /* 0x000000020312723e */ /* 0x010fc600000010ff */
[----:B------:R-:W4:Y:S01]  /*a7530*/  LDL.LU R3, [R1+0x95c] ;  /* 0x00095c0001037983 */ /* 0x000f220000300800 */
[----:B------:R-:W-:Y:S01]  /*a7540*/  F2FP.BF16.PACK_AB R11, R17, R11 ;  /* 0x0000000b110b723e */ /* 0x000fe200000010ff */
[----:B------:R-:W-:Y:S01]  /*a7550*/  F2FP.BF16.PACK_AB R17, R26, R27 ;  /* 0x0000001b1a11723e */ /* 0x000fe200000010ff */
[----:B------:R-:W-:Y:S02]  /*a7560*/  F2FP.BF16.PACK_AB R14, R29, R28 ;  /* 0x0000001c1d0e723e */ /* 0x000fe400000010ff */
[----:B------:R-:W-:Y:S01]  /*a7570*/  F2FP.BF16.PACK_AB R15, R0, R15 ;  /* 0x0000000f000f723e */ /* 0x000fe200000010ff */
[----:B----4-:R0:W-:Y:S04]  /*a7580*/  STL [R1+0x26ec], R3 ;  /* 0x0026ec0301007387 */ /* 0x0101e80000100800 */
[----:B0-----:R-:W2:Y:S01]  /*a7590*/  LDL.LU R3, [R1+0x93c] ;  /* 0x00093c0001037983 */ /* 0x001ea20000300800 */
[----:B------:R-:W4:Y:S02]  /*a75a0*/  LDL.LU R25, [R1+0x940] ;  /* 0x0009400001197983 */ /* 0x000f240000300800 */
[----:B------:R-:W5:Y:S02]  /*a75b0*/  LDL.LU R2, [R1+0x964] ;  /* 0x0009640001027983 */ /* 0x000f640000300800 */
[----:B------:R-:W2:Y:S01]  /*a75c0*/  LDL.LU R26, [R1+0x948] ;  /* 0x00094800011a7983 */ /* 0x000ea20000300800 */
[----:B------:R-:W2:Y:S01]  /*a75d0*/  LDL.LU R27, [R1+0x950] ;  /* 0x00095000011b7983 */ /* 0x000ea20000300800 */
[----:B------:R-:W2:Y:S02]  /*a75e0*/  LDL.LU R29, [R1+0x97c] ;  /* 0x00097c00011d7983 */ /* 0x000ea40000300800 */
[----:B------:R-:W2:Y:S02]  /*a75f0*/  LDL.LU R28, [R1+0x978] ;  /* 0x00097800011c7983 */ /* 0x000ea40000300800 */
[----:B------:R-:W3:Y:S02]  /*a7600*/  LDL.LU R0, [R1+0x26f4] ;  /* 0x0026f40001007983 */ /* 0x000ee40000300800 */
[----:B---3--:R-:W-:-:S02]  /*a7610*/  F2FP.BF16.PACK_AB R19, R0, R19 ;  /* 0x000000130013723e */ /* 0x008fc400000010ff */
[----:B------:R-:W3:Y:S01]  /*a7620*/  LDL.LU R0, [R1+0x26f0] ;  /* 0x0026f00001007983 */ /* 0x000ee20000300800 */
[----:B--2---:R-:W-:-:S03]  /*a7630*/  F2FP.BF16.PACK_AB R24, R3, R24 ;  /* 0x000000180318723e */ /* 0x004fc600000010ff */
[----:B---3--:R0:W-:Y:S04]  /*a7640*/  STS.128 [R0+0x580], R20 ;  /* 0x0005801400007388 */ /* 0x0081e80000000c00 */
[----:B------:R1:W-:Y:S04]  /*a7650*/  STS.128 [R0+0x600], R4 ;  /* 0x0006000400007388 */ /* 0x0003e80000000c00 */
[----:B------:R2:W-:Y:S04]  /*a7660*/  STS.128 [R0+0x680], R8 ;  /* 0x0006800800007388 */ /* 0x0005e80000000c00 */
[----:B------:R3:W-:Y:S04]  /*a7670*/  STS.128 [R0+0x700], R12 ;  /* 0x0007000c00007388 */ /* 0x0007e80000000c00 */
[----:B0-----:R-:W4:Y:S01]  /*a7680*/  LDL.LU R20, [R1+0x994] ;  /* 0x0009940001147983 */ /* 0x001f220000300800 */
[----:B------:R-:W4:Y:S02]  /*a7690*/  LDL.LU R21, [R1+0x990] ;  /* 0x0009900001157983 */ /* 0x000f240000300800 */
[----:B------:R-:W4:Y:S02]  /*a76a0*/  LDL.LU R22, [R1+0x9b4] ;  /* 0x0009b40001167983 */ /* 0x000f240000300800 */
[----:B------:R-:W4:Y:S01]  /*a76b0*/  LDL.LU R23, [R1+0x9b0] ;  /* 0x0009b00001177983 */ /* 0x000f220000300800 */
[----:B-1----:R-:W4:Y:S01]  /*a76c0*/  LDL.LU R4, [R1+0x958] ;  /* 0x0009580001047983 */ /* 0x002f220000300800 */
[----:B------:R-:W5:Y:S02]  /*a76d0*/  LDL.LU R5, [R1+0x960] ;  /* 0x0009600001057983 */ /* 0x000f640000300800 */
[----:B------:R-:W4:Y:S02]  /*a76e0*/  LDL.LU R6, [R1+0x968] ;  /* 0x0009680001067983 */ /* 0x000f240000300800 */
[----:B------:R-:W4:Y:S01]  /*a76f0*/  LDL.LU R7, [R1+0x970] ;  /* 0x0009700001077983 */ /* 0x000f220000300800 */
[----:B--2---:R-:W2:Y:S01]  /*a7700*/  LDL.LU R8, [R1+0x974] ;  /* 0x0009740001087983 */ /* 0x004ea20000300800 */
[----:B------:R-:W2:Y:S02]  /*a7710*/  LDL.LU R9, [R1+0x984] ;  /* 0x0009840001097983 */ /* 0x000ea40000300800 */
[----:B------:R-:W2:Y:S02]  /*a7720*/  LDL.LU R10, [R1+0x988] ;  /* 0x00098800010a7983 */ /* 0x000ea40000300800 */
[----:B------:R-:W2:Y:S01]  /*a7730*/  LDL.LU R11, [R1+0x9a8] ;  /* 0x0009a800010b7983 */ /* 0x000ea20000300800 */
[----:B---3--:R-:W3:Y:S01]  /*a7740*/  LDL.LU R12, [R1+0x998] ;  /* 0x00099800010c7983 */ /* 0x008ee20000300800 */
        /* <DEDUP_REMOVED lines=8> */
[----:B------:R-:W4:Y:S02]  /*a77d0*/  LDL.LU R3, [R1+0x26ec] ;  /* 0x0026ec0001037983 */ /* 0x000f240000300800 */
[----:B----4-:R-:W-:-:S02]  /*a77e0*/  F2FP.BF16.PACK_AB R4, R3, R4 ;  /* 0x000000040304723e */ /* 0x010fc400000010ff */
[----:B------:R-:W4:Y:S02]  /*a77f0*/  LDL.LU R3, [R1+0x26e8] ;  /* 0x0026e80001037983 */ /* 0x000f240000300800 */
[----:B----4-:R-:W-:Y:S02]  /*a7800*/  F2FP.BF16.PACK_AB R25, R3, R25 ;  /* 0x000000190319723e */ /* 0x010fe400000010ff */
[----:B------:R-:W4:Y:S01]  /*a7810*/  LDL.LU R3, [R1+0x26e4] ;  /* 0x0026e40001037983 */ /* 0x000f220000300800 */
[----:B-----5:R-:W-:Y:S02]  /*a7820*/  F2FP.BF16.PACK_AB R5, R2, R5 ;  /* 0x000000050205723e */ /* 0x020fe400000010ff */
[----:B------:R-:W5:Y:S01]  /*a7830*/  LDL.LU R2, [R1+0x26e0] ;  /* 0x0026e00001027983 */ /* 0x000f620000300800 */
[----:B----4-:R-:W-:Y:S02]  /*a7840*/  F2FP.BF16.PACK_AB R26, R3, R26 ;  /* 0x0000001a031a723e */ /* 0x010fe400000010ff */
[----:B------:R-:W4:Y:S01]  /*a7850*/  LDL.LU R3, [R1+0x26dc] ;  /* 0x0026dc0001037983 */ /* 0x000f220000300800 */
[----:B-----5:R-:W-:-:S02]  /*a7860*/  F2FP.BF16.PACK_AB R27, R2, R27 ;  /* 0x0000001b021b723e */ /* 0x020fc400000010ff */
[----:B----4-:R-:W-:Y:S02]  /*a7870*/  F2FP.BF16.PACK_AB R6, R3, R6 ;  /* 0x000000060306723e */ /* 0x010fe400000010ff */
[----:B------:R-:W4:Y:S01]  /*a7880*/  LDL.LU R3, [R1+0x26d8] ;  /* 0x0026d80001037983 */ /* 0x000f220000300800 */
[----:B------:R-:W3:Y:S01]  /*a7890*/  LDL.LU R2, [R1+0x26d4] ;  /* 0x0026d40001027983 */ /* 0x000ee20000300800 */
[----:B--2---:R-:W-:Y:S01]  /*a78a0*/  F2FP.BF16.PACK_AB R7, R8, R7 ;  /* 0x000000070807723e */ /* 0x004fe200000010ff */
[----:B------:R-:W-:Y:S02]  /*a78b0*/  F2FP.BF16.PACK_AB R8, R29, R28 ;  /* 0x0000001c1d08723e */ /* 0x000fe400000010ff */
[----:B------:R-:W2:Y:S01]  /*a78c0*/  LDL.LU R29, [R1+0xa4c] ;  /* 0x000a4c00011d7983 */ /* 0x000ea20000300800 */
[----:B------:R-:W2:Y:S01]  /*a78d0*/  LDL.LU R28, [R1+0xa48] ;  /* 0x000a4800011c7983 */ /* 0x000ea20000300800 */
[----:B---3--:R-:W-:Y:S02]  /*a78e0*/  F2FP.BF16.PACK_AB R12, R2, R12 ;  /* 0x0000000c020c723e */ /* 0x008fe400000010ff */
[----:B------:R-:W3:Y:S01]  /*a78f0*/  LDL.LU R2, [R1+0x26d0] ;  /* 0x0026d00001027983 */ /* 0x000ee20000300800 */
[----:B----4-:R-:W-:-:S02]  /*a7900*/  F2FP.BF16.PACK_AB R9, R9, R3 ;  /* 0x000000030909723e */ /* 0x010fc400000010ff */
[----:B------:R-:W4:Y:S01]  /*a7910*/  LDL.LU R3, [R1+0x26cc] ;  /* 0x0026cc0001037983 */ /* 0x000f220000300800 */
[----:B------:R-:W-:Y:S01]  /*a7920*/  F2FP.BF16.PACK_AB R10, R14, R10 ;  /* 0x0000000a0e0a723e */ /* 0x000fe200000010ff */
[----:B------:R-:W-:Y:S01]  /*a7930*/  F2FP.BF16.PACK_AB R14, R15, R11 ;  /* 0x0000000b0f0e723e */ /* 0x000fe200000010ff */
[----:B---3--:R-:W-:Y:S02]  /*a7940*/  F2FP.BF16.PACK_AB R13, R13, R2 ;  /* 0x000000020d0d723e */ /* 0x008fe400000010ff */
[----:B------:R-:W3:Y:S01]  /*a7950*/  LDL.LU R2, [R1+0x26c8] ;  /* 0x0026c80001027983 */ /* 0x000ee20000300800 */
[----:B------:R-:W-:Y:S02]  /*a7960*/  F2FP.BF16.PACK_AB R11, R20, R21 ;  /* 0x00000015140b723e */ /* 0x000fe400000010ff */
[----:B------:R-:W5:Y:S01]  /*a7970*/  LDL.LU R20, [R1+0x9d8] ;  /* 0x0009d80001147983 */ /* 0x000f620000300800 */
[----:B------:R-:W-:Y:S01]  /*a7980*/  F2FP.BF16.PACK_AB R15, R22, R23 ;  /* 0x00000017160f723e */ /* 0x000fe200000010ff */
[----:B------:R-:W2:Y:S01]  /*a7990*/  LDL.LU R21, [R1+0x9e0] ;  /* 0x0009e00001157983 */ /* 0x000ea20000300800 */
[----:B------:R-:W2:Y:S02]  /*a79a0*/  LDL.LU R22, [R1+0x9e8] ;  /* 0x0009e80001167983 */ /* 0x000ea40000300800 */
[----:B------:R-:W2:Y:S01]  /*a79b0*/  LDL.LU R23, [R1+0x9f0] ;  /* 0x0009f00001177983 */ /* 0x000ea20000300800 */
[----:B----4-:R-:W-:-:S02]  /*a79c0*/  F2FP.BF16.PACK_AB R16, R3, R16 ;  /* 0x000000100310723e */ /* 0x010fc400000010ff */
[----:B------:R-:W4:Y:S01]  /*a79d0*/  LDL.LU R3, [R1+0x26c4] ;  /* 0x0026c40001037983 */ /* 0x000f220000300800 */
[----:B---3--:R-:W-:-:S03]  /*a79e0*/  F2FP.BF16.PACK_AB R17, R2, R17 ;  /* 0x000000110211723e */ /* 0x008fc600000010ff */
[----:B------:R-:W4:Y:S01]  /*a79f0*/  LDL.LU R2, [R1+0x26c0] ;  /* 0x0026c00001027983 */ /* 0x000f220000300800 */
[----:B------:R-:W-:-:S03]  /*a7a00*/  F2FP.BF16.PACK_AB R18, R18, R19 ;  /* 0x000000131212723e */ /* 0x000fc600000010ff */
[----:B------:R0:W-:Y:S04]  /*a7a10*/  STS.128 [R0+0x800], R24 ;  /* 0x0008001800007388 */ /* 0x0001e80000000c00 */
[----:B------:R1:W-:Y:S04]  /*a7a20*/  STS.128 [R0+0x880], R4 ;  /* 0x0008800400007388 */ /* 0x0003e80000000c00 */
[----:B------:R3:W-:Y:S04]  /*a7a30*/  STS.128 [R0+0x900], R8 ;  /* 0x0009000800007388 */ /* 0x0007e80000000c00 */
[----:B------:R0:W-:Y:S01]  /*a7a40*/  STS.128 [R0+0x980], R12 ;  /* 0x0009800c00007388 */ /* 0x0001e20000000c00 */
[----:B----4-:R-:W-:-:S03]  /*a7a50*/  F2FP.BF16.PACK_AB R19, R2, R3 ;  /* 0x000000030213723e */ /* 0x010fc600000010ff */
[----:B------:R-:W5:Y:S01]  /*a7a60*/  LDL.LU R2, [R1+0x26bc] ;  /* 0x0026bc0001027983 */ /* 0x000f620000300800 */
[----:B------:R-:W2:Y:S02]  /*a7a70*/  LDL.LU R3, [R1+0x26b8] ;  /* 0x0026b80001037983 */ /* 0x000ea40000300800 */
[----:B0-----:R-:W4:Y:S02]  /*a7a80*/  LDL.LU R24, [R1+0xa3c] ;  /* 0x000a3c0001187983 */ /* 0x001f240000300800 */
[----:B------:R-:W4:Y:S01]  /*a7a90*/  LDL.LU R25, [R1+0xa38] ;  /* 0x000a380001197983 */ /* 0x000f220000300800 */
[----:B------:R-:W4:Y:S01]  /*a7aa0*/  LDL.LU R26, [R1+0xa44] ;  /* 0x000a4400011a7983 */ /* 0x000f220000300800 */
[----:B------:R-:W4:Y:S02]  /*a7ab0*/  LDL.LU R27, [R1+0xa40] ;  /* 0x000a4000011b7983 */ /* 0x000f240000300800 */
[----:B-1----:R-:W4:Y:S02]  /*a7ac0*/  LDL.LU R4, [R1+0x9f4] ;  /* 0x0009f40001047983 */ /* 0x002f240000300800 */
[----:B------:R-:W4:Y:S01]  /*a7ad0*/  LDL.LU R5, [R1+0xa00] ;  /* 0x000a000001057983 */ /* 0x000f220000300800 */
[----:B------:R-:W4:Y:S01]  /*a7ae0*/  LDL.LU R6, [R1+0xa08] ;  /* 0x000a080001067983 */ /* 0x000f220000300800 */
[----:B------:R-:W4:Y:S02]  /*a7af0*/  LDL.LU R7, [R1+0xa10] ;  /* 0x000a100001077983 */ /* 0x000f240000300800 */
[----:B---3--:R-:W3:Y:S02]  /*a7b00*/  LDL.LU R8, [R1+0xa18] ;  /* 0x000a180001087983 */ /* 0x008ee40000300800 */
[----:B------:R-:W3:Y:S01]  /*a7b10*/  LDL.LU R9, [R1+0xa20] ;  /* 0x000a200001097983 */ /* 0x000ee20000300800 */
[----:B------:R-:W3:Y:S01]  /*a7b20*/  LDL.LU R10, [R1+0xa28] ;  /* 0x000a2800010a7983 */ /* 0x000ee20000300800 */
[----:B------:R-:W3:Y:S02]  /*a7b30*/  LDL.LU R11, [R1+0xa30] ;  /* 0x000a3000010b7983 */ /* 0x000ee40000300800 */
[----:B------:R-:W3:Y:S02]  /*a7b40*/  LDL.LU R12, [R1+0xa0c] ;  /* 0x000a0c00010c7983 */ /* 0x000ee40000300800 */
[----:B------:R-:W3:Y:S01]  /*a7b50*/  LDL.LU R13, [R1+0xa2c] ;  /* 0x000a2c00010d7983 */ /* 0x000ee20000300800 */
[----:B------:R-:W3:Y:S01]  /*a7b60*/  LDL.LU R14, [R1+0xa14] ;  /* 0x000a1400010e7983 */ /* 0x000ee20000300800 */
[----:B------:R-:W3:Y:S03]  /*a7b70*/  LDL.LU R15, [R1+0xa34] ;  /* 0x000a3400010f7983 */ /* 0x000ee60000300800 */
[----:B------:R0:W-:Y:S04]  /*a7b80*/  STS.128 [R0+0xa00], R16 ;  /* 0x000a001000007388 */ /* 0x0001e80000000c00 */
[----:B0-----:R-:W3:Y:S01]  /*a7b90*/  LDL.LU R16, [R1+0x9ec] ;  /* 0x0009ec0001107983 */ /* 0x001ee20000300800 */
[----:B------:R-:W3:Y:S02]  /*a7ba0*/  LDL.LU R17, [R1+0xa1c] ;  /* 0x000a1c0001117983 */ /* 0x000ee40000300800 */
[----:B------:R-:W3:Y:S02]  /*a7bb0*/  LDL.LU R18, [R1+0xa04] ;  /* 0x000a040001127983 */ /* 0x000ee40000300800 */
[----:B------:R-:W3:Y:S01]  /*a7bc0*/  LDL.LU R19, [R1+0xa24] ;  /* 0x000a240001137983 */ /* 0x000ee20000300800 */
[----:B-----5:R-:W-:-:S02]  /*a7bd0*/  F2FP.BF16.PACK_AB R20, R2, R20 ;  /* 0x000000140214723e */ /* 0x020fc400000010ff */
[----:B--2---:R-:W-:Y:S01]  /*a7be0*/  F2FP.BF16.PACK_AB R21, R3, R21 ;  /* 0x000000150315723e */ /* 0x004fe200000010ff */
[----:B------:R-:W2:Y:S01]  /*a7bf0*/  LDL.LU R2, [R1+0x26b4] ;  /* 0x0026b40001027983 */ /* 0x000ea20000300800 */
[----:B------:R-:W2:Y:S01]  /*a7c00*/  LDL.LU R3, [R1+0x26b0] ;  /* 0x0026b00001037983 */ /* 0x000ea20000300800 */
[----:B----4-:R-:W-:Y:S02]  /*a7c10*/  F2FP.BF16.PACK_AB R23, R4, R23 ;  /* 0x000000170417723e */ /* 0x010fe400000010ff */
[----:B--2---:R-:W-:Y:S02]  /*a7c20*/  F2FP.BF16.PACK_AB R4, R3, R2 ;  /* 0x000000020304723e */ /* 0x004fe400000010ff */
[----:B------:R-:W2:Y:S01]  /*a7c30*/  LDL.LU R3, [R1+0x26ac] ;  /* 0x0026ac0001037983 */ /* 0x000ea20000300800 */
[----:B------:R-:W2:Y:S01]  /*a7c40*/  LDL.LU R2, [R1+0x26a8] ;  /* 0x0026a80001027983 */ /* 0x000ea20000300800 */
[----:B---3--:R-:W-:Y:S02]  /*a7c50*/  F2FP.BF16.PACK_AB R22, R16, R22 ;  /* 0x000000161016723e */ /* 0x008fe400000010ff */
[----:B------:R-:W-:-:S02]  /*a7c60*/  F2FP.BF16.PACK_AB R8, R17, R8 ;  /* 0x000000081108723e */ /* 0x000fc400000010ff */
[----:B------:R-:W-:Y:S02]  /*a7c70*/  F2FP.BF16.PACK_AB R9, R19, R9 ;  /* 0x000000091309723e */ /* 0x000fe400000010ff */
[----:B------:R-:W-:Y:S02]  /*a7c80*/  F2FP.BF16.PACK_AB R6, R12, R6 ;  /* 0x000000060c06723e */ /* 0x000fe400000010ff */
[----:B------:R-:W-:Y:S02]  /*a7c90*/  F2FP.BF16.PACK_AB R10, R13, R10 ;  /* 0x0000000a0d0a723e */ /* 0x000fe400000010ff */
[----:B------:R-:W-:Y:S02]  /*a7ca0*/  F2FP.BF16.PACK_AB R7, R14, R7 ;  /* 0x000000070e07723e */ /* 0x000fe400000010ff */
[----:B------:R-:W-:Y:S01]  /*a7cb0*/  F2FP.BF16.PACK_AB R11, R15, R11 ;  /* 0x0000000b0f0b723e */ /* 0x000fe200000010ff */
[----:B------:R-:W-:Y:S01]  /*a7cc0*/  F2FP.BF16.PACK_AB R12, R24, R25 ;  /* 0x00000019180c723e */ /* 0x000fe200000010ff */
[----:B------:R-:W-:-:S02]  /*a7cd0*/  F2FP.BF16.PACK_AB R13, R26, R27 ;  /* 0x0000001b1a0d723e */ /* 0x000fc400000010ff */
[----:B------:R-:W-:Y:S02]  /*a7ce0*/  F2FP.BF16.PACK_AB R14, R29, R28 ;  /* 0x0000001c1d0e723e */ /* 0x000fe400000010ff */
[----:B------:R-:W-:Y:S01]  /*a7cf0*/  MOV R16, c[0x0][0x1c8] ;  /* 0x0000720000107a02 */ /* 0x000fe20000000f00 */
[----:B------:R0:W-:Y:S04]  /*a7d00*/  STS.128 [R0+0xb80], R8 ;  /* 0x000b800800007388 */ /* 0x0001e80000000c00 */
[C---:B0-----:R-:W-:Y:S02]  /*a7d10*/  IMAD R10, R16.reuse, 0xe, RZ ;  /* 0x0000000e100a7824 */ /* 0x041fe400078e02ff */
[----:B------:R-:W-:Y:S01]  /*a7d20*/  IMAD R11, R16, 0x12, RZ ;  /* 0x00000012100b7824 */ /* 0x000fe200078e02ff */
[----:B--2---:R-:W-:-:S02]  /*a7d30*/  F2FP.BF16.PACK_AB R15, R2, R3 ;  /* 0x00000003020f723e */ /* 0x004fc400000010ff */
[----:B------:R-:W2:Y:S04]  /*a7d40*/  LDL.LU R2, [R1+0x26a4] ;  /* 0x0026a40001027983 */ /* 0x000ea80000300800 */
[----:B------:R0:W-:Y:S01]  /*a7d50*/  STS.128 [R0+0xc00], R12 ;  /* 0x000c000c00007388 */ /* 0x0001e20000000c00 */
[----:B------:R-:W3:Y:S02]  /*a7d60*/  LDL.LU R3, [R1+0x26a0] ;  /* 0x0026a00001037983 */ /* 0x000ee40000300800 */
[----:B------:R-:W-:Y:S02]  /*a7d70*/  STL.64 [R1+0x2698], R10 ;  /* 0x0026980a01007387 */ /* 0x000fe40000100a00 */
[C---:B0-----:R-:W-:Y:S02]  /*a7d80*/  IMAD R12, R16.reuse, 0x14, RZ ;  /* 0x00000014100c7824 */ /* 0x041fe400078e02ff */
[----:B------:R-:W-:-:S05]  /*a7d90*/  IMAD R13, R16, 0x16, RZ ;  /* 0x00000016100d7824 */ /* 0x000fca00078e02ff */
[----:B------:R-:W-:Y:S01]  /*a7da0*/  STL.64 [R1+0x2690], R12 ;  /* 0x0026900c01007387 */ /* 0x000fe20000100a00 */
[----:B------:R-:W4:Y:S01]  /*a7db0*/  LDL.LU R9, [R1+0x8f0] ;  /* 0x0008f00001097983 */ /* 0x000f220000300800 */
[----:B------:R-:W-:-:S05]  /*a7dc0*/  F2FP.BF16.PACK_AB R5, R18, R5 ;  /* 0x000000051205723e */ /* 0x000fca00000010ff */
[----:B------:R0:W-:Y:S02]  /*a7dd0*/  STS.128 [R0+0xb00], R4 ;  /* 0x000b000400007388 */ /* 0x0001e40000000c00 */
[C---:B0-----:R-:W-:Y:S01]  /*a7de0*/  SHF.L.U32 R4, R16.reuse, 0x1, RZ ;  /* 0x0000000110047819 */ /* 0x041fe200000006ff */
[C---:B------:R-:W-:Y:S02]  /*a7df0*/  IMAD R5, R16.reuse, 0x6, RZ ;  /* 0x0000000610057824 */ /* 0x040fe400078e02ff */
[C---:B------:R-:W-:Y:S02]  /*a7e00*/  IMAD R6, R16.reuse, 0xa, RZ ;  /* 0x0000000a10067824 */ /* 0x040fe400078e02ff */
[C---:B------:R-:W-:Y:S01]  /*a7e10*/  IMAD R7, R16.reuse, 0xc, RZ ;  /* 0x0000000c10077824 */ /* 0x040fe200078e02ff */
[----:B--2---:R-:W-:-:S04]  /*a7e20*/  LEA R12, P5, R16, R2, 0x2 ;  /* 0x00000002100c7211 */ /* 0x004fc800078a10ff */
[C---:B---3--:R-:W-:Y:S02]  /*a7e30*/  LEA.HI.X.SX32 R13, R4.reuse, R3, 0x1, P5 ;  /* 0x00000003040d7211 */ /* 0x048fe400028f0eff */
[----:B----4-:R-:W-:Y:S01]  /*a7e40*/  FSEL R10, R9, -INF , P6 ;  /* 0xff800000090a7808 */ /* 0x010fe20003000000 */
[----:B------:R-:W-:-:S04]  /*a7e50*/  IADD3 R8, P6, R4, R2, RZ ;  /* 0x0000000204087210 */ /* 0x000fc80007fde0ff */
[----:B------:R0:W-:Y:S01]  /*a7e60*/  STL [R1+0x1290], R10 ;  /* 0x0012900a01007387 */ /* 0x0001e20000100800 */
[----:B------:R1:W-:Y:S01]  /*a7e70*/  STL [R1+0x2554], R8 ;  /* 0x0025540801007387 */ /* 0x0003e20000100800 */
[CC--:B------:R-:W-:Y:S02]  /*a7e80*/  LEA.HI.X.SX32 R9, R16.reuse, R3.reuse, 0x1, P6 ;  /* 0x0000000310097211 */ /* 0x0c0fe400030f0eff */
[----:B0-----:R-:W-:Y:S01]  /*a7e90*/  IADD3 R10, P6, R5, R2, RZ ;  /* 0x00000002050a7210 */ /* 0x001fe20007fde0ff */
[----:B-1----:R-:W-:Y:S02]  /*a7ea0*/  IMAD R8, R16, 0x3, RZ ;  /* 0x0000000310087824 */ /* 0x002fe400078e02ff */
[----:B------:R-:W-:Y:S03]  /*a7eb0*/  STL [R1+0x2550], R9 ;  /* 0x0025500901007387 */ /* 0x000fe60000100800 */
[----:B------:R-:W-:Y:S01]  /*a7ec0*/  LEA.HI.X.SX32 R11, R8, R3, 0x1, P6 ;  /* 0x00000003080b7211 */ /* 0x000fe200030f0eff */
[----:B------:R0:W-:Y:S01]  /*a7ed0*/  STL.64 [R1+0x998], R12 ;  /* 0x0009980c01007387 */ /* 0x0001e20000100a00 */
[----:B------:R-:W-:-:S02]  /*a7ee0*/  IMAD.SHL.U32 R4, R16, 0x4, RZ ;  /* 0x0000000410047824 */ /* 0x000fc400078e00ff */
[C---:B------:R-:W-:Y:S01]  /*a7ef0*/  IMAD R8, R16.reuse, 0x5, RZ ;  /* 0x0000000510087824 */ /* 0x040fe200078e02ff */
[----:B------:R1:W-:Y:S01]  /*a7f00*/  STL.64 [R1+0x990], R10 ;  /* 0x0009900a01007387 */ /* 0x0003e20000100a00 */
[-C--:B0-----:R-:W-:Y:S02]  /*a7f10*/  LEA R12, P5, R16, R2.reuse, 0x3 ;  /* 0x00000002100c7211 */ /* 0x081fe400078a18ff */
[----:B-1----:R-:W-:Y:S02]  /*a7f20*/  IADD3 R10, P6, R6, R2, RZ ;  /* 0x00000002060a7210 */ /* 0x002fe40007fde0ff */
[-C--:B------:R-:W-:Y:S02]  /*a7f30*/  LEA.HI.X.SX32 R13, R4, R3.reuse, 0x1, P5 ;  /* 0x00000003040d7211 */ /* 0x080fe400028f0eff */
[----:B------:R-:W-:-:S03]  /*a7f40*/  LEA.HI.X.SX32 R11, R8, R3, 0x1, P6 ;  /* 0x00000003080b7211 */ /* 0x000fc600030f0eff */
[----:B------:R-:W-:Y:S02]  /*a7f50*/  STL.64 [R1+0x988], R12 ;  /* 0x0009880c01007387 */ /* 0x000fe40000100a00 */
[----:B------:R0:W-:Y:S02]  /*a7f60*/  STL.64 [R1+0x980], R10 ;  /* 0x0009800a01007387 */ /* 0x0001e40000100a00 */
[----:B0-----:R-:W2:Y:S01]  /*a7f70*/  LDL.LU.64 R10, [R1+0x2698] ;  /* 0x00269800010a7983 */ /* 0x001ea20000300a00 */
[----:B------:R-:W-:-:S04]  /*a7f80*/  IADD3 R12, P5, R7, R2, RZ ;  /* 0x00000002070c7210 */ /* 0x000fc80007fbe0ff */
[----:B------:R-:W-:-:S05]  /*a7f90*/  LEA.HI.X.SX32 R13, R5, R3, 0x1, P5 ;  /* 0x00000003050d7211 */ /* 0x000fca00028f0eff */
[----:B------:R0:W-:Y:S04]  /*a7fa0*/  STL.64 [R1+0x978], R12 ;  /* 0x0009780c01007387 */ /* 0x0001e80000100a00 */
[----:B0-----:R-:W3:Y:S01]  /*a7fb0*/  LDL.LU.64 R12, [R1+0x2690] ;  /* 0x00269000010c7983 */ /* 0x001ee20000300a00 */
[----:B------:R-:W-:Y:S01]  /*a7fc0*/  MOV R5, R9 ;  /* 0x0000000900057202 */ /* 0x000fe20000000f00 */
[C---:B------:R-:W-:Y:S02]  /*a7fd0*/  IMAD R5, R16.reuse, 0x7, RZ ;  /* 0x0000000710057824 */ /* 0x040fe400078e02ff */
[C---:B------:R-:W-:Y:S02]  /*a7fe0*/  IMAD.SHL.U32 R9, R16.reuse, 0x8, RZ ;  /* 0x0000000810097824 */ /* 0x040fe400078e00ff */
[----:B------:R-:W-:-:S02]  /*a7ff0*/  IMAD R14, R16, 0x18, RZ ;  /* 0x00000018100e7824 */ /* 0x000fc400078e02ff */
[C---:B------:R-:W-:Y:S02]  /*a8000*/  IMAD R15, R16.reuse, 0x1a, RZ ;  /* 0x0000001a100f7824 */ /* 0x040fe400078e02ff */
[C---:B------:R-:W-:Y:S02]  /*a8010*/  IMAD R17, R16.reuse, 0x1c, RZ ;  /* 0x0000001c10117824 */ /* 0x040fe400078e02ff */
[C---:B------:R-:W-:Y:S02]  /*a8020*/  IMAD R18, R16.reuse, 0x1e, RZ ;  /* 0x0000001e10127824 */ /* 0x040fe400078e02ff */
[C---:B------:R-:W-:Y:S01]  /*a8030*/  IMAD R19, R16.reuse, 0x22, RZ ;  /* 0x0000002210137824 */ /* 0x040fe200078e02ff */
[----:B------:R0:W-:Y:S02]  /*a8040*/  STS.128 [R0+0xa80], R20 ;  /* 0x000a801400007388 */ /* 0x0001e40000000c00 */
[C---:B0-----:R-:W-:Y:S02]  /*a8050*/  IMAD R20, R16.reuse, 0x24, RZ ;  /* 0x0000002410147824 */ /* 0x041fe400078e02ff */
        /* <DEDUP_REMOVED lines=8> */
[----:B------:R-:W-:Y:S01]  /*a80e0*/  IMAD R29, R16, 0x36, RZ ;  /* 0x00000036101d7824 */ /* 0x000fe200078e02ff */
[----:B--2---:R-:W-:-:S04]  /*a80f0*/  IADD3 R8, P6, R10, R2, RZ ;  /* 0x000000020a087210 */ /* 0x004fc80007fde0ff */
[----:B------:R-:W-:Y:S01]  /*a8100*/  MOV R4, R8 ;  /* 0x0000000800047202 */ /* 0x000fe20000000f00 */
[----:B------:R0:W-:Y:S01]  /*a8110*/  STL [R1+0x970], R8 ;  /* 0x0009700801007387 */ /* 0x0001e20000100800 */
[----:B------:R-:W-:Y:S01]  /*a8120*/  LEA.HI.X.SX32 R5, R5, R3, 0x1, P6 ;  /* 0x0000000305057211 */ /* 0x000fe200030f0eff */
[-C--:B------:R-:W-:Y:S01]  /*a8130*/  IADD3 R4, P6, R11, R2.reuse, RZ ;  /* 0x000000020b047210 */ /* 0x080fe20007fde0ff */
[----:B0-----:R-:W-:-:S03]  /*a8140*/  LEA R8, P5, R16, R2, 0x4 ;  /* 0x0000000210087211 */ /* 0x001fc600078a20ff */
[----:B------:R0:W-:Y:S01]  /*a8150*/  STL [R1+0x974], R5 ;  /* 0x0009740501007387 */ /* 0x0001e20000100800 */
[----:B------:R-:W-:-:S05]  /*a8160*/  LEA.HI.X.SX32 R9, R9, R3, 0x1, P5 ;  /* 0x0000000309097211 */ /* 0x000fca00028f0eff */
[----:B------:R3:W-:Y:S01]  /*a8170*/  STL.64 [R1+0x968], R8 ;  /* 0x0009680801007387 */ /* 0x0007e20000100a00 */
[----:B0-----:R-:W-:-:S05]  /*a8180*/  IMAD R5, R16, 0x9, RZ ;  /* 0x0000000910057824 */ /* 0x001fca00078e02ff */
[----:B------:R-:W-:Y:S02]  /*a8190*/  LEA.HI.X.SX32 R5, R5, R3, 0x1, P6 ;  /* 0x0000000305057211 */ /* 0x000fe400030f0eff */
[----:B---3--:R-:W-:-:S03]  /*a81a0*/  IADD3 R8, P5, R12, R2, RZ ;  /* 0x000000020c087210 */ /* 0x008fc60007fbe0ff */
[----:B------:R0:W-:Y:S01]  /*a81b0*/  STL.64 [R1+0x960], R4 ;  /* 0x0009600401007387 */ /* 0x0001e20000100a00 */
[----:B------:R-:W-:-:S05]  /*a81c0*/  LEA.HI.X.SX32 R9, R6, R3, 0x1, P5 ;  /* 0x0000000306097211 */ /* 0x000fca00028f0eff */
[----:B------:R1:W-:Y:S01]  /*a81d0*/  STL.64 [R1+0x958], R8 ;  /* 0x0009580801007387 */ /* 0x0003e20000100a00 */
[----:B0-----:R-:W-:Y:S01]  /*a81e0*/  IMAD R5, R16, 0xb, RZ ;  /* 0x0000000b10057824 */ /* 0x001fe200078e02ff */
[----:B------:R-:W-:-:S04]  /*a81f0*/  IADD3 R4, P6, R13, R2, RZ ;  /* 0x000000020d047210 */ /* 0x000fc80007fde0ff */
[----:B------:R-:W-:Y:S02]  /*a8200*/  LEA.HI.X.SX32 R5, R5, R3, 0x1, P6 ;  /* 0x0000000305057211 */ /* 0x000fe400030f0eff */
[----:B-1----:R-:W-:-:S04]  /*a8210*/  IADD3 R8, P5, R14, R2, RZ ;  /* 0x000000020e087210 */ /* 0x002fc80007fbe0ff */
[----:B------:R-:W-:Y:S01]  /*a8220*/  LEA.HI.X.SX32 R9, R7, R3, 0x1, P5 ;  /* 0x0000000307097211 */ /* 0x000fe200028f0eff */
[----:B------:R0:W-:Y:S01]  /*a8230*/  STL.64 [R1+0x950], R4 ;  /* 0x0009500401007387 */ /* 0x0001e20000100a00 */
[----:B------:R-:W-:-:S03]  /*a8240*/  IMAD R6, R16, 0xd, RZ ;  /* 0x0000000d10067824 */ /* 0x000fc600078e02ff */
[----:B------:R1:W-:Y:S01]  /*a8250*/  STL.64 [R1+0x948], R8 ;  /* 0x0009480801007387 */ /* 0x0003e20000100a00 */
[-C--:B0-----:R-:W-:Y:S02]  /*a8260*/  IADD3 R4, P6, R15, R2.reuse, RZ ;  /* 0x000000020f047210 */ /* 0x081fe40007fde0ff */
[----:B-1----:R-:W-:Y:S02]  /*a8270*/  IADD3 R8, P5, R17, R2, RZ ;  /* 0x0000000211087210 */ /* 0x002fe40007fbe0ff */
[-C--:B------:R-:W-:Y:S02]  /*a8280*/  LEA.HI.X.SX32 R5, R6, R3.reuse, 0x1, P6 ;  /* 0x0000000306057211 */ /* 0x080fe400030f0eff */
[----:B------:R-:W-:-:S03]  /*a8290*/  LEA.HI.X.SX32 R9, R10, R3, 0x1, P5 ;  /* 0x000000030a097211 */ /* 0x000fc600028f0eff */
[----:B------:R0:W-:Y:S02]  /*a82a0*/  STL.64 [R1+0x940], R4 ;  /* 0x0009400401007387 */ /* 0x0001e40000100a00 */
[----:B------:R1:W-:Y:S01]  /*a82b0*/  STL.64 [R1+0x938], R8 ;  /* 0x0009380801007387 */ /* 0x0003e20000100a00 */
[-C--:B------:R-:W-:Y:S02]  /*a82c0*/  LEA R6, P5, R16, R2.reuse, 0x5 ;  /* 0x0000000210067211 */ /* 0x080fe400078a28ff */
[----:B0-----:R-:W-:Y:S01]  /*a82d0*/  IADD3 R4, P6, R18, R2, RZ ;  /* 0x0000000212047210 */ /* 0x001fe20007fde0ff */
[C---:B-1----:R-:W-:Y:S01]  /*a82e0*/  IMAD R8, R16.reuse, 0xf, RZ ;  /* 0x0000000f10087824 */ /* 0x042fe200078e02ff */
[----:B------:R-:W-:-:S04]  /*a82f0*/  SHF.L.U32 R9, R16, 0x4, RZ ;  /* 0x0000000410097819 */ /* 0x000fc800000006ff */
[-C--:B------:R-:W-:Y:S02]  /*a8300*/  LEA.HI.X.SX32 R5, R8, R3.reuse, 0x1, P6 ;  /* 0x0000000308057211 */ /* 0x080fe400030f0eff */
[----:B------:R-:W-:Y:S01]  /*a8310*/  LEA.HI.X.SX32 R7, R9, R3, 0x1, P5 ;  /* 0x0000000309077211 */ /* 0x000fe200028f0eff */
[----:B------:R-:W-:Y:S02]  /*a8320*/  IMAD R8, R16, 0x11, RZ ;  /* 0x0000001110087824 */ /* 0x000fe400078e02ff */
[----:B------:R0:W-:Y:S02]  /*a8330*/  STL.64 [R1+0x930], R4 ;  /* 0x0009300401007387 */ /* 0x0001e40000100a00 */
[----:B------:R1:W-:Y:S01]  /*a8340*/  STL.64 [R1+0x928], R6 ;  /* 0x0009280601007387 */ /* 0x0003e20000100a00 */
[-C--:B0-----:R-:W-:Y:S02]  /*a8350*/  IADD3 R4, P6, R19, R2.reuse, RZ ;  /* 0x0000000213047210 */ /* 0x081fe40007fde0ff */
[----:B-1----:R-:W-:-:S02]  /*a8360*/  IADD3 R6, P5, R20, R2, RZ ;  /* 0x0000000214067210 */ /* 0x002fc40007fbe0ff */
[-C--:B------:R-:W-:Y:S02]  /*a8370*/  LEA.HI.X.SX32 R5, R8, R3.reuse, 0x1, P6 ;  /* 0x0000000308057211 */ /* 0x080fe400030f0eff */
[----:B------:R-:W-:Y:S01]  /*a8380*/  LEA.HI.X.SX32 R7, R11, R3, 0x1, P5 ;  /* 0x000000030b077211 */ /* 0x000fe200028f0eff */
[----:B------:R-:W-:Y:S02]  /*a8390*/  IMAD R8, R16, 0x13, RZ ;  /* 0x0000001310087824 */ /* 0x000fe400078e02ff */
[----:B------:R0:W-:Y:S01]  /*a83a0*/  STL.64 [R1+0x920], R4 ;  /* 0x0009200401007387 */ /* 0x0001e20000100a00 */
[----:B------:R-:W-:Y:S02]  /*a83b0*/  STL.64 [R1+0x2680], R20 ;  /* 0x0026801401007387 */ /* 0x000fe40000100a00 */
[----:B------:R-:W-:Y:S02]  /*a83c0*/  STL [R1+0x2688], R21 ;  /* 0x0026881501007387 */ /* 0x000fe40000100800 */
[----:B------:R1:W-:Y:S01]  /*a83d0*/  STL.64 [R1+0x918], R6 ;  /* 0x0009180601007387 */ /* 0x0003e20000100a00 */
[----:B0-----:R-:W-:-:S02]  /*a83e0*/  IADD3 R4, P6, R21, R2, RZ ;  /* 0x0000000215047210 */ /* 0x001fc40007fde0ff */
[-C--:B-1----:R-:W-:Y:S02]  /*a83f0*/  IADD3 R6, P5, R22, R2.reuse, RZ ;  /* 0x0000000216067210 */ /* 0x082fe40007fbe0ff */
[-C--:B------:R-:W-:Y:S02]  /*a8400*/  LEA.HI.X.SX32 R5, R8, R3.reuse, 0x1, P6 ;  /* 0x0000000308057211 */ /* 0x080fe400030f0eff */
[----:B------:R-:W-:Y:S01]  /*a8410*/  LEA.HI.X.SX32 R7, R12, R3, 0x1, P5 ;  /* 0x000000030c077211 */ /* 0x000fe200028f0eff */
[----:B------:R-:W-:Y:S02]  /*a8420*/  IMAD R8, R16, 0x15, RZ ;  /* 0x0000001510087824 */ /* 0x000fe400078e02ff */
[----:B------:R0:W-:Y:S02]  /*a8430*/  STL.64 [R1+0x910], R4 ;  /* 0x0009100401007387 */ /* 0x0001e40000100a00 */
        /* <DEDUP_REMOVED lines=12> */
[C---:B------:R-:W-:Y:S02]  /*a8500*/  IMAD R8, R16.reuse, 0x19, RZ ;  /* 0x0000001910087824 */ /* 0x040fe400078e02ff */
[----:B------:R0:W-:Y:S02]  /*a8510*/  STL.64 [R1+0x8f0], R4 ;  /* 0x0008f00401007387 */ /* 0x0001e40000100a00 */
[----:B------:R1:W-:Y:S02]  /*a8520*/  STL.64 [R1+0x8e8], R6 ;  /* 0x0008e80601007387 */ /* 0x0003e40000100a00 */
[----:B------:R-:W-:Y:S01]  /*a8530*/  IMAD R9, R16, 0x1b, RZ ;  /* 0x0000001b10097824 */ /* 0x000fe200078e02ff */
        /* <DEDUP_REMOVED lines=8> */
[-C--:B-1----:R-:W-:Y:S01]  /*a85c0*/  IADD3 R6, P5, R8, R2.reuse, RZ ;  /* 0x0000000208067210 */ /* 0x082fe20007fbe0ff */
[----:B------:R-:W-:Y:S01]  /*a85d0*/  IMAD R8, R16, 0x3a, RZ ;  /* 0x0000003a10087824 */ /* 0x000fe200078e02ff */
[-C--:B------:R-:W-:Y:S02]  /*a85e0*/  LEA.HI.X.SX32 R5, R9, R3.reuse, 0x1, P6 ;  /* 0x0000000309057211 */ /* 0x080fe400030f0eff */
[----:B------:R-:W-:Y:S02]  /*a85f0*/  LEA.HI.X.SX32 R7, R17, R3, 0x1, P5 ;  /* 0x0000000311077211 */ /* 0x000fe400028f0eff */
[----:B------:R-:W-:Y:S01]  /*a8600*/  IADD3 R10, P6, R8, R2, RZ ;  /* 0x00000002080a7210 */ /* 0x000fe20007fde0ff */
[----:B------:R0:W-:Y:S02]  /*a8610*/  STL.64 [R1+0x8d0], R4 ;  /* 0x0008d00401007387 */ /* 0x0001e40000100a00 */
[----:B------:R1:W-:Y:S02]  /*a8620*/  STL.64 [R1+0x8c8], R6 ;  /* 0x0008c80601007387 */ /* 0x0003e40000100a00 */
[----:B0-----:R-:W-:-:S02]  /*a8630*/  IMAD R4, R16, 0x3c, RZ ;  /* 0x0000003c10047824 */ /* 0x001fc400078e02ff */
[C---:B------:R-:W-:Y:S02]  /*a8640*/  IMAD R5, R16.reuse, 0x1d, RZ ;  /* 0x0000001d10057824 */ /* 0x040fe400078e02ff */
[C---:B-1----:R-:W-:Y:S02]  /*a8650*/  IMAD R6, R16.reuse, 0x3e, RZ ;  /* 0x0000003e10067824 */ /* 0x042fe400078e02ff */
[----:B------:R-:W-:Y:S01]  /*a8660*/  IMAD R7, R16, 0x1f, RZ ;  /* 0x0000001f10077824 */ /* 0x000fe200078e02ff */
[-C--:B------:R-:W-:Y:S02]  /*a8670*/  IADD3 R8, P5, R4, R2.reuse, RZ ;  /* 0x0000000204087210 */ /* 0x080fe40007fbe0ff */
[-C--:B------:R-:W-:Y:S01]  /*a8680*/  LEA.HI.X.SX32 R11, R5, R3.reuse, 0x1, P6 ;  /* 0x00000003050b7211 */ /* 0x080fe200030f0eff */
[----:B------:R-:W-:Y:S01]  /*a8690*/  IADD3 R20, P6, R6, R2, RZ ;  /* 0x0000000206147210 */ /* 0x000fe20007fde0ff */
[----:B------:R-:W-:-:S03]  /*a86a0*/  LEA.HI.X.SX32 R9, R18, R3, 0x1, P5 ;  /* 0x0000000312097211 */ /* 0x000fc600028f0eff */
[----:B------:R-:W-:Y:S01]  /*a86b0*/  LEA.HI.X.SX32 R21, R7, R3, 0x1, P6 ;  /* 0x0000000307157211 */ /* 0x000fe200030f0eff */
[----:B------:R-:W-:Y:S01]  /*a86c0*/  STL.64 [R1+0x8c0], R10 ;  /* 0x0008c00a01007387 */ /* 0x000fe20000100a00 */
[----:B------:R-:W-:Y:S03]  /*a86d0*/  STL.64 [R1+0x8b8], R8 ;  /* 0x0008b80801007387 */ /* 0x000fe60000100a00 */
[----:B------:R0:W-:Y:S04]  /*a86e0*/  STL.64 [R1+0x8b0], R20 ;  /* 0x0008b01401007387 */ /* 0x0001e80000100a00 */
[----:B0-----:R-:W2:Y:S01]  /*a86f0*/  LDL.LU R21, [R1+0x2688] ;  /* 0x0026880001157983 */ /* 0x001ea20000300800 */
[C---:B------:R-:W-:Y:S01]  /*a8700*/  LEA R10, P5, R16.reuse, R2, 0x6 ;  /* 0x00000002100a7211 */ /* 0x040fe200078a30ff */
[C---:B------:R-:W-:Y:S01]  /*a8710*/  IMAD R5, R16.reuse, 0x42, RZ ;  /* 0x0000004210057824 */ /* 0x040fe200078e02ff */
[C---:B------:R-:W-:Y:S01]  /*a8720*/  SHF.L.U32 R9, R16.reuse, 0x5, RZ ;  /* 0x0000000510097819 */ /* 0x040fe200000006ff */
[----:B------:R-:W-:-:S02]  /*a8730*/  IMAD R13, R16, 0x1de, RZ ;  /* 0x000001de100d7824 */ /* 0x000fc400078e02ff */
[----:B------:R-:W-:Y:S01]  /*a8740*/  IMAD R12, R16, 0x1e0, RZ ;  /* 0x000001e0100c7824 */ /* 0x000fe200078e02ff */
[----:B------:R-:W-:Y:S02]  /*a8750*/  LEA.HI.X.SX32 R11, R9, R3, 0x1, P5 ;  /* 0x00000003090b7211 */ /* 0x000fe400028f0eff */
[----:B------:R-:W-:-:S03]  /*a8760*/  IADD3 R20, P6, R5, R2, RZ ;  /* 0x0000000205147210 */ /* 0x000fc60007fde0ff */
[----:B------:R-:W-:Y:S02]  /*a8770*/  STL.64 [R1+0x8a8], R10 ;  /* 0x0008a80a01007387 */ /* 0x000fe40000100a00 */
[----:B------:R-:W-:Y:S02]  /*a8780*/  STL [R1+0x8a0], R20 ;  /* 0x0008a01401007387 */ /* 0x000fe40000100800 */
[----:B------:R0:W-:Y:S02]  /*a8790*/  STL.64 [R1+0x2640], R12 ;  /* 0x0026400c01007387 */ /* 0x0001e40000100a00 */
[----:B0-----:R-:W-:Y:S01]  /*a87a0*/  IMAD.MOV.U32 R12, RZ, RZ, R20 ;  /* 0x000000ffff0c7224 */ /* 0x001fe200078e0014 */
[----:B--2---:R-:W-:Y:S02]  /*a87b0*/  MOV R13, R21 ;  /* 0x00000015000d7202 */ /* 0x004fe40000000f00 */
[----:B------:R-:W2:Y:S01]  /*a87c0*/  LDL.LU.64 R20, [R1+0x2680] ;  /* 0x0026800001147983 */ /* 0x000ea20000300a00 */
[----:B------:R-:W-:-:S02]  /*a87d0*/  IMAD R8, R16, 0x44, RZ ;  /* 0x0000004410087824 */ /* 0x000fc400078e02ff */
[C---:B------:R-:W-:Y:S02]  /*a87e0*/  IMAD R5, R16.reuse, 0x21, RZ ;  /* 0x0000002110057824 */ /* 0x040fe400078e02ff */
[----:B------:R-:W-:Y:S01]  /*a87f0*/  IMAD R9, R16, 0x46, RZ ;  /* 0x0000004610097824 */ /* 0x000fe200078e02ff */
[-C--:B------:R-:W-:Y:S01]  /*a8800*/  IADD3 R10, P5, R8, R2.reuse, RZ ;  /* 0x00000002080a7210 */ /* 0x080fe20007fbe0ff */
[C---:B------:R-:W-:Y:S01]  /*a8810*/  IMAD R8, R16.reuse, 0x48, RZ ;  /* 0x0000004810087824 */ /* 0x040fe200078e02ff */
[-C--:B------:R-:W-:Y:S01]  /*a8820*/  LEA.HI.X.SX32 R13, R5, R3.reuse, 0x1, P6 ;  /* 0x00000003050d7211 */ /* 0x080fe200030f0eff */
[----:B------:R-:W-:Y:S01]  /*a8830*/  IMAD R7, R16, 0x23, RZ ;  /* 0x0000002310077824 */ /* 0x000fe200078e02ff */
[-C--:B------:R-:W-:Y:S02]  /*a8840*/  IADD3 R12, P6, R9, R2.reuse, RZ ;  /* 0x00000002090c7210 */ /* 0x080fe40007fde0ff */
[----:B------:R-:W-:Y:S01]  /*a8850*/  LEA.HI.X.SX32 R11, R19, R3, 0x1, P5 ;  /* 0x00000003130b7211 */ /* 0x000fe200028f0eff */
[----:B------:R-:W-:Y:S01]  /*a8860*/  IADD3 R8, P5, R8, R2, RZ ;  /* 0x0000000208087210 */ /* 0x000fe20007fbe0ff */
[----:B------:R0:W-:Y:S01]  /*a8870*/  STL [R1+0x8a4], R13 ;  /* 0x0008a40d01007387 */ /* 0x0001e20000100800 */
[----:B------:R-:W-:-:S02]  /*a8880*/  IMAD R5, R16, 0x4a, RZ ;  /* 0x0000004a10057824 */ /* 0x000fc400078e02ff */
[----:B------:R-:W-:Y:S02]  /*a8890*/  IMAD R17, R16, 0x4c, RZ ;  /* 0x0000004c10117824 */ /* 0x000fe400078e02ff */
[----:B------:R1:W-:Y:S01]  /*a88a0*/  STL.64 [R1+0x898], R10 ;  /* 0x0008980a01007387 */ /* 0x0003e20000100a00 */
[----:B0-----:R-:W-:-:S05]  /*a88b0*/  LEA.HI.X.SX32 R13, R7, R3, 0x1, P6 ;  /* 0x00000003070d7211 */ /* 0x001fca00030f0eff */
[----:B------:R0:W-:Y:S01]  /*a88c0*/  STL.64 [R1+0x890], R12 ;  /* 0x0008900c01007387 */ /* 0x0001e20000100a00 */
[C---:B-1----:R-:W-:Y:S02]  /*a88d0*/  IMAD R11, R16.reuse, 0x25, RZ ;  /* 0x00000025100b7824 */ /* 0x042fe400078e02ff */
[----:B------:R-:W-:Y:S01]  /*a88e0*/  IMAD R7, R16, 0x4e, RZ ;  /* 0x0000004e10077824 */ /* 0x000fe200078e02ff */
[----:B0-----:R-:W-:-:S04]  /*a88f0*/  IADD3 R12, P6, R5, R2, RZ ;  /* 0x00000002050c7210 */ /* 0x001fc80007fde0ff */
[-C--:B------:R-:W-:Y:S01]  /*a8900*/  LEA.HI.X.SX32 R13, R11, R3.reuse, 0x1, P6 ;  /* 0x000000030b0d7211 */ /* 0x080fe200030f0eff */
[C---:B------:R-:W-:Y:S02]  /*a8910*/  IMAD R5, R16.reuse, 0x50, RZ ;  /* 0x0000005010057824 */ /* 0x040fe400078e02ff */
[C---:B------:R-:W-:Y:S02]  /*a8920*/  IMAD R14, R16.reuse, 0x29, RZ ;  /* 0x00000029100e7824 */ /* 0x040fe400078e02ff */
[----:B------:R-:W-:Y:S01]  /*a8930*/  IMAD R11, R16, 0x56, RZ ;  /* 0x00000056100b7824 */ /* 0x000fe200078e02ff */
[----:B--2---:R-:W-:-:S05]  /*a8940*/  LEA.HI.X.SX32 R9, R20, R3, 0x1, P5 ;  /* 0x0000000314097211 */ /* 0x004fca00028f0eff */
[----:B------:R0:W-:Y:S01]  /*a8950*/  STL.64 [R1+0x888], R8 ;  /* 0x0008880801007387 */ /* 0x0001e20000100a00 */
[----:B------:R1:W-:Y:S01]  /*a8960*/  STL.64 [R1+0x880], R12 ;  /* 0x0008800c01007387 */ /* 0x0003e20000100a00 */
[----:B0-----:R-:W-:-:S04]  /*a8970*/  IADD3 R8, P5, R17, R2, RZ ;  /* 0x0000000211087210 */ /* 0x001fc80007fbe0ff */
[----:B------:R-:W-:Y:S02]  /*a8980*/  LEA.HI.X.SX32 R9, R21, R3, 0x1, P5 ;  /* 0x0000000315097211 */ /* 0x000fe400028f0eff */
[----:B-1----:R-:W-:-:S03]  /*a8990*/  IADD3 R12, P6, R7, R2, RZ ;  /* 0x00000002070c7210 */ /* 0x002fc60007fde0ff */
[----:B------:R0:W-:Y:S02]  /*a89a0*/  STL.64 [R1+0x878], R8 ;  /* 0x0008780801007387 */ /* 0x0001e40000100a00 */
[C---:B0-----:R-:W-:Y:S02]  /*a89b0*/  IMAD R9, R16.reuse, 0x27, RZ ;  /* 0x0000002710097824 */ /* 0x041fe400078e02ff */
[----:B------:R-:W-:-:S03]  /*a89c0*/  IMAD R8, R16, 0x52, RZ ;  /* 0x0000005210087824 */ /* 0x000fc600078e02ff */
[----:B------:R-:W-:Y:S02]  /*a89d0*/  LEA.HI.X.SX32 R13, R9, R3, 0x1, P6 ;  /* 0x00000003090d7211 */ /* 0x000fe400030f0eff */
[----:B------:R-:W-:-:S03]  /*a89e0*/  IADD3 R18, P5, R5, R2, RZ ;  /* 0x0000000205127210 */ /* 0x000fc60007fbe0ff */
[----:B------:R0:W-:Y:S01]  /*a89f0*/  STL.64 [R1+0x870], R12 ;  /* 0x0008700c01007387 */ /* 0x0001e20000100a00 */
[----:B------:R-:W-:Y:S02]  /*a8a00*/  LEA.HI.X.SX32 R19, R22, R3, 0x1, P5 ;  /* 0x0000000316137211 */ /* 0x000fe400028f0eff */
[----:B0-----:R-:W-:Y:S01]  /*a8a10*/  IADD3 R12, P6, R8, R2, RZ ;  /* 0x00000002080c7210 */ /* 0x001fe20007fde0ff */
[----:B------:R-:W-:-:S05]  /*a8a20*/  IMAD R8, R16, 0x54, RZ ;  /* 0x0000005410087824 */ /* 0x000fca00078e02ff */
[-C--:B------:R-:W-:Y:S02]  /*a8a30*/  IADD3 R8, P5, R8, R2.reuse, RZ ;  /* 0x0000000208087210 */ /* 0x080fe40007fbe0ff */
[-C--:B------:R-:W-:Y:S02]  /*a8a40*/  LEA.HI.X.SX32 R13, R14, R3.reuse, 0x1, P6 ;  /* 0x000000030e0d7211 */ /* 0x080fe400030f0eff */
[----:B------:R-:W-:Y:S01]  /*a8a50*/  LEA.HI.X.SX32 R9, R23, R3, 0x1, P5 ;  /* 0x0000000317097211 */ /* 0x000fe200028f0eff */
[----:B------:R0:W-:Y:S02]  /*a8a60*/  STL.64 [R1+0x868], R18 ;  /* 0x0008681201007387 */ /* 0x0001e40000100a00 */
[----:B------:R-:W-:Y:S02]  /*a8a70*/  STL.64 [R1+0x860], R12 ;  /* 0x0008600c01007387 */ /* 0x000fe40000100a00 */
[----:B------:R1:W-:Y:S01]  /*a8a80*/  STL.64 [R1+0x858], R8 ;  /* 0x0008580801007387 */ /* 0x0003e20000100a00 */
[----:B0-----:R-:W-:Y:S01]  /*a8a90*/  IADD3 R18, P6, R11, R2, RZ ;  /* 0x000000020b127210 */ /* 0x001fe20007fde0ff */
[----:B-1----:R-:W-:-:S02]  /*a8aa0*/  IMAD R9, R16, 0x2b, RZ ;  /* 0x0000002b10097824 */ /* 0x002fc400078e02ff */
[C---:B------:R-:W-:Y:S02]  /*a8ab0*/  IMAD R11, R16.reuse, 0x58, RZ ;  /* 0x00000058100b7824 */ /* 0x040fe400078e02ff */
[----:B------:R-:W-:Y:S01]  /*a8ac0*/  IMAD R8, R16, 0x5a, RZ ;  /* 0x0000005a10087824 */ /* 0x000fe200078e02ff */
[----:B------:R-:W-:Y:S02]  /*a8ad0*/  LEA.HI.X.SX32 R19, R9, R3, 0x1, P6 ;  /* 0x0000000309137211 */ /* 0x000fe400030f0eff */
[----:B------:R-:W-:-:S03]  /*a8ae0*/  IADD3 R12, P5, R11, R2, RZ ;  /* 0x000000020b0c7210 */ /* 0x000fc60007fbe0ff */
[----:B------:R0:W-:Y:S01]  /*a8af0*/  STL.64 [R1+0x850], R18 ;  /* 0x0008501201007387 */ /* 0x0001e20000100a00 */
[-C--:B------:R-:W-:Y:S01]  /*a8b00*/  LEA.HI.X.SX32 R13, R24, R3.reuse, 0x1, P5 ;  /* 0x00000003180d7211 */ /* 0x080fe200028f0eff */
[----:B------:R-:W-:Y:S01]  /*a8b10*/  IMAD R11, R16, 0x2d, RZ ;  /* 0x0000002d100b7824 */ /* 0x000fe200078e02ff */
[-C--:B0-----:R-:W-:Y:S01]  /*a8b20*/  IADD3 R18, P6, R8, R2.reuse, RZ ;  /* 0x0000000208127210 */ /* 0x081fe20007fde0ff */
[----:B------:R-:W-:Y:S02]  /*a8b30*/  IMAD R8, R16, 0x5c, RZ ;  /* 0x0000005c10087824 */ /* 0x000fe400078e02ff */
[----:B------:R0:W-:Y:S03]  /*a8b40*/  STL.64 [R1+0x848], R12 ;  /* 0x0008480c01007387 */ /* 0x0001e60000100a00 */
[----:B------:R-:W-:Y:S02]  /*a8b50*/  IADD3 R8, P5, R8, R2, RZ ;  /* 0x0000000208087210 */ /* 0x000fe40007fbe0ff */
[----:B------:R-:W-:-:S02]  /*a8b60*/  LEA.HI.X.SX32 R19, R11, R3, 0x1, P6 ;  /* 0x000000030b137211 */ /* 0x000fc400030f0eff */
[----:B------:R-:W-:Y:S01]  /*a8b70*/  LEA.HI.X.SX32 R9, R25, R3, 0x1, P5 ;  /* 0x0000000319097211 */ /* 0x000fe200028f0eff */
[C---:B------:R-:W-:Y:S02]  /*a8b80*/  IMAD R25, R16.reuse, 0x60, RZ ;  /* 0x0000006010197824 */ /* 0x040fe400078e02ff */
[C---:B0-----:R-:W-:Y:S01]  /*a8b90*/  IMAD R12, R16.reuse, 0x5e, RZ ;  /* 0x0000005e100c7824 */ /* 0x041fe200078e02ff */
[----:B------:R0:W-:Y:S04]  /*a8ba0*/  STL.64 [R1+0x840], R18 ;  /* 0x0008401201007387 */ /* 0x0001e80000100a00 */
[----:B------:R1:W-:Y:S01]  /*a8bb0*/  STL [R1+0x2670], R12 ;  /* 0x0026700c01007387 */ /* 0x0003e20000100800 */
[----:B------:R-:W-:Y:S02]  /*a8bc0*/  STL [R1+0x266c], R25 ;  /* 0x00266c1901007387 */ /* 0x000fe40000100800 */
[----:B------:R2:W-:Y:S02]  /*a8bd0*/  STL.64 [R1+0x838], R8 ;  /* 0x0008380801007387 */ /* 0x0005e40000100a00 */
[----:B------:R-:W-:Y:S01]  /*a8be0*/  IMAD R23, R16, 0x62, RZ ;  /* 0x0000006210177824 */ /* 0x000fe200078e02ff */
[----:B0-----:R-:W-:-:S02]  /*a8bf0*/  IADD3 R18, P6, R12, R2, RZ ;  /* 0x000000020c127210 */ /* 0x001fc40007fde0ff */
[----:B-1----:R-:W-:Y:S01]  /*a8c00*/  IADD3 R12, P5, R25, R2, RZ ;  /* 0x00000002190c7210 */ /* 0x002fe20007fbe0ff */
[----:B--2---:R-:W-:-:S03]  /*a8c10*/  IMAD R9, R16, 0x2f, RZ ;  /* 0x0000002f10097824 */ /* 0x004fc600078e02ff */
[-C--:B------:R-:W-:Y:S01]  /*a8c20*/  LEA.HI.X.SX32 R13, R26, R3.reuse, 0x1, P5 ;  /* 0x000000031a0d7211 */ /* 0x080fe200028f0eff */
[C---:B------:R-:W-:Y:S01]  /*a8c30*/  IMAD R8, R16.reuse, 0x64, RZ ;  /* 0x0000006410087824 */ /* 0x040fe200078e02ff */
[----:B------:R-:W-:Y:S01]  /*a8c40*/  LEA.HI.X.SX32 R19, R9, R3, 0x1, P6 ;  /* 0x0000000309137211 */ /* 0x000fe200030f0eff */
[----:B------:R-:W-:-:S04]  /*a8c50*/  IMAD R11, R16, 0x31, RZ ;  /* 0x00000031100b7824 */ /* 0x000fc800078e02ff */
[----:B------:R0:W-:Y:S01]  /*a8c60*/  STL.64 [R1+0x830], R18 ;  /* 0x0008301201007387 */ /* 0x0001e20000100a00 */
[----:B------:R-:W-:Y:S02]  /*a8c70*/  STL [R1+0x2668], R23 ;  /* 0x0026681701007387 */ /* 0x000fe40000100800 */
[----:B------:R1:W-:Y:S02]  /*a8c80*/  STL.64 [R1+0x828], R12 ;  /* 0x0008280c01007387 */ /* 0x0003e40000100a00 */
[C---:B------:R-:W-:Y:S02]  /*a8c90*/  IMAD R9, R16.reuse, 0x66, RZ ;  /* 0x0000006610097824 */ /* 0x040fe400078e02ff */
[----:B------:R-:W-:Y:S01]  /*a8ca0*/  IMAD R26, R16, 0x68, RZ ;  /* 0x00000068101a7824 */ /* 0x000fe200078e02ff */
[-C--:B0-----:R-:W-:Y:S02]  /*a8cb0*/  IADD3 R18, P6, R23, R2.reuse, RZ ;  /* 0x0000000217127210 */ /* 0x081fe40007fde0ff */
[----:B-1----:R-:W-:-:S02]  /*a8cc0*/  IADD3 R12, P5, R8, R2, RZ ;  /* 0x00000002080c7210 */ /* 0x002fc40007fbe0ff */
[-C--:B------:R-:W-:Y:S02]  /*a8cd0*/  LEA.HI.X.SX32 R19, R11, R3.reuse, 0x1, P6 ;  /* 0x000000030b137211 */ /* 0x080fe400030f0eff */
[----:B------:R-:W-:Y:S01]  /*a8ce0*/  LEA.HI.X.SX32 R13, R27, R3, 0x1, P5 ;  /* 0x000000031b0d7211 */ /* 0x000fe200028f0eff */
[C---:B------:R-:W-:Y:S02]  /*a8cf0*/  IMAD R11, R16.reuse, 0x33, RZ ;  /* 0x00000033100b7824 */ /* 0x040fe400078e02ff */
[----:B------:R0:W-:Y:S01]  /*a8d00*/  STL.64 [R1+0x820], R18 ;  /* 0x0008201201007387 */ /* 0x0001e20000100a00 */
[----:B------:R-:W-:Y:S02]  /*a8d10*/  STL.64 [R1+0x2678], R8 ;  /* 0x0026780801007387 */ /* 0x000fe40000100a00 */
[----:B------:R1:W-:Y:S02]  /*a8d20*/  STL.64 [R1+0x818], R12 ;  /* 0x0008180c01007387 */ /* 0x0003e40000100a00 */
[----:B------:R-:W-:Y:S01]  /*a8d30*/  IMAD R21, R16, 0x6a, RZ ;  /* 0x0000006a10157824 */ /* 0x000fe200078e02ff */
[----:B0-----:R-:W-:-:S02]  /*a8d40*/  IADD3 R18, P6, R9, R2, RZ ;  /* 0x0000000209127210 */ /* 0x001fc40007fde0ff */
[-C--:B-1----:R-:W-:Y:S02]  /*a8d50*/  IADD3 R12, P5, R26, R2.reuse, RZ ;  /* 0x000000021a0c7210 */ /* 0x082fe40007fbe0ff */
[-C--:B------:R-:W-:Y:S01]  /*a8d60*/  LEA.HI.X.SX32 R19, R11, R3.reuse, 0x1, P6 ;  /* 0x000000030b137211 */ /* 0x080fe200030f0eff */
[----:B------:R-:W-:Y:S01]  /*a8d70*/  IMAD R11, R16, 0x35, RZ ;  /* 0x00000035100b7824 */ /* 0x000fe200078e02ff */
[-C--:B------:R-:W-:Y:S02]  /*a8d80*/  LEA.HI.X.SX32 R13, R28, R3.reuse, 0x1, P5 ;  /* 0x000000031c0d7211 */ /* 0x080fe400028f0eff */
[----:B------:R-:W-:Y:S01]  /*a8d90*/  IADD3 R8, P6, R21, R2, RZ ;  /* 0x0000000215087210 */ /* 0x000fe20007fde0ff */
[C---:B------:R-:W-:Y:S02]  /*a8da0*/  IMAD R20, R16.reuse, 0x6c, RZ ;  /* 0x0000006c10147824 */ /* 0x040fe400078e02ff */
[----:B------:R-:W-:Y:S01]  /*a8db0*/  STL.64 [R1+0x808], R12 ;  /* 0x0008080c01007387 */ /* 0x000fe20000100a00 */
[----:B------:R0:W-:Y:S01]  /*a8dc0*/  STL.64 [R1+0x810], R18 ;  /* 0x0008101201007387 */ /* 0x0001e20000100a00 */
[----:B------:R-:W-:Y:S01]  /*a8dd0*/  LEA.HI.X.SX32 R9, R11, R3, 0x1, P6 ;  /* 0x000000030b097211 */ /* 0x000fe200030f0eff */
[----:B------:R-:W-:-:S04]  /*a8de0*/  IMAD R24, R16, 0x37, RZ ;  /* 0x0000003710187824 */ /* 0x000fc800078e02ff */
[----:B------:R1:W-:Y:S01]  /*a8df0*/  STL.64 [R1+0x800], R8 ;  /* 0x0008000801007387 */ /* 0x0003e20000100a00 */
[----:B0-----:R-:W-:Y:S01]  /*a8e00*/  IMAD R19, R16, 0x6e, RZ ;  /* 0x0000006e10137824 */ /* 0x001fe200078e02ff */
[----:B------:R-:W-:Y:S01]  /*a8e10*/  IADD3 R12, P5, R20, R2, RZ ;  /* 0x00000002140c7210 */ /* 0x000fe20007fbe0ff */
[----:B------:R-:W-:-:S03]  /*a8e20*/  IMAD R18, R16, 0x70, RZ ;  /* 0x0000007010127824 */ /* 0x000fc600078e02ff */
[----:B-1----:R-:W-:Y:S02]  /*a8e30*/  IADD3 R8, P6, R19, R2, RZ ;  /* 0x0000000213087210 */ /* 0x002fe40007fde0ff */
[-C--:B------:R-:W-:Y:S01]  /*a8e40*/  LEA.HI.X.SX32 R13, R29, R3.reuse, 0x1, P5 ;  /* 0x000000031d0d7211 */ /* 0x080fe200028f0eff */
[----:B------:R-:W-:Y:S01]  /*a8e50*/  IMAD R14, R16, 0x72, RZ ;  /* 0x00000072100e7824 */ /* 0x000fe200078e02ff */
[----:B------:R-:W-:Y:S01]  /*a8e60*/  LEA.HI.X.SX32 R9, R24, R3, 0x1, P6 ;  /* 0x0000000318097211 */ /* 0x000fe200030f0eff */
[C---:B------:R-:W-:Y:S02]  /*a8e70*/  IMAD R22, R16.reuse, 0x38, RZ ;  /* 0x0000003810167824 */ /* 0x040fe400078e02ff */
[----:B------:R0:W-:Y:S02]  /*a8e80*/  STL.64 [R1+0x7f8], R12 ;  /* 0x0007f80c01007387 */ /* 0x0001e40000100a00 */
[----:B------:R1:W-:Y:S02]  /*a8e90*/  STL.64 [R1+0x7f0], R8 ;  /* 0x0007f00801007387 */ /* 0x0003e40000100a00 */
[----:B------:R-:W-:-:S02]  /*a8ea0*/  IMAD R25, R16, 0x39, RZ ;  /* 0x0000003910197824 */ /* 0x000fc400078e02ff */
[----:B------:R-:W-:Y:S01]  /*a8eb0*/  IMAD R11, R16, 0x74, RZ ;  /* 0x00000074100b7824 */ /* 0x000fe200078e02ff */
[-C--:B0-----:R-:W-:Y:S02]  /*a8ec0*/  IADD3 R12, P5, R18, R2.reuse, RZ ;  /* 0x00000002120c7210 */ /* 0x081fe40007fbe0ff */
[-C--:B-1----:R-:W-:Y:S02]  /*a8ed0*/  IADD3 R8, P6, R14, R2.reuse, RZ ;  /* 0x000000020e087210 */ /* 0x082fe40007fde0ff */
[-C--:B------:R-:W-:Y:S02]  /*a8ee0*/  LEA.HI.X.SX32 R13, R22, R3.reuse, 0x1, P5 ;  /* 0x00000003160d7211 */ /* 0x080fe400028f0eff */
[----:B------:R-:W-:Y:S01]  /*a8ef0*/  LEA.HI.X.SX32 R9, R25, R3, 0x1, P6 ;  /* 0x0000000319097211 */ /* 0x000fe200030f0eff */
[C---:B------:R-:W-:Y:S02]  /*a8f00*/  IMAD R22, R16.reuse, 0x76, RZ ;  /* 0x0000007610167824 */ /* 0x040fe400078e02ff */
[----:B------:R-:W-:Y:S01]  /*a8f10*/  IMAD R24, R16, 0x3a, RZ ;  /* 0x0000003a10187824 */ /* 0x000fe200078e02ff */
[----:B------:R0:W-:Y:S01]  /*a8f20*/  STL.64 [R1+0x7e8], R12 ;  /* 0x0007e80c01007387 */ /* 0x0001e20000100a00 */
[----:B------:R1:W-:Y:S01]  /*a8f30*/  STL.64 [R1+0x7e0], R8 ;  /* 0x0007e00801007387 */ /* 0x0003e20000100a00 */
[----:B0-----:R-:W-:-:S02]  /*a8f40*/  IADD3 R12, P5, R11, R2, RZ ;  /* 0x000000020b0c7210 */ /* 0x001fc40007fbe0ff */
[----:B-1----:R-:W-:Y:S01]  /*a8f50*/  IADD3 R8, P6, R22, R2, RZ ;  /* 0x0000000216087210 */ /* 0x002fe20007fde0ff */
[----:B------:R-:W-:Y:S01]  /*a8f60*/  IMAD R22, R16, 0x78, RZ ;  /* 0x0000007810167824 */ /* 0x000fe200078e02ff */
[----:B------:R-:W-:Y:S01]  /*a8f70*/  LEA.HI.X.SX32 R13, R24, R3, 0x1, P5 ;  /* 0x00000003180d7211 */ /* 0x000fe200028f0eff */
[----:B------:R-:W-:-:S03]  /*a8f80*/  IMAD R24, R16, 0x3b, RZ ;  /* 0x0000003b10187824 */ /* 0x000fc600078e02ff */
[----:B------:R-:W-:Y:S01]  /*a8f90*/  IADD3 R22, P5, R22, R2, RZ ;  /* 0x0000000216167210 */ /* 0x000fe20007fbe0ff */
[----:B------:R0:W-:Y:S01]  /*a8fa0*/  STL.64 [R1+0x7d8], R12 ;  /* 0x0007d80c01007387 */ /* 0x0001e20000100a00 */
[-C--:B------:R-:W-:Y:S02]  /*a8fb0*/  LEA.HI.X.SX32 R9, R24, R3.reuse, 0x1, P6 ;  /* 0x0000000318097211 */ /* 0x080fe400030f0eff */
[----:B------:R-:W-:-:S03]  /*a8fc0*/  LEA.HI.X.SX32 R23, R4, R3, 0x1, P5 ;  /* 0x0000000304177211 */ /* 0x000fc600028f0eff */
[----:B------:R1:W-:Y:S02]  /*a8fd0*/  STL.64 [R1+0x7d0], R8 ;  /* 0x0007d00801007387 */ /* 0x0003e40000100a00 */
[----:B------:R2:W-:Y:S02]  /*a8fe0*/  STL.64 [R1+0x7c8], R22 ;  /* 0x0007c81601007387 */ /* 0x0005e40000100a00 */
[----:B0-----:R-:W-:-:S05]  /*a8ff0*/  IMAD R13, R16, 0x7a, RZ ;  /* 0x0000007a100d7824 */ /* 0x001fca00078e02ff */
[-C--:B-1----:R-:W-:Y:S01]  /*a9000*/  IADD3 R8, P6, R13, R2.reuse, RZ ;  /* 0x000000020d087210 */ /* 0x082fe20007fde0ff */
[C---:B--2---:R-:W-:Y:S02]  /*a9010*/  IMAD R22, R16.reuse, 0x3d, RZ ;  /* 0x0000003d10167824 */ /* 0x044fe400078e02ff */
[C---:B------:R-:W-:Y:S02]  /*a9020*/  IMAD R13, R16.reuse, 0x7c, RZ ;  /* 0x0000007c100d7824 */ /* 0x040fe400078e02ff */
[----:B------:R-:W-:Y:S01]  /*a9030*/  IMAD R4, R16, 0x7e, RZ ;  /* 0x0000007e10047824 */ /* 0x000fe200078e02ff */
[-C--:B------:R-:W-:Y:S02]  /*a9040*/  LEA.HI.X.SX32 R9, R22, R3.reuse, 0x1, P6 ;  /* 0x0000000316097211 */ /* 0x080fe400030f0eff */
[----:B------:R-:W-:Y:S01]  /*a9050*/  IADD3 R12, P5, R13, R2, RZ ;  /* 0x000000020d0c7210 */ /* 0x000fe20007fbe0ff */
[----:B------:R-:W-:Y:S02]  /*a9060*/  IMAD R25, R16, 0x3f, RZ ;  /* 0x0000003f10197824 */ /* 0x000fe400078e02ff */
[----:B------:R0:W-:Y:S01]  /*a9070*/  STL.64 [R1+0x7c0], R8 ;  /* 0x0007c00801007387 */ /* 0x0001e20000100a00 */
[----:B------:R-:W-:Y:S01]  /*a9080*/  LEA.HI.X.SX32 R13, R6, R3, 0x1, P5 ;  /* 0x00000003060d7211 */ /* 0x000fe200028f0eff */
[C---:B------:R-:W-:Y:S01]  /*a9090*/  IMAD R24, R16.reuse, 0x82, RZ ;  /* 0x0000008210187824 */ /* 0x040fe200078e02ff */
[----:B------:R-:W-:-:S03]  /*a90a0*/  SHF.L.U32 R22, R16, 0x6, RZ ;  /* 0x0000000610167819 */ /* 0x000fc600000006ff */
[----:B------:R1:W-:Y:S01]  /*a90b0*/  STL.64 [R1+0x7b8], R12 ;  /* 0x0007b80c01007387 */ /* 0x0003e20000100a00 */
[----:B0-----:R-:W-:-:S04]  /*a90c0*/  IADD3 R8, P6, R4, R2, RZ ;  /* 0x0000000204087210 */ /* 0x001fc80007fde0ff */
[-C--:B------:R-:W-:Y:S02]  /*a90d0*/  LEA.HI.X.SX32 R9, R25, R3.reuse, 0x1, P6 ;  /* 0x0000000319097211 */ /* 0x080fe400030f0eff */
[C---:B-1----:R-:W-:Y:S01]  /*a90e0*/  LEA R12, P5, R16.reuse, R2, 0x7 ;  /* 0x00000002100c7211 */ /* 0x042fe200078a38ff */
[C---:B------:R-:W-:Y:S02]  /*a90f0*/  IMAD R25, R16.reuse, 0x41, RZ ;  /* 0x0000004110197824 */ /* 0x040fe400078e02ff */
[----:B------:R-:W-:Y:S01]  /*a9100*/  IMAD R6, R16, 0x84, RZ ;  /* 0x0000008410067824 */ /* 0x000fe200078e02ff */
[----:B------:R0:W-:Y:S01]  /*a9110*/  STL.64 [R1+0x7b0], R8 ;  /* 0x0007b00801007387 */ /* 0x0001e20000100a00 */
[----:B------:R-:W-:Y:S01]  /*a9120*/  LEA.HI.X.SX32 R13, R22, R3, 0x1, P5 ;  /* 0x00000003160d7211 */ /* 0x000fe200028f0eff */
[----:B------:R-:W-:-:S04]  /*a9130*/  IMAD R22, R16, 0x42, RZ ;  /* 0x0000004210167824 */ /* 0x000fc800078e02ff */
[----:B------:R1:W-:Y:S01]  /*a9140*/  STL.64 [R1+0x7a8], R12 ;  /* 0x0007a80c01007387 */ /* 0x0003e20000100a00 */
[----:B0-----:R-:W-:Y:S01]  /*a9150*/  IADD3 R8, P6, R24, R2, RZ ;  /* 0x0000000218087210 */ /* 0x001fe20007fde0ff */
[----:B------:R-:W-:-:S03]  /*a9160*/  IMAD R24, R16, 0x86, RZ ;  /* 0x0000008610187824 */ /* 0x000fc600078e02ff */
[-C--:B------:R-:W-:Y:S02]  /*a9170*/  LEA.HI.X.SX32 R9, R25, R3.reuse, 0x1, P6 ;  /* 0x0000000319097211 */ /* 0x080fe400030f0eff */
[----:B-1----:R-:W-:Y:S01]  /*a9180*/  IADD3 R12, P5, R6, R2, RZ ;  /* 0x00000002060c7210 */ /* 0x002fe20007fbe0ff */
        /* <DEDUP_REMOVED lines=40> */
[----:B------:R-:W-:Y:S02]  /*a9410*/  IMAD R6, R16, 0x98, RZ ;  /* 0x0000009810067824 */ /* 0x000fe400078e02ff */
[----:B------:R0:W-:Y:S01]  /*a9420*/  STL.64 [R1+0x760], R8 ;  /* 0x0007600801007387 */ /* 0x0001e20000100a00 */
[----:B------:R-:W-:Y:S01]  /*a9430*/  LEA.HI.X.SX32 R13, R22, R3, 0x1, P5 ;  /* 0x00000003160d7211 */ /* 0x000fe200028f0eff */
[----:B------:R-:W-:-:S04]  /*a9440*/  IMAD R22, R16, 0x9a, RZ ;  /* 0x0000009a10167824 */ /* 0x000fc800078e02ff */
[----:B------:R1:W-:Y:S01]  /*a9450*/  STL.64 [R1+0x758], R12 ;  /* 0x0007580c01007387 */ /* 0x0003e20000100a00 */
[-C--:B0-----:R-:W-:Y:S01]  /*a9460*/  IADD3 R8, P6, R24, R2.reuse, RZ ;  /* 0x0000000218087210 */ /* 0x081fe20007fde0ff */
[----:B------:R-:W-:Y:S01]  /*a9470*/  IMAD R24, R16, 0x4b, RZ ;  /* 0x0000004b10187824 */ /* 0x000fe200078e02ff */
[----:B-1----:R-:W-:-:S04]  /*a9480*/  IADD3 R12, P5, R6, R2, RZ ;  /* 0x00000002060c7210 */ /* 0x002fc80007fbe0ff */
[-C--:B------:R-:W-:Y:S01]  /*a9490*/  LEA.HI.X.SX32 R9, R24, R3.reuse, 0x1, P6 ;  /* 0x0000000318097211 */ /* 0x080fe200030f0eff */
[----:B------:R-:W-:Y:S01]  /*a94a0*/  IMAD R6, R16, 0x9c, RZ ;  /* 0x0000009c10067824 */ /* 0x000fe200078e02ff */
[----:B------:R-:W-:-:S03]  /*a94b0*/  LEA.HI.X.SX32 R13, R17, R3, 0x1, P5 ;  /* 0x00000003110d7211 */ /* 0x000fc600028f0eff */
[----:B------:R0:W-:Y:S02]  /*a94c0*/  STL.64 [R1+0x750], R8 ;  /* 0x0007500801007387 */ /* 0x0001e40000100a00 */
[----:B------:R1:W-:Y:S02]  /*a94d0*/  STL.64 [R1+0x748], R12 ;  /* 0x0007480c01007387 */ /* 0x0003e40000100a00 */
[----:B------:R-:W-:Y:S01]  /*a94e0*/  IMAD R17, R16, 0x9e, RZ ;  /* 0x0000009e10117824 */ /* 0x000fe200078e02ff */
[-C--:B0-----:R-:W-:Y:S01]  /*a94f0*/  IADD3 R8, P6, R22, R2.reuse, RZ ;  /* 0x0000000216087210 */ /* 0x081fe20007fde0ff */
[----:B------:R-:W-:Y:S01]  /*a9500*/  IMAD R22, R16, 0x4d, RZ ;  /* 0x0000004d10167824 */ /* 0x000fe200078e02ff */
[----:B-1----:R-:W-:Y:S01]  /*a9510*/  IADD3 R12, P5, R6, R2, RZ ;  /* 0x00000002060c7210 */ /* 0x002fe20007fbe0ff */
[----:B------:R-:W-:-:S03]  /*a9520*/  IMAD R6, R16, 0xa0, RZ ;  /* 0x000000a010067824 */ /* 0x000fc600078e02ff */
[-C--:B------:R-:W-:Y:S02]  /*a9530*/  LEA.HI.X.SX32 R9, R22, R3.reuse, 0x1, P6 ;  /* 0x0000000316097211 */ /* 0x080fe400030f0eff */
[----:B------:R-:W-:-:S03]  /*a9540*/  LEA.HI.X.SX32 R13, R7, R3, 0x1, P5 ;  /* 0x00000003070d7211 */ /* 0x000fc600028f0eff */
[----:B------:R-:W-:Y:S02]  /*a9550*/  STL.64 [R1+0x740], R8 ;  /* 0x0007400801007387 */ /* 0x000fe40000100a00 */
[----:B------:R0:W-:Y:S02]  /*a9560*/  STL.64 [R1+0x738], R12 ;  /* 0x0007380c01007387 */ /* 0x0001e40000100a00 */
[----:B------:R-:W-:Y:S01]  /*a9570*/  IMAD R7, R16, 0xa4, RZ ;  /* 0x000000a410077824 */ /* 0x000fe200078e02ff */
[-C--:B0-----:R-:W-:Y:S01]  /*a9580*/  IADD3 R12, P5, R6, R2.reuse, RZ ;  /* 0x00000002060c7210 */ /* 0x081fe20007fbe0ff */
[C---:B------:R-:W-:Y:S01]  /*a9590*/  IMAD R6, R16.reuse, 0x4f, RZ ;  /* 0x0000004f10067824 */ /* 0x040fe200078e02ff */
[----:B------:R-:W-:Y:S01]  /*a95a0*/  IADD3 R8, P6, R17, R2, RZ ;  /* 0x0000000211087210 */ /* 0x000fe20007fde0ff */
[----:B------:R-:W-:Y:S01]  /*a95b0*/  IMAD R17, R16, 0xa2, RZ ;  /* 0x000000a210117824 */ /* 0x000fe200078e02ff */
[-C--:B------:R-:W-:Y:S02]  /*a95c0*/  LEA.HI.X.SX32 R13, R5, R3.reuse, 0x1, P5 ;  /* 0x00000003050d7211 */ /* 0x080fe400028f0eff */
[----:B------:R-:W-:Y:S01]  /*a95d0*/  LEA.HI.X.SX32 R9, R6, R3, 0x1, P6 ;  /* 0x0000000306097211 */ /* 0x000fe200030f0eff */
[----:B------:R-:W-:-:S02]  /*a95e0*/  IMAD R5, R16, 0x51, RZ ;  /* 0x0000005110057824 */ /* 0x000fc400078e02ff */
[C---:B------:R-:W-:Y:S02]  /*a95f0*/  IMAD R22, R16.reuse, 0x52, RZ ;  /* 0x0000005210167824 */ /* 0x040fe400078e02ff */
[----:B------:R0:W-:Y:S01]  /*a9600*/  STL.64 [R1+0x730], R8 ;  /* 0x0007300801007387 */ /* 0x0001e20000100a00 */
[----:B------:R1:W-:Y:S02]  /*a9610*/  STL.64 [R1+0x728], R12 ;  /* 0x0007280c01007387 */ /* 0x0003e40000100a00 */
[----:B------:R-:W-:Y:S01]  /*a9620*/  IMAD R6, R16, 0xa6, RZ ;  /* 0x000000a610067824 */ /* 0x000fe200078e02ff */
[-C--:B0-----:R-:W-:Y:S02]  /*a9630*/  IADD3 R8, P6, R17, R2.reuse, RZ ;  /* 0x0000000211087210 */ /* 0x081fe40007fde0ff */
[----:B-1----:R-:W-:Y:S02]  /*a9640*/  IADD3 R12, P5, R7, R2, RZ ;  /* 0x00000002070c7210 */ /* 0x002fe40007fbe0ff */
[----:B------:R-:W-:-:S02]  /*a9650*/  LEA.HI.X.SX32 R9, R5, R3, 0x1, P6 ;  /* 0x0000000305097211 */ /* 0x000fc400030f0eff */
[-C--:B------:R-:W-:Y:S01]  /*a9660*/  LEA.HI.X.SX32 R13, R22, R3.reuse, 0x1, P5 ;  /* 0x00000003160d7211 */ /* 0x080fe200028f0eff */
[C---:B------:R-:W-:Y:S02]  /*a9670*/  IMAD R5, R16.reuse, 0xa8, RZ ;  /* 0x000000a810057824 */ /* 0x040fe400078e02ff */
[----:B------:R0:W-:Y:S02]  /*a9680*/  STL.64 [R1+0x720], R8 ;  /* 0x0007200801007387 */ /* 0x0001e40000100a00 */
[----:B------:R1:W-:Y:S02]  /*a9690*/  STL.64 [R1+0x718], R12 ;  /* 0x0007180c01007387 */ /* 0x0003e40000100a00 */
[C---:B------:R-:W-:Y:S01]  /*a96a0*/  IMAD R24, R16.reuse, 0x54, RZ ;  /* 0x0000005410187824 */ /* 0x040fe200078e02ff */
[-C--:B------:R-:W-:Y:S01]  /*a96b0*/  IADD3 R22, P5, R5, R2.reuse, RZ ;  /* 0x0000000205167210 */ /* 0x080fe20007fbe0ff */
[----:B------:R-:W-:Y:S01]  /*a96c0*/  IMAD R28, R16, 0xaa, RZ ;  /* 0x000000aa101c7824 */ /* 0x000fe200078e02ff */
[----:B0-----:R-:W-:Y:S01]  /*a96d0*/  IADD3 R8, P6, R6, R2, RZ ;  /* 0x0000000206087210 */ /* 0x001fe20007fde0ff */
[----:B-1----:R-:W-:Y:S01]  /*a96e0*/  IMAD R12, R16, 0x53, RZ ;  /* 0x00000053100c7824 */ /* 0x002fe200078e02ff */
[----:B------:R-:W-:Y:S01]  /*a96f0*/  LEA.HI.X.SX32 R23, R24, R3, 0x1, P5 ;  /* 0x0000000318177211 */ /* 0x000fe200028f0eff */
[----:B------:R-:W-:-:S03]  /*a9700*/  IMAD R13, R16, 0xac, RZ ;  /* 0x000000ac100d7824 */ /* 0x000fc600078e02ff */
[----:B------:R-:W-:Y:S01]  /*a9710*/  LEA.HI.X.SX32 R9, R12, R3, 0x1, P6 ;  /* 0x000000030c097211 */ /* 0x000fe200030f0eff */
[C---:B------:R-:W-:Y:S02]  /*a9720*/  IMAD R25, R16.reuse, 0x55, RZ ;  /* 0x0000005510197824 */ /* 0x040fe400078e02ff */
[C---:B------:R-:W-:Y:S02]  /*a9730*/  IMAD R24, R16.reuse, 0x56, RZ ;  /* 0x0000005610187824 */ /* 0x040fe400078e02ff */
[----:B------:R0:W-:Y:S01]  /*a9740*/  STL.64 [R1+0x710], R8 ;  /* 0x0007100801007387 */ /* 0x0001e20000100a00 */
[----:B------:R1:W-:Y:S02]  /*a9750*/  STL.64 [R1+0x708], R22 ;  /* 0x0007081601007387 */ /* 0x0003e40000100a00 */
[----:B------:R-:W-:Y:S01]  /*a9760*/  IMAD R12, R16, 0xae, RZ ;  /* 0x000000ae100c7824 */ /* 0x000fe200078e02ff */
[-C--:B0-----:R-:W-:Y:S02]  /*a9770*/  IADD3 R8, P6, R28, R2.reuse, RZ ;  /* 0x000000021c087210 */ /* 0x081fe40007fde0ff */
[----:B-1----:R-:W-:-:S02]  /*a9780*/  IADD3 R22, P5, R13, R2, RZ ;  /* 0x000000020d167210 */ /* 0x002fc40007fbe0ff */
[-C--:B------:R-:W-:Y:S02]  /*a9790*/  LEA.HI.X.SX32 R9, R25, R3.reuse, 0x1, P6 ;  /* 0x0000000319097211 */ /* 0x080fe400030f0eff */
[----:B------:R-:W-:Y:S01]  /*a97a0*/  LEA.HI.X.SX32 R23, R24, R3, 0x1, P5 ;  /* 0x0000000318177211 */ /* 0x000fe200028f0eff */
[C---:B------:R-:W-:Y:S02]  /*a97b0*/  IMAD R13, R16.reuse, 0xb0, RZ ;  /* 0x000000b0100d7824 */ /* 0x040fe400078e02ff */
[C---:B------:R-:W-:Y:S01]  /*a97c0*/  IMAD R25, R16.reuse, 0x57, RZ ;  /* 0x0000005710197824 */ /* 0x040fe200078e02ff */
[----:B------:R0:W-:Y:S01]  /*a97d0*/  STL.64 [R1+0x700], R8 ;  /* 0x0007000801007387 */ /* 0x0001e20000100a00 */
[----:B------:R1:W-:Y:S02]  /*a97e0*/  STL.64 [R1+0x6f8], R22 ;  /* 0x0006f81601007387 */ /* 0x0003e40000100a00 */
[----:B------:R-:W-:Y:S01]  /*a97f0*/  IMAD R24, R16, 0x58, RZ ;  /* 0x0000005810187824 */ /* 0x000fe200078e02ff */
[----:B0-----:R-:W-:-:S02]  /*a9800*/  IADD3 R8, P6, R12, R2, RZ ;  /* 0x000000020c087210 */ /* 0x001fc40007fde0ff */
[-C--:B-1----:R-:W-:Y:S01]  /*a9810*/  IADD3 R22, P5, R13, R2.reuse, RZ ;  /* 0x000000020d167210 */ /* 0x082fe20007fbe0ff */
[----:B------:R-:W-:Y:S01]  /*a9820*/  IMAD R12, R16, 0xb2, RZ ;  /* 0x000000b2100c7824 */ /* 0x000fe200078e02ff */
[-C--:B------:R-:W-:Y:S02]  /*a9830*/  LEA.HI.X.SX32 R9, R25, R3.reuse, 0x1, P6 ;  /* 0x0000000319097211 */ /* 0x080fe400030f0eff */
[----:B------:R-:W-:Y:S01]  /*a9840*/  LEA.HI.X.SX32 R23, R24, R3, 0x1, P5 ;  /* 0x0000000318177211 */ /* 0x000fe200028f0eff */
[C---:B------:R-:W-:Y:S02]  /*a9850*/  IMAD R13, R16.reuse, 0xb4, RZ ;  /* 0x000000b4100d7824 */ /* 0x040fe400078e02ff */
[C---:B------:R-:W-:Y:S01]  /*a9860*/  IMAD R25, R16.reuse, 0x59, RZ ;  /* 0x0000005910197824 */ /* 0x040fe200078e02ff */
[----:B------:R0:W-:Y:S01]  /*a9870*/  STL.64 [R1+0x6f0], R8 ;  /* 0x0006f00801007387 */ /* 0x0001e20000100a00 */
[----:B------:R1:W-:Y:S02]  /*a9880*/  STL.64 [R1+0x6e8], R22 ;  /* 0x0006e81601007387 */ /* 0x0003e40000100a00 */
[----:B------:R-:W-:Y:S01]  /*a9890*/  IMAD R24, R16, 0xb6, RZ ;  /* 0x000000b610187824 */ /* 0x000fe200078e02ff */
[-C--:B0-----:R-:W-:Y:S01]  /*a98a0*/  IADD3 R8, P6, R12, R2.reuse, RZ ;  /* 0x000000020c087210 */ /* 0x081fe20007fde0ff */
[----:B------:R-:W-:Y:S01]  /*a98b0*/  IMAD R12, R16, 0x5a, RZ ;  /* 0x0000005a100c7824 */ /* 0x000fe200078e02ff */
[----:B-1----:R-:W-:-:S02]  /*a98c0*/  IADD3 R22, P5, R13, R2, RZ ;  /* 0x000000020d167210 */ /* 0x002fc40007fbe0ff */
[-C--:B------:R-:W-:Y:S02]  /*a98d0*/  LEA.HI.X.SX32 R9, R25, R3.reuse, 0x1, P6 ;  /* 0x0000000319097211 */ /* 0x080fe400030f0eff */
[-C--:B------:R-:W-:Y:S01]  /*a98e0*/  LEA.HI.X.SX32 R23, R12, R3.reuse, 0x1, P5 ;  /* 0x000000030c177211 */ /* 0x080fe200028f0eff */
[C---:B------:R-:W-:Y:S02]  /*a98f0*/  IMAD R13, R16.reuse, 0xb8, RZ ;  /* 0x000000b8100d7824 */ /* 0x040fe400078e02ff */
[----:B------:R0:W-:Y:S01]  /*a9900*/  STL.64 [R1+0x6e0], R8 ;  /* 0x0006e00801007387 */ /* 0x0001e20000100a00 */
[----:B------:R-:W-:Y:S01]  /*a9910*/  IMAD R27, R16, 0x5b, RZ ;  /* 0x0000005b101b7824 */ /* 0x000fe200078e02ff */
[-C--:B------:R-:W-:Y:S02]  /*a9920*/  IADD3 R24, P6, R24, R2.reuse, RZ ;  /* 0x0000000218187210 */ /* 0x080fe40007fde0ff */
[----:B------:R-:W-:Y:S02]  /*a9930*/  IADD3 R12, P5, R13, R2, RZ ;  /* 0x000000020d0c7210 */ /* 0x000fe40007fbe0ff */
[----:B------:R-:W-:Y:S01]  /*a9940*/  LEA.HI.X.SX32 R25, R27, R3, 0x1, P6 ;  /* 0x000000031b197211 */ /* 0x000fe200030f0eff */
[----:B0-----:R-:W2:Y:S01]  /*a9950*/  LDL.LU.64 R8, [R1+0x2678] ;  /* 0x0026780001087983 */ /* 0x001ea20000300a00 */
[----:B------:R0:W-:Y:S03]  /*a9960*/  STL.64 [R1+0x6d8], R22 ;  /* 0x0006d81601007387 */ /* 0x0001e60000100a00 */
[----:B------:R-:W-:Y:S02]  /*a9970*/  STL.64 [R1+0x6d0], R24 ;  /* 0x0006d01801007387 */ /* 0x000fe40000100a00 */
[----:B0-----:R-:W-:-:S05]  /*a9980*/  IMAD R23, R16, 0x5c, RZ ;  /* 0x0000005c10177824 */ /* 0x001fca00078e02ff */
[----:B------:R-:W-:-:S05]  /*a9990*/  LEA.HI.X.SX32 R13, R23, R3, 0x1, P5 ;  /* 0x00000003170d7211 */ /* 0x000fca00028f0eff */
[----:B------:R0:W-:Y:S04]  /*a99a0*/  STL.64 [R1+0x6c8], R12 ;  /* 0x0006c80c01007387 */ /* 0x0001e80000100a00 */
[----:B0-----:R-:W3:Y:S01]  /*a99b0*/  LDL.LU R12, [R1+0x2670] ;  /* 0x00267000010c7983 */ /* 0x001ee20000300800 */
[C---:B------:R-:W-:Y:S02]  /*a99c0*/  IMAD R22, R16.reuse, 0xba, RZ ;  /* 0x000000ba10167824 */ /* 0x040fe400078e02ff */
[----:B------:R-:W-:-:S03]  /*a99d0*/  IMAD R27, R16, 0x5d, RZ ;  /* 0x0000005d101b7824 */ /* 0x000fc600078e02ff */
[----:B------:R-:W-:Y:S01]  /*a99e0*/  IADD3 R24, P6, R22, R2, RZ ;  /* 0x0000000216187210 */ /* 0x000fe20007fde0ff */
[----:B------:R-:W-:-:S05]  /*a99f0*/  IMAD R22, R16, 0xbc, RZ ;  /* 0x000000bc10167824 */ /* 0x000fca00078e02ff */
[----:B------:R-:W-:Y:S02]  /*a9a00*/  IADD3 R22, P5, R22, R2, RZ ;  /* 0x0000000216167210 */ /* 0x000fe40007fbe0ff */
[----:B------:R-:W-:Y:S01]  /*a9a10*/  LEA.HI.X.SX32 R25, R27, R3, 0x1, P6 ;  /* 0x000000031b197211 */ /* 0x000fe200030f0eff */
[----:B------:R-:W-:-:S04]  /*a9a20*/  IMAD R13, R16, 0xbe, RZ ;  /* 0x000000be100d7824 */ /* 0x000fc800078e02ff */
[----:B------:R0:W-:Y:S02]  /*a9a30*/  STL.64 [R1+0x6c0], R24 ;  /* 0x0006c01801007387 */ /* 0x0001e40000100a00 */
[----:B0-----:R-:W-:Y:S02]  /*a9a40*/  IADD3 R24, P6, R13, R2, RZ ;  /* 0x000000020d187210 */ /* 0x001fe40007fde0ff */
[----:B---3--:R-:W-:-:S05]  /*a9a50*/  LEA.HI.X.SX32 R23, R12, R3, 0x1, P5 ;  /* 0x000000030c177211 */ /* 0x008fca00028f0eff */
[----:B------:R0:W-:Y:S02]  /*a9a60*/  STL.64 [R1+0x6b8], R22 ;  /* 0x0006b81601007387 */ /* 0x0001e40000100a00 */
[----:B0-----:R-:W-:-:S05]  /*a9a70*/  IMAD R23, R16, 0x5f, RZ ;  /* 0x0000005f10177824 */ /* 0x001fca00078e02ff */
[----:B------:R-:W-:-:S05]  /*a9a80*/  LEA.HI.X.SX32 R25, R23, R3, 0x1, P6 ;  /* 0x0000000317197211 */ /* 0x000fca00030f0eff */
[----:B------:R0:W-:Y:S04]  /*a9a90*/  STL.64 [R1+0x6b0], R24 ;  /* 0x0006b01801007387 */ /* 0x0001e80000100a00 */
[----:B0-----:R-:W3:Y:S01]  /*a9aa0*/  LDL.LU R25, [R1+0x266c] ;  /* 0x00266c0001197983 */ /* 0x001ee20000300800 */
[----:B------:R-:W-:-:S05]  /*a9ab0*/  IMAD R13, R16, 0xc0, RZ ;  /* 0x000000c0100d7824 */ /* 0x000fca00078e02ff */
[----:B------:R-:W-:Y:S01]  /*a9ac0*/  IADD3 R12, P5, R13, R2, RZ ;  /* 0x000000020d0c7210 */ /* 0x000fe20007fbe0ff */
[----:B------:R-:W-:-:S05]  /*a9ad0*/  IMAD R22, R16, 0xc2, RZ ;  /* 0x000000c210167824 */ /* 0x000fca00078e02ff */
[----:B------:R-:W-:Y:S02]  /*a9ae0*/  IADD3 R22, P6, R22, R2, RZ ;  /* 0x0000000216167210 */ /* 0x000fe40007fde0ff */
        /* <DEDUP_REMOVED lines=8> */
[C---:B------:R-:W-:Y:S02]  /*a9b70*/  IMAD R13, R16.reuse, 0xc6, RZ ;  /* 0x000000c6100d7824 */ /* 0x040fe400078e02ff */
[----:B------:R-:W-:-:S03]  /*a9b80*/  IMAD R22, R16, 0xc8, RZ ;  /* 0x000000c810167824 */ /* 0x000fc600078e02ff */
[----:B------:R-:W-:Y:S01]  /*a9b90*/  IADD3 R12, P6, R13, R2, RZ ;  /* 0x000000020d0c7210 */ /* 0x000fe20007fde0ff */
[C---:B------:R-:W-:Y:S02]  /*a9ba0*/  IMAD R29, R16.reuse, 0xca, RZ ;  /* 0x000000ca101d7824 */ /* 0x040fe400078e02ff */
[----:B------:R-:W-:Y:S01]  /*a9bb0*/  IMAD R27, R16, 0xd8, RZ ;  /* 0x000000d8101b7824 */ /* 0x000fe200078e02ff */
[----:B---3--:R-:W-:-:S05]  /*a9bc0*/  LEA.HI.X.SX32 R25, R23, R3, 0x1, P5 ;  /* 0x0000000317197211 */ /* 0x008fca00028f0eff */
[----:B------:R0:W-:Y:S01]  /*a9bd0*/  STL.64 [R1+0x698], R24 ;  /* 0x0006981801007387 */ /* 0x0001e20000100a00 */
[----:B------:R-:W-:Y:S01]  /*a9be0*/  IADD3 R22, P5, R22, R2, RZ ;  /* 0x0000000216167210 */ /* 0x000fe20007fbe0ff */
[----:B0-----:R-:W-:-:S05]  /*a9bf0*/  IMAD R24, R16, 0x63, RZ ;  /* 0x0000006310187824 */ /* 0x001fca00078e02ff */
[-C--:B------:R-:W-:Y:S02]  /*a9c00*/  LEA.HI.X.SX32 R13, R24, R3.reuse, 0x1, P6 ;  /* 0x00000003180d7211 */ /* 0x080fe400030f0eff */
[-C--:B--2---:R-:W-:Y:S01]  /*a9c10*/  LEA.HI.X.SX32 R23, R8, R3.reuse, 0x1, P5 ;  /* 0x0000000308177211 */ /* 0x084fe200028f0eff */
[----:B------:R-:W-:Y:S02]  /*a9c20*/  IMAD R8, R16, 0x65, RZ ;  /* 0x0000006510087824 */ /* 0x000fe400078e02ff */
[----:B------:R0:W-:Y:S01]  /*a9c30*/  STL.64 [R1+0x690], R12 ;  /* 0x0006900c01007387 */ /* 0x0001e20000100a00 */
[----:B------:R-:W-:Y:S01]  /*a9c40*/  IADD3 R24, P6, R29, R2, RZ ;  /* 0x000000021d187210 */ /* 0x000fe20007fde0ff */
[----:B------:R1:W-:Y:S03]  /*a9c50*/  STL.64 [R1+0x688], R22 ;  /* 0x0006881601007387 */ /* 0x0003e60000100a00 */
[----:B------:R-:W-:Y:S01]  /*a9c60*/  LEA.HI.X.SX32 R25, R8, R3, 0x1, P6 ;  /* 0x0000000308197211 */ /* 0x000fe200030f0eff */
[----:B0-----:R-:W-:-:S05]  /*a9c70*/  IMAD R13, R16, 0xcc, RZ ;  /* 0x000000cc100d7824 */ /* 0x001fca00078e02ff */
[----:B-1----:R-:W-:Y:S01]  /*a9c80*/  IADD3 R22, P5, R13, R2, RZ ;  /* 0x000000020d167210 */ /* 0x002fe20007fbe0ff */
[C---:B------:R-:W-:Y:S02]  /*a9c90*/  IMAD R13, R16.reuse, 0xce, RZ ;  /* 0x000000ce100d7824 */ /* 0x040fe400078e02ff */
[C---:B------:R-:W-:Y:S01]  /*a9ca0*/  IMAD R8, R16.reuse, 0xd0, RZ ;  /* 0x000000d010087824 */ /* 0x040fe200078e02ff */
[----:B------:R-:W-:Y:S01]  /*a9cb0*/  LEA.HI.X.SX32 R23, R9, R3, 0x1, P5 ;  /* 0x0000000309177211 */ /* 0x000fe200028f0eff */
[----:B------:R0:W-:Y:S01]  /*a9cc0*/  STL.64 [R1+0x680], R24 ;  /* 0x0006801801007387 */ /* 0x0001e20000100a00 */
[----:B------:R-:W-:-:S03]  /*a9cd0*/  IMAD R9, R16, 0x67, RZ ;  /* 0x0000006710097824 */ /* 0x000fc600078e02ff */
[----:B------:R1:W-:Y:S01]  /*a9ce0*/  STL.64 [R1+0x678], R22 ;  /* 0x0006781601007387 */ /* 0x0003e20000100a00 */
[----:B------:R-:W-:Y:S01]  /*a9cf0*/  IMAD R12, R16, 0xd2, RZ ;  /* 0x000000d2100c7824 */ /* 0x000fe200078e02ff */
[-C--:B0-----:R-:W-:Y:S02]  /*a9d00*/  IADD3 R24, P6, R13, R2.reuse, RZ ;  /* 0x000000020d187210 */ /* 0x081fe40007fde0ff */
[----:B-1----:R-:W-:Y:S02]  /*a9d10*/  IADD3 R22, P5, R8, R2, RZ ;  /* 0x0000000208167210 */ /* 0x002fe40007fbe0ff */
[-C--:B------:R-:W-:Y:S01]  /*a9d20*/  LEA.HI.X.SX32 R25, R9, R3.reuse, 0x1, P6 ;  /* 0x0000000309197211 */ /* 0x080fe200030f0eff */
[----:B------:R-:W-:Y:S01]  /*a9d30*/  IMAD R9, R16, 0xd4, RZ ;  /* 0x000000d410097824 */ /* 0x000fe200078e02ff */
[----:B------:R-:W-:-:S03]  /*a9d40*/  LEA.HI.X.SX32 R23, R26, R3, 0x1, P5 ;  /* 0x000000031a177211 */ /* 0x000fc600028f0eff */
[----:B------:R0:W-:Y:S01]  /*a9d50*/  STL.64 [R1+0x670], R24 ;  /* 0x0006701801007387 */ /* 0x0001e20000100a00 */
[----:B------:R-:W-:Y:S02]  /*a9d60*/  STL.64 [R1+0x2658], R12 ;  /* 0x0026580c01007387 */ /* 0x000fe40000100a00 */
[----:B------:R1:W-:Y:S02]  /*a9d70*/  STL.64 [R1+0x668], R22 ;  /* 0x0006681601007387 */ /* 0x0003e40000100a00 */
[----:B------:R-:W-:Y:S01]  /*a9d80*/  IMAD R26, R16, 0x69, RZ ;  /* 0x00000069101a7824 */ /* 0x000fe200078e02ff */
[-C--:B0-----:R-:W-:Y:S02]  /*a9d90*/  IADD3 R24, P6, R12, R2.reuse, RZ ;  /* 0x000000020c187210 */ /* 0x081fe40007fde0ff */
[----:B-1----:R-:W-:Y:S01]  /*a9da0*/  IADD3 R22, P5, R9, R2, RZ ;  /* 0x0000000209167210 */ /* 0x002fe20007fbe0ff */
[----:B------:R-:W-:Y:S01]  /*a9db0*/  IMAD R9, R16, 0xd6, RZ ;  /* 0x000000d610097824 */ /* 0x000fe200078e02ff */
[----:B------:R-:W-:-:S02]  /*a9dc0*/  LEA.HI.X.SX32 R25, R26, R3, 0x1, P6 ;  /* 0x000000031a197211 */ /* 0x000fc400030f0eff */
[-C--:B------:R-:W-:Y:S01]  /*a9dd0*/  LEA.HI.X.SX32 R23, R21, R3.reuse, 0x1, P5 ;  /* 0x0000000315177211 */ /* 0x080fe200028f0eff */
[C---:B------:R-:W-:Y:S01]  /*a9de0*/  IMAD R21, R16.reuse, 0x6b, RZ ;  /* 0x0000006b10157824 */ /* 0x040fe200078e02ff */
[-C--:B------:R-:W-:Y:S01]  /*a9df0*/  IADD3 R12, P6, R9, R2.reuse, RZ ;  /* 0x00000002090c7210 */ /* 0x080fe20007fde0ff */
[----:B------:R0:W-:Y:S01]  /*a9e00*/  STL.64 [R1+0x2660], R8 ;  /* 0x0026600801007387 */ /* 0x0001e20000100a00 */
[----:B------:R-:W-:Y:S02]  /*a9e10*/  IMAD R26, R16, 0xda, RZ ;  /* 0x000000da101a7824 */ /* 0x000fe400078e02ff */
[-C--:B------:R-:W-:Y:S01]  /*a9e20*/  LEA.HI.X.SX32 R13, R21, R3.reuse, 0x1, P6 ;  /* 0x00000003150d7211 */ /* 0x080fe200030f0eff */
[----:B------:R1:W-:Y:S01]  /*a9e30*/  STL.64 [R1+0x660], R24 ;  /* 0x0006601801007387 */ /* 0x0003e20000100a00 */
[----:B------:R-:W-:Y:S01]  /*a9e40*/  STL.64 [R1+0x658], R22 ;  /* 0x0006581601007387 */ /* 0x000fe20000100a00 */
[----:B0-----:R-:W-:Y:S02]  /*a9e50*/  IADD3 R8, P5, R27, R2, RZ ;  /* 0x000000021b087210 */ /* 0x001fe40007fbe0ff */
[----:B------:R0:W-:Y:S02]  /*a9e60*/  STL.64 [R1+0x650], R12 ;  /* 0x0006500c01007387 */ /* 0x0001e40000100a00 */
[----:B------:R-:W-:Y:S01]  /*a9e70*/  LEA.HI.X.SX32 R9, R20, R3, 0x1, P5 ;  /* 0x0000000314097211 */ /* 0x000fe200028f0eff */
[----:B-1----:R-:W-:-:S02]  /*a9e80*/  IMAD R25, R16, 0xdc, RZ ;  /* 0x000000dc10197824 */ /* 0x002fc400078e02ff */
[----:B------:R-:W-:Y:S01]  /*a9e90*/  IMAD R20, R16, 0x6d, RZ ;  /* 0x0000006d10147824 */ /* 0x000fe200078e02ff */
[----:B------:R-:W-:Y:S01]  /*a9ea0*/  STL.64 [R1+0x2650], R26 ;  /* 0x0026501a01007387 */ /* 0x000fe20000100a00 */
[----:B------:R1:W-:Y:S01]  /*a9eb0*/  STL.64 [R1+0x648], R8 ;  /* 0x0006480801007387 */ /* 0x0003e20000100a00 */
[----:B0-----:R-:W-:Y:S01]  /*a9ec0*/  IADD3 R12, P6, R26, R2, RZ ;  /* 0x000000021a0c7210 */ /* 0x001fe20007fde0ff */
[----:B------:R-:W-:-:S03]  /*a9ed0*/  IMAD R24, R16, 0xde, RZ ;  /* 0x000000de10187824 */ /* 0x000fc600078e02ff */
[----:B------:R-:W-:Y:S02]  /*a9ee0*/  LEA.HI.X.SX32 R13, R20, R3, 0x1, P6 ;  /* 0x00000003140d7211 */ /* 0x000fe400030f0eff */
[----:B-1----:R-:W-:Y:S01]  /*a9ef0*/  IADD3 R8, P5, R25, R2, RZ ;  /* 0x0000000219087210 */ /* 0x002fe20007fbe0ff */
[----:B------:R-:W-:-:S03]  /*a9f00*/  IMAD R23, R16, 0xe0, RZ ;  /* 0x000000e010177824 */ /* 0x000fc600078e02ff */
[----:B------:R-:W-:Y:S01]  /*a9f10*/  LEA.HI.X.SX32 R9, R19, R3, 0x1, P5 ;  /* 0x0000000313097211 */ /* 0x000fe200028f0eff */
[----:B------:R0:W-:Y:S01]  /*a9f20*/  STL.64 [R1+0x640], R12 ;  /* 0x0006400c01007387 */ /* 0x0001e20000100a00 */
[----:B------:R-:W-:Y:S02]  /*a9f30*/  STL.64 [R1+0x2648], R24 ;  /* 0x0026481801007387 */ /* 0x000fe40000100a00 */
[C---:B------:R-:W-:Y:S01]  /*a9f40*/  IMAD R19, R16.reuse, 0x6f, RZ ;  /* 0x0000006f10137824 */ /* 0x040fe200078e02ff */
[----:B------:R1:W-:Y:S01]  /*a9f50*/  STL.64 [R1+0x638], R8 ;  /* 0x0006380801007387 */ /* 0x0003e20000100a00 */
[C---:B------:R-:W-:Y:S02]  /*a9f60*/  IMAD R22, R16.reuse, 0xe2, RZ ;  /* 0x000000e210167824 */ /* 0x040fe400078e02ff */
[----:B------:R-:W-:Y:S01]  /*a9f70*/  IMAD R21, R16, 0xe4, RZ ;  /* 0x000000e410157824 */ /* 0x000fe200078e02ff */
[-C--:B0-----:R-:W-:Y:S02]  /*a9f80*/  IADD3 R12, P6, R24, R2.reuse, RZ ;  /* 0x00000002180c7210 */ /* 0x081fe40007fde0ff */
[----:B-1----:R-:W-:-:S02]  /*a9f90*/  IADD3 R8, P5, R23, R2, RZ ;  /* 0x0000000217087210 */ /* 0x002fc40007fbe0ff */
[-C--:B------:R-:W-:Y:S02]  /*a9fa0*/  LEA.HI.X.SX32 R13, R19, R3.reuse, 0x1, P6 ;  /* 0x00000003130d7211 */ /* 0x080fe400030f0eff */
[----:B------:R-:W-:Y:S01]  /*a9fb0*/  LEA.HI.X.SX32 R9, R18, R3, 0x1, P5 ;  /* 0x0000000312097211 */ /* 0x000fe200028f0eff */
[C---:B------:R-:W-:Y:S02]  /*a9fc0*/  IMAD R19, R16.reuse, 0x71, RZ ;  /* 0x0000007110137824 */ /* 0x040fe400078e02ff */
[----:B------:R0:W-:Y:S02]  /*a9fd0*/  STL.64 [R1+0x630], R12 ;  /* 0x0006300c01007387 */ /* 0x0001e40000100a00 */
[----:B------:R1:W-:Y:S02]  /*a9fe0*/  STL.64 [R1+0x628], R8 ;  /* 0x0006280801007387 */ /* 0x0003e40000100a00 */
[C---:B------:R-:W-:Y:S02]  /*a9ff0*/  IMAD R18, R16.reuse, 0xe6, RZ ;  /* 0x000000e610127824 */ /* 0x040fe400078e02ff */
[----:B------:R-:W-:Y:S01]  /*aa000*/  IMAD R20, R16, 0xe8, RZ ;  /* 0x000000e810147824 */ /* 0x000fe200078e02ff */
[----:B0-----:R-:W-:-:S02]  /*aa010*/  IADD3 R12, P6, R22, R2, RZ ;  /* 0x00000002160c7210 */ /* 0x001fc40007fde0ff */
[----:B-1----:R-:W-:Y:S02]  /*aa020*/  IADD3 R8, P5, R21, R2, RZ ;  /* 0x0000000215087210 */ /* 0x002fe40007fbe0ff */
[-C--:B------:R-:W-:Y:S02]  /*aa030*/  LEA.HI.X.SX32 R13, R19, R3.reuse, 0x1, P6 ;  /* 0x00000003130d7211 */ /* 0x080fe400030f0eff */
        /* <DEDUP_REMOVED lines=9> */
[-C--:B------:R-:W-:Y:S01]  /*aa0d0*/  LEA.HI.X.SX32 R9, R11, R3.reuse, 0x1, P5 ;  /* 0x000000030b097211 */ /* 0x080fe200028f0eff */
[C---:B------:R-:W-:Y:S01]  /*aa0e0*/  IMAD R14, R16.reuse, 0xec, RZ ;  /* 0x000000ec100e7824 */ /* 0x040fe200078e02ff */
[----:B------:R-:W-:Y:S01]  /*aa0f0*/  IADD3 R24, P6, R19, R2, RZ ;  /* 0x0000000213187210 */ /* 0x000fe20007fde0ff */
[----:B------:R0:W-:Y:S02]  /*aa100*/  STL.64 [R1+0x610], R12 ;  /* 0x0006100c01007387 */ /* 0x0001e40000100a00 */
[----:B------:R1:W-:Y:S01]  /*aa110*/  STL.64 [R1+0x608], R8 ;  /* 0x0006080801007387 */ /* 0x0003e20000100a00 */
[----:B------:R-:W-:Y:S01]  /*aa120*/  LEA.HI.X.SX32 R25, R27, R3, 0x1, P6 ;  /* 0x000000031b197211 */ /* 0x000fe200030f0eff */
[----:B------:R-:W-:-:S02]  /*aa130*/  IMAD R11, R16, 0xee, RZ ;  /* 0x000000ee100b7824 */ /* 0x000fc400078e02ff */
[C---:B------:R-:W-:Y:S02]  /*aa140*/  IMAD R26, R16.reuse, 0x77, RZ ;  /* 0x00000077101a7824 */ /* 0x040fe400078e02ff */
[----:B0-----:R-:W-:Y:S01]  /*aa150*/  IMAD R12, R16, 0x76, RZ ;  /* 0x00000076100c7824 */ /* 0x001fe200078e02ff */
[----:B-1----:R-:W-:Y:S01]  /*aa160*/  IADD3 R8, P5, R14, R2, RZ ;  /* 0x000000020e087210 */ /* 0x002fe20007fbe0ff */
[----:B------:R-:W-:-:S03]  /*aa170*/  IMAD R13, R16, 0xf0, RZ ;  /* 0x000000f0100d7824 */ /* 0x000fc600078e02ff */
[----:B------:R-:W-:Y:S01]  /*aa180*/  LEA.HI.X.SX32 R9, R12, R3, 0x1, P5 ;  /* 0x000000030c097211 */ /* 0x000fe200028f0eff */
[----:B------:R0:W-:Y:S01]  /*aa190*/  STL.64 [R1+0x600], R24 ;  /* 0x0006001801007387 */ /* 0x0001e20000100a00 */
[----:B------:R-:W-:-:S03]  /*aa1a0*/  IMAD R12, R16, 0x78, RZ ;  /* 0x00000078100c7824 */ /* 0x000fc600078e02ff */
[----:B------:R1:W-:Y:S01]  /*aa1b0*/  STL.64 [R1+0x5f8], R8 ;  /* 0x0005f80801007387 */ /* 0x0003e20000100a00 */
[----:B------:R-:W-:Y:S01]  /*aa1c0*/  IMAD R27, R16, 0xf2, RZ ;  /* 0x000000f2101b7824 */ /* 0x000fe200078e02ff */
[-C--:B0-----:R-:W-:Y:S02]  /*aa1d0*/  IADD3 R24, P6, R11, R2.reuse, RZ ;  /* 0x000000020b187210 */ /* 0x081fe40007fde0ff */
[-C--:B-1----:R-:W-:Y:S02]  /*aa1e0*/  IADD3 R8, P5, R13, R2.reuse, RZ ;  /* 0x000000020d087210 */ /* 0x082fe40007fbe0ff */
[-C--:B------:R-:W-:Y:S01]  /*aa1f0*/  LEA.HI.X.SX32 R25, R26, R3.reuse, 0x1, P6 ;  /* 0x000000031a197211 */ /* 0x080fe200030f0eff */
[----:B------:R-:W-:Y:S01]  /*aa200*/  IMAD R13, R16, 0xf4, RZ ;  /* 0x000000f4100d7824 */ /* 0x000fe200078e02ff */
[----:B------:R-:W-:Y:S01]  /*aa210*/  LEA.HI.X.SX32 R9, R12, R3, 0x1, P5 ;  /* 0x000000030c097211 */ /* 0x000fe200028f0eff */
[C---:B------:R-:W-:Y:S02]  /*aa220*/  IMAD R26, R16.reuse, 0x79, RZ ;  /* 0x00000079101a7824 */ /* 0x040fe400078e02ff */
[----:B------:R0:W-:Y:S02]  /*aa230*/  STL.64 [R1+0x5f0], R24 ;  /* 0x0005f01801007387 */ /* 0x0001e40000100a00 */
[----:B------:R1:W-:Y:S02]  /*aa240*/  STL.64 [R1+0x5e8], R8 ;  /* 0x0005e80801007387 */ /* 0x0003e40000100a00 */
[----:B------:R-:W-:Y:S01]  /*aa250*/  IMAD R12, R16, 0x7a, RZ ;  /* 0x0000007a100c7824 */ /* 0x000fe200078e02ff */
[----:B0-----:R-:W-:-:S02]  /*aa260*/  IADD3 R24, P6, R27, R2, RZ ;  /* 0x000000021b187210 */ /* 0x001fc40007fde0ff */
[-C--:B-1----:R-:W-:Y:S01]  /*aa270*/  IADD3 R8, P5, R13, R2.reuse, RZ ;  /* 0x000000020d087210 */ /* 0x082fe20007fbe0ff */
[----:B------:R-:W-:Y:S01]  /*aa280*/  IMAD R27, R16, 0xf6, RZ ;  /* 0x000000f6101b7824 */ /* 0x000fe200078e02ff */
[-C--:B------:R-:W-:Y:S02]  /*aa290*/  LEA.HI.X.SX32 R25, R26, R3.reuse, 0x1, P6 ;  /* 0x000000031a197211 */ /* 0x080fe400030f0eff */
[----:B------:R-:W-:Y:S01]  /*aa2a0*/  LEA.HI.X.SX32 R9, R12, R3, 0x1, P5 ;  /* 0x000000030c097211 */ /* 0x000fe200028f0eff */
[----:B------:R-:W-:Y:S02]  /*aa2b0*/  IMAD R13, R16, 0xf8, RZ ;  /* 0x000000f8100d7824 */ /* 0x000fe400078e02ff */
[----:B------:R0:W-:Y:S02]  /*aa2c0*/  STL.64 [R1+0x5e0], R24 ;  /* 0x0005e01801007387 */ /* 0x0001e40000100a00 */
[----:B------:R1:W-:Y:S01]  /*aa2d0*/  STL.64 [R1+0x5d8], R8 ;  /* 0x0005d80801007387 */ /* 0x0003e20000100a00 */
[----:B------:R-:W-:-:S02]  /*aa2e0*/  IADD3 R12, P5, R13, R2, RZ ;  /* 0x000000020d0c7210 */ /* 0x000fc40007fbe0ff */
[----:B0-----:R-:W-:Y:S01]  /*aa2f0*/  IADD3 R24, P6, R27, R2, RZ ;  /* 0x000000021b187210 */ /* 0x001fe20007fde0ff */
[C---:B------:R-:W-:Y:S02]  /*aa300*/  IMAD R27, R16.reuse, 0x7b, RZ ;  /* 0x0000007b101b7824 */ /* 0x040fe400078e02ff */
[C---:B-1----:R-:W-:Y:S02]  /*aa310*/  IMAD R8, R16.reuse, 0x7c, RZ ;  /* 0x0000007c10087824 */ /* 0x042fe400078e02ff */
[----:B------:R-:W-:Y:S01]  /*aa320*/  IMAD R9, R16, 0xfa, RZ ;  /* 0x000000fa10097824 */ /* 0x000fe200078e02ff */
[-C--:B------:R-:W-:Y:S02]  /*aa330*/  LEA.HI.X.SX32 R25, R27, R3.reuse, 0x1, P6 ;  /* 0x000000031b197211 */ /* 0x080fe400030f0eff */
[----:B------:R-:W-:-:S03]  /*aa340*/  LEA.HI.X.SX32 R13, R8, R3, 0x1, P5 ;  /* 0x00000003080d7211 */ /* 0x000fc600028f0eff */
[----:B------:R0:W-:Y:S02]  /*aa350*/  STL.64 [R1+0x5d0], R24 ;  /* 0x0005d01801007387 */ /* 0x0001e40000100a00 */
[----:B------:R1:W-:Y:S01]  /*aa360*/  STL.64 [R1+0x5c8], R12 ;  /* 0x0005c80c01007387 */ /* 0x0003e20000100a00 */
[-C--:B0-----:R-:W-:Y:S01]  /*aa370*/  IADD3 R24, P6, R9, R2.reuse, RZ ;  /* 0x0000000209187210 */ /* 0x081fe20007fde0ff */
[C---:B------:R-:W-:Y:S02]  /*aa380*/  IMAD R9, R16.reuse, 0xfc, RZ ;  /* 0x000000fc10097824 */ /* 0x040fe400078e02ff */
[C---:B-1----:R-:W-:Y:S02]  /*aa390*/  IMAD R12, R16.reuse, 0x7d, RZ ;  /* 0x0000007d100c7824 */ /* 0x042fe400078e02ff */
[----:B------:R-:W-:Y:S01]  /*aa3a0*/  IMAD R13, R16, 0xfe, RZ ;  /* 0x000000fe100d7824 */ /* 0x000fe200078e02ff */
[----:B------:R-:W-:Y:S02]  /*aa3b0*/  IADD3 R8, P5, R9, R2, RZ ;  /* 0x0000000209087210 */ /* 0x000fe40007fbe0ff */
[-C--:B------:R-:W-:Y:S01]  /*aa3c0*/  LEA.HI.X.SX32 R25, R12, R3.reuse, 0x1, P6 ;  /* 0x000000030c197211 */ /* 0x080fe200030f0eff */
[----:B------:R-:W-:Y:S01]  /*aa3d0*/  IMAD R27, R16, 0x7f, RZ ;  /* 0x0000007f101b7824 */ /* 0x000fe200078e02ff */
[----:B------:R-:W-:-:S03]  /*aa3e0*/  LEA.HI.X.SX32 R9, R4, R3, 0x1, P5 ;  /* 0x0000000304097211 */ /* 0x000fc600028f0eff */
[----:B------:R0:W-:Y:S02]  /*aa3f0*/  STL.64 [R1+0x5c0], R24 ;  /* 0x0005c01801007387 */ /* 0x0001e40000100a00 */
[----:B------:R1:W-:Y:S02]  /*aa400*/  STL.64 [R1+0x5b8], R8 ;  /* 0x0005b80801007387 */ /* 0x0003e40000100a00 */
[C---:B------:R-:W-:Y:S02]  /*aa410*/  IMAD R12, R16.reuse, 0x102, RZ ;  /* 0x00000102100c7824 */ /* 0x040fe400078e02ff */
[C---:B------:R-:W-:Y:S01]  /*aa420*/  IMAD R4, R16.reuse, 0x104, RZ ;  /* 0x0000010410047824 */ /* 0x040fe200078e02ff */
[-C--:B0-----:R-:W-:Y:S01]  /*aa430*/  IADD3 R24, P6, R13, R2.reuse, RZ ;  /* 0x000000020d187210 */ /* 0x081fe20007fde0ff */
[C---:B------:R-:W-:Y:S01]  /*aa440*/  IMAD.SHL.U32 R13, R16.reuse, 0x80, RZ ;  /* 0x00000080100d7824 */ /* 0x040fe200078e00ff */
[C---:B-1----:R-:W-:Y:S02]  /*aa450*/  LEA R8, P5, R16.reuse, R2, 0x8 ;  /* 0x0000000210087211 */ /* 0x042fe400078a40ff */
[-C--:B------:R-:W-:Y:S01]  /*aa460*/  LEA.HI.X.SX32 R25, R27, R3.reuse, 0x1, P6 ;  /* 0x000000031b197211 */ /* 0x080fe200030f0eff */
[----:B------:R-:W-:Y:S01]  /*aa470*/  IMAD R27, R16, 0x81, RZ ;  /* 0x00000081101b7824 */ /* 0x000fe200078e02ff */
[----:B------:R-:W-:-:S03]  /*aa480*/  LEA.HI.X.SX32 R9, R13, R3, 0x1, P5 ;  /* 0x000000030d097211 */ /* 0x000fc600028f0eff */
[----:B------:R0:W-:Y:S02]  /*aa490*/  STL.64 [R1+0x5b0], R24 ;  /* 0x0005b01801007387 */ /* 0x0001e40000100a00 */
[----:B------:R1:W-:Y:S02]  /*aa4a0*/  STL.64 [R1+0x5a8], R8 ;  /* 0x0005a80801007387 */ /* 0x0003e40000100a00 */
[----:B------:R-:W-:Y:S01]  /*aa4b0*/  IMAD R13, R16, 0x82, RZ ;  /* 0x00000082100d7824 */ /* 0x000fe200078e02ff */
[-C--:B0-----:R-:W-:Y:S02]  /*aa4c0*/  IADD3 R24, P6, R12, R2.reuse, RZ ;  /* 0x000000020c187210 */ /* 0x081fe40007fde0ff */
[----:B-1----:R-:W-:Y:S01]  /*aa4d0*/  IADD3 R8, P5, R4, R2, RZ ;  /* 0x0000000204087210 */ /* 0x002fe20007fbe0ff */
[C---:B------:R-:W-:Y:S01]  /*aa4e0*/  IMAD R12, R16.reuse, 0x106, RZ ;  /* 0x00000106100c7824 */ /* 0x040fe200078e02ff */
[-C--:B------:R-:W-:Y:S02]  /*aa4f0*/  LEA.HI.X.SX32 R25, R27, R3.reuse, 0x1, P6 ;  /* 0x000000031b197211 */ /* 0x080fe400030f0eff */
[----:B------:R-:W-:Y:S01]  /*aa500*/  LEA.HI.X.SX32 R9, R13, R3, 0x1, P5 ;  /* 0x000000030d097211 */ /* 0x000fe200028f0eff */
[----:B------:R-:W-:-:S02]  /*aa510*/  IMAD R4, R16, 0x108, RZ ;  /* 0x0000010810047824 */ /* 0x000fc400078e02ff */
[C---:B------:R-:W-:Y:S01]  /*aa520*/  IMAD R27, R16.reuse, 0x83, RZ ;  /* 0x00000083101b7824 */ /* 0x040fe200078e02ff */
[----:B------:R0:W-:Y:S01]  /*aa530*/  STL.64 [R1+0x5a0], R24 ;  /* 0x0005a01801007387 */ /* 0x0001e20000100a00 */
        /* <DEDUP_REMOVED lines=156> */
[-C--:B------:R-:W-:Y:S01]  /*aaf00*/  LEA.HI.X.SX32 R9, R17, R3.reuse, 0x1, P5 ;  /* 0x0000000311097211 */ /* 0x080fe200028f0eff */
[----:B------:R-:W-:Y:S02]  /*aaf10*/  IMAD R12, R16, 0xa3, RZ ;  /* 0x000000a3100c7824 */ /* 0x000fe400078e02ff */
[----:B------:R0:W-:Y:S02]  /*aaf20*/  STL.64 [R1+0x4a0], R24 ;  /* 0x0004a01801007387 */ /* 0x0001e40000100a00 */
[----:B------:R1:W-:Y:S01]  /*aaf30*/  STL.64 [R1+0x498], R8 ;  /* 0x0004980801007387 */ /* 0x0003e20000100a00 */
[-C--:B0-----:R-:W-:Y:S02]  /*aaf40*/  IADD3 R24, P6, R13, R2.reuse, RZ ;  /* 0x000000020d187210 */ /* 0x081fe40007fde0ff */
[----:B-1----:R-:W-:Y:S01]  /*aaf50*/  IADD3 R8, P5, R4, R2, RZ ;  /* 0x0000000204087210 */ /* 0x002fe20007fbe0ff */
[----:B------:R-:W-:Y:S01]  /*aaf60*/  IMAD R13, R16, 0x14a, RZ ;  /* 0x0000014a100d7824 */ /* 0x000fe200078e02ff */
[----:B------:R-:W-:-:S02]  /*aaf70*/  LEA.HI.X.SX32 R25, R12, R3, 0x1, P6 ;  /* 0x000000030c197211 */ /* 0x000fc400030f0eff */
[-C--:B------:R-:W-:Y:S01]  /*aaf80*/  LEA.HI.X.SX32 R9, R7, R3.reuse, 0x1, P5 ;  /* 0x0000000307097211 */ /* 0x080fe200028f0eff */
[C---:B------:R-:W-:Y:S02]  /*aaf90*/  IMAD R4, R16.reuse, 0x14c, RZ ;  /* 0x0000014c10047824 */ /* 0x040fe400078e02ff */
[----:B------:R-:W-:Y:S01]  /*aafa0*/  IMAD R12, R16, 0xa5, RZ ;  /* 0x000000a5100c7824 */ /* 0x000fe200078e02ff */
[----:B------:R0:W-:Y:S01]  /*aafb0*/  STL.64 [R1+0x490], R24 ;  /* 0x0004901801007387 */ /* 0x0001e20000100a00 */
        /* <DEDUP_REMOVED lines=16> */
[C---:B------:R-:W-:Y:S01]  /*ab0c0*/  IMAD R12, R16.reuse, 0xa9, RZ ;  /* 0x000000a9100c7824 */ /* 0x040fe200078e02ff */
[----:B------:R0:W-:Y:S01]  /*ab0d0*/  STL.64 [R1+0x470], R24 ;  /* 0x0004701801007387 */ /* 0x0001e20000100a00 */
[----:B------:R1:W-:Y:S02]  /*ab0e0*/  STL.64 [R1+0x468], R8 ;  /* 0x0004680801007387 */ /* 0x0003e40000100a00 */
[----:B------:R-:W-:Y:S01]  /*ab0f0*/  IMAD R27, R16, 0xab, RZ ;  /* 0x000000ab101b7824 */ /* 0x000fe200078e02ff */
[-C--:B0-----:R-:W-:Y:S02]  /*ab100*/  IADD3 R24, P6, R13, R2.reuse, RZ ;  /* 0x000000020d187210 */ /* 0x081fe40007fde0ff */
[----:B-1----:R-:W-:Y:S01]  /*ab110*/  IADD3 R8, P5, R4, R2, RZ ;  /* 0x0000000204087210 */ /* 0x002fe20007fbe0ff */
[----:B------:R-:W-:Y:S01]  /*ab120*/  IMAD R13, R16, 0x156, RZ ;  /* 0x00000156100d7824 */ /* 0x000fe200078e02ff */
[----:B------:R-:W-:-:S02]  /*ab130*/  LEA.HI.X.SX32 R25, R12, R3, 0x1, P6 ;  /* 0x000000030c197211 */ /* 0x000fc400030f0eff */
[----:B------:R-:W-:Y:S01]  /*ab140*/  LEA.HI.X.SX32 R9, R28, R3, 0x1, P5 ;  /* 0x000000031c097211 */ /* 0x000fe200028f0eff */
[C---:B------:R-:W-:Y:S02]  /*ab150*/  IMAD R4, R16.reuse, 0x158, RZ ;  /* 0x0000015810047824 */ /* 0x040fe400078e02ff */
[----:B------:R0:W-:Y:S02]  /*ab160*/  STL.64 [R1+0x460], R24 ;  /* 0x0004601801007387 */ /* 0x0001e40000100a00 */
[----:B------:R1:W-:Y:S02]  /*ab170*/  STL.64 [R1+0x458], R8 ;  /* 0x0004580801007387 */ /* 0x0003e40000100a00 */
[C---:B------:R-:W-:Y:S02]  /*ab180*/  IMAD R12, R16.reuse, 0x15a, RZ ;  /* 0x0000015a100c7824 */ /* 0x040fe400078e02ff */
[C---:B------:R-:W-:Y:S01]  /*ab190*/  IMAD R28, R16.reuse, 0x15c, RZ ;  /* 0x0000015c101c7824 */ /* 0x040fe200078e02ff */
[-C--:B0-----:R-:W-:Y:S01]  /*ab1a0*/  IADD3 R24, P6, R13, R2.reuse, RZ ;  /* 0x000000020d187210 */ /* 0x081fe20007fde0ff */
[----:B------:R-:W-:Y:S01]  /*ab1b0*/  IMAD R13, R16, 0xac, RZ ;  /* 0x000000ac100d7824 */ /* 0x000fe200078e02ff */
[----:B-1----:R-:W-:-:S02]  /*ab1c0*/  IADD3 R8, P5, R4, R2, RZ ;  /* 0x0000000204087210 */ /* 0x002fc40007fbe0ff */
[-C--:B------:R-:W-:Y:S02]  /*ab1d0*/  LEA.HI.X.SX32 R25, R27, R3.reuse, 0x1, P6 ;  /* 0x000000031b197211 */ /* 0x080fe400030f0eff */
        /* <DEDUP_REMOVED lines=119> */
[----:B------:R-:W-:Y:S01]  /*ab950*/  LEA.HI.X.SX32 R9, R13, R3, 0x1, P5 ;  /* 0x000000030d097211 */ /* 0x000fe200028f0eff */
[C---:B------:R-:W-:Y:S02]  /*ab960*/  IMAD R28, R16.reuse, 0x18c, RZ ;  /* 0x0000018c101c7824 */ /* 0x040fe400078e02ff */
[C---:B------:R-:W-:Y:S01]  /*ab970*/  IMAD R27, R16.reuse, 0xc6, RZ ;  /* 0x000000c6101b7824 */ /* 0x040fe200078e02ff */
[----:B------:R0:W-:Y:S01]  /*ab980*/  STL.64 [R1+0x390], R24 ;  /* 0x0003901801007387 */ /* 0x0001e20000100a00 */
[----:B------:R1:W-:Y:S02]  /*ab990*/  STL.64 [R1+0x388], R8 ;  /* 0x0003880801007387 */ /* 0x0003e40000100a00 */
[----:B------:R-:W-:Y:S01]  /*ab9a0*/  IMAD R26, R16, 0xc7, RZ ;  /* 0x000000c7101a7824 */ /* 0x000fe200078e02ff */
[-C--:B0-----:R-:W-:Y:S01]  /*ab9b0*/  IADD3 R24, P6, R12, R2.reuse, RZ ;  /* 0x000000020c187210 */ /* 0x081fe20007fde0ff */
[----:B------:R-:W-:Y:S02]  /*ab9c0*/  IADD3 R12, P5, R28, R2, RZ ;  /* 0x000000021c0c7210 */ /* 0x000fe40007fbe0ff */
[----:B-1----:R-:W-:-:S02]  /*ab9d0*/  IMAD R8, R16, 0xc5, RZ ;  /* 0x000000c510087824 */ /* 0x002fc400078e02ff */
[----:B------:R-:W-:Y:S01]  /*ab9e0*/  IMAD R9, R16, 0x18e, RZ ;  /* 0x0000018e10097824 */ /* 0x000fe200078e02ff */
[-C--:B------:R-:W-:Y:S02]  /*ab9f0*/  LEA.HI.X.SX32 R13, R27, R3.reuse, 0x1, P5 ;  /* 0x000000031b0d7211 */ /* 0x080fe400028f0eff */
[-C--:B------:R-:W-:Y:S01]  /*aba00*/  LEA.HI.X.SX32 R25, R8, R3.reuse, 0x1, P6 ;  /* 0x0000000308197211 */ /* 0x080fe200030f0eff */
[----:B------:R-:W-:Y:S01]  /*aba10*/  IMAD R28, R16, 0x190, RZ ;  /* 0x00000190101c7824 */ /* 0x000fe200078e02ff */
[-C--:B------:R-:W-:Y:S01]  /*aba20*/  IADD3 R8, P6, R9, R2.reuse, RZ ;  /* 0x0000000209087210 */ /* 0x080fe20007fde0ff */
[----:B------:R0:W-:Y:S02]  /*aba30*/  STL.64 [R1+0x378], R12 ;  /* 0x0003780c01007387 */ /* 0x0001e40000100a00 */
[----:B------:R1:W-:Y:S01]  /*aba40*/  STL.64 [R1+0x380], R24 ;  /* 0x0003801801007387 */ /* 0x0003e20000100a00 */
[----:B------:R-:W-:Y:S01]  /*aba50*/  LEA.HI.X.SX32 R9, R26, R3, 0x1, P6 ;  /* 0x000000031a097211 */ /* 0x000fe200030f0eff */
[----:B------:R-:W-:Y:S01]  /*aba60*/  IMAD R27, R16, 0x192, RZ ;  /* 0x00000192101b7824 */ /* 0x000fe200078e02ff */
[----:B0-----:R-:W-:Y:S01]  /*aba70*/  IADD3 R12, P5, R28, R2, RZ ;  /* 0x000000021c0c7210 */ /* 0x001fe20007fbe0ff */
[----:B-1----:R-:W-:-:S02]  /*aba80*/  IMAD R25, R16, 0xc8, RZ ;  /* 0x000000c810197824 */ /* 0x002fc400078e02ff */
[----:B------:R0:W-:Y:S03]  /*aba90*/  STL.64 [R1+0x370], R8 ;  /* 0x0003700801007387 */ /* 0x0001e60000100a00 */
[----:B------:R-:W-:Y:S02]  /*abaa0*/  LEA.HI.X.SX32 R13, R25, R3, 0x1, P5 ;  /* 0x00000003190d7211 */ /* 0x000fe400028f0eff */
[----:B------:R-:W-:Y:S01]  /*abab0*/  IADD3 R26, P6, R27, R2, RZ ;  /* 0x000000021b1a7210 */ /* 0x000fe20007fde0ff */
[----:B0-----:R-:W2:Y:S02]  /*abac0*/  LDL.LU.64 R8, [R1+0x2660] ;  /* 0x0026600001087983 */ /* 0x001ea40000300a00 */
[----:B------:R0:W-:Y:S02]  /*abad0*/  STL.64 [R1+0x368], R12 ;  /* 0x0003680c01007387 */ /* 0x0001e40000100a00 */
[----:B------:R-:W-:-:S02]  /*abae0*/  IMAD R28, R16, 0x194, RZ ;  /* 0x00000194101c7824 */ /* 0x000fc400078e02ff */
[C---:B0-----:R-:W-:Y:S02]  /*abaf0*/  IMAD R12, R16.reuse, 0xc9, RZ ;  /* 0x000000c9100c7824 */ /* 0x041fe400078e02ff */
[----:B------:R-:W-:-:S03]  /*abb00*/  IMAD R13, R16, 0x196, RZ ;  /* 0x00000196100d7824 */ /* 0x000fc600078e02ff */
[-C--:B------:R-:W-:Y:S02]  /*abb10*/  LEA.HI.X.SX32 R27, R12, R3.reuse, 0x1, P6 ;  /* 0x000000030c1b7211 */ /* 0x080fe400030f0eff */
[-C--:B------:R-:W-:Y:S01]  /*abb20*/  IADD3 R24, P5, R28, R2.reuse, RZ ;  /* 0x000000021c187210 */ /* 0x080fe20007fbe0ff */
[----:B------:R-:W-:Y:S02]  /*abb30*/  IADD3 R12, P6, R13, R2, RZ ;  /* 0x000000020d0c7210 */ /* 0x000fe40007fde0ff */
[----:B------:R0:W-:Y:S01]  /*abb40*/  STL.64 [R1+0x360], R26 ;  /* 0x0003601a01007387 */ /* 0x0001e20000100a00 */
[----:B------:R-:W-:Y:S01]  /*abb50*/  LEA.HI.X.SX32 R25, R29, R3, 0x1, P5 ;  /* 0x000000031d197211 */ /* 0x000fe200028f0eff */
[----:B0-----:R-:W-:-:S04]  /*abb60*/  IMAD R26, R16, 0xcb, RZ ;  /* 0x000000cb101a7824 */ /* 0x001fc800078e02ff */
[----:B------:R-:W-:Y:S01]  /*abb70*/  STL.64 [R1+0x358], R24 ;  /* 0x0003581801007387 */ /* 0x000fe20000100a00 */
[----:B------:R-:W-:-:S05]  /*abb80*/  LEA.HI.X.SX32 R13, R26, R3, 0x1, P6 ;  /* 0x000000031a0d7211 */ /* 0x000fca00030f0eff */
[----:B------:R0:W-:Y:S04]  /*abb90*/  STL.64 [R1+0x350], R12 ;  /* 0x0003500c01007387 */ /* 0x0001e80000100a00 */
[----:B0-----:R-:W3:Y:S01]  /*abba0*/  LDL.LU.64 R12, [R1+0x2658] ;  /* 0x00265800010c7983 */ /* 0x001ee20000300a00 */
[C---:B------:R-:W-:Y:S02]  /*abbb0*/  IMAD R28, R16.reuse, 0x198, RZ ;  /* 0x00000198101c7824 */ /* 0x040fe400078e02ff */
[----:B------:R-:W-:-:S03]  /*abbc0*/  IMAD R24, R16, 0xcc, RZ ;  /* 0x000000cc10187824 */ /* 0x000fc600078e02ff */
[----:B------:R-:W-:Y:S01]  /*abbd0*/  IADD3 R28, P5, R28, R2, RZ ;  /* 0x000000021c1c7210 */ /* 0x000fe20007fbe0ff */
[----:B------:R-:W-:-:S03]  /*abbe0*/  IMAD R27, R16, 0x19a, RZ ;  /* 0x0000019a101b7824 */ /* 0x000fc600078e02ff */
[----:B------:R-:W-:Y:S02]  /*abbf0*/  LEA.HI.X.SX32 R29, R24, R3, 0x1, P5 ;  /* 0x00000003181d7211 */ /* 0x000fe400028f0eff */
[----:B------:R-:W-:-:S03]  /*abc00*/  IADD3 R26, P6, R27, R2, RZ ;  /* 0x000000021b1a7210 */ /* 0x000fc60007fde0ff */
[----:B------:R0:W-:Y:S01]  /*abc10*/  STL.64 [R1+0x348], R28 ;  /* 0x0003481c01007387 */ /* 0x0001e20000100a00 */
[C---:B------:R-:W-:Y:S02]  /*abc20*/  IMAD R25, R16.reuse, 0x19c, RZ ;  /* 0x0000019c10197824 */ /* 0x040fe400078e02ff */
[C---:B0-----:R-:W-:Y:S02]  /*abc30*/  IMAD R29, R16.reuse, 0xcd, RZ ;  /* 0x000000cd101d7824 */ /* 0x041fe400078e02ff */
[----:B------:R-:W-:-:S03]  /*abc40*/  IMAD R28, R16, 0x19e, RZ ;  /* 0x0000019e101c7824 */ /* 0x000fc600078e02ff */
[----:B------:R-:W-:Y:S02]  /*abc50*/  LEA.HI.X.SX32 R27, R29, R3, 0x1, P6 ;  /* 0x000000031d1b7211 */ /* 0x000fe400030f0eff */
[----:B------:R-:W-:-:S03]  /*abc60*/  IADD3 R24, P5, R25, R2, RZ ;  /* 0x0000000219187210 */ /* 0x000fc60007fbe0ff */
[----:B------:R0:W-:Y:S01]  /*abc70*/  STL.64 [R1+0x340], R26 ;  /* 0x0003401a01007387 */ /* 0x0001e20000100a00 */
[----:B------:R-:W-:Y:S01]  /*abc80*/  IMAD R29, R16, 0x1a0, RZ ;  /* 0x000001a0101d7824 */ /* 0x000fe200078e02ff */
[----:B0-----:R-:W-:Y:S01]  /*abc90*/  IADD3 R26, P6, R28, R2, RZ ;  /* 0x000000021c1a7210 */ /* 0x001fe20007fde0ff */
[----:B------:R-:W-:-:S05]  /*abca0*/  IMAD R28, R16, 0xcf, RZ ;  /* 0x000000cf101c7824 */ /* 0x000fca00078e02ff */
[-C--:B------:R-:W-:Y:S01]  /*abcb0*/  LEA.HI.X.SX32 R27, R28, R3.reuse, 0x1, P6 ;  /* 0x000000031c1b7211 */ /* 0x080fe200030f0eff */
[C---:B------:R-:W-:Y:S01]  /*abcc0*/  IMAD R28, R16.reuse, 0xd1, RZ ;  /* 0x000000d1101c7824 */ /* 0x040fe200078e02ff */
[----:B---3--:R-:W-:Y:S01]  /*abcd0*/  LEA.HI.X.SX32 R25, R13, R3, 0x1, P5 ;  /* 0x000000030d197211 */ /* 0x008fe200028f0eff */
[----:B------:R-:W-:-:S04]  /*abce0*/  IMAD R13, R16, 0x1a2, RZ ;  /* 0x000001a2100d7824 */ /* 0x000fc800078e02ff */
[----:B------:R0:W-:Y:S01]  /*abcf0*/  STL.64 [R1+0x338], R24 ;  /* 0x0003381801007387 */ /* 0x0001e20000100a00 */
[----:B------:R1:W-:Y:S01]  /*abd00*/  STL.64 [R1+0x330], R26 ;  /* 0x0003301a01007387 */ /* 0x0003e20000100a00 */
[-C--:B0-----:R-:W-:Y:S02]  /*abd10*/  IADD3 R24, P5, R29, R2.reuse, RZ ;  /* 0x000000021d187210 */ /* 0x081fe40007fbe0ff */
[-C--:B-1----:R-:W-:Y:S01]  /*abd20*/  IADD3 R26, P6, R13, R2.reuse, RZ ;  /* 0x000000020d1a7210 */ /* 0x082fe20007fde0ff */
[----:B------:R-:W-:Y:S01]  /*abd30*/  IMAD R13, R16, 0x1a4, RZ ;  /* 0x000001a4100d7824 */ /* 0x000fe200078e02ff */
[-C--:B--2---:R-:W-:Y:S02]  /*abd40*/  LEA.HI.X.SX32 R25, R8, R3.reuse, 0x1, P5 ;  /* 0x0000000308197211 */ /* 0x084fe400028f0eff */
[----:B------:R-:W-:Y:S01]  /*abd50*/  LEA.HI.X.SX32 R27, R28, R3, 0x1, P6 ;  /* 0x000000031c1b7211 */ /* 0x000fe200030f0eff */
[C---:B------:R-:W-:Y:S02]  /*abd60*/  IMAD R8, R16.reuse, 0x1a6, RZ ;  /* 0x000001a610087824 */ /* 0x040fe400078e02ff */
[----:B------:R-:W-:Y:S01]  /*abd70*/  IMAD R29, R16, 0xd3, RZ ;  /* 0x000000d3101d7824 */ /* 0x000fe200078e02ff */
[----:B------:R0:W-:Y:S01]  /*abd80*/  STL.64 [R1+0x328], R24 ;  /* 0x0003281801007387 */ /* 0x0001e20000100a00 */
[----:B------:R1:W-:Y:S01]  /*abd90*/  STL.64 [R1+0x320], R26 ;  /* 0x0003201a01007387 */ /* 0x0003e20000100a00 */
[----:B0-----:R-:W-:-:S02]  /*abda0*/  IADD3 R24, P5, R13, R2, RZ ;  /* 0x000000020d187210 */ /* 0x001fc40007fbe0ff */
[----:B-1----:R-:W-:Y:S02]  /*abdb0*/  IADD3 R26, P6, R8, R2, RZ ;  /* 0x00000002081a7210 */ /* 0x002fe40007fde0ff */
[-C--:B------:R-:W-:Y:S02]  /*abdc0*/  LEA.HI.X.SX32 R25, R12, R3.reuse, 0x1, P5 ;  /* 0x000000030c197211 */ /* 0x080fe400028f0eff */
[----:B------:R-:W-:-:S03]  /*abdd0*/  LEA.HI.X.SX32 R27, R29, R3, 0x1, P6 ;  /* 0x000000031d1b7211 */ /* 0x000fc600030f0eff */
[----:B------:R-:W-:Y:S02]  /*abde0*/  STL.64 [R1+0x318], R24 ;  /* 0x0003181801007387 */ /* 0x000fe40000100a00 */
[----:B------:R0:W-:Y:S02]  /*abdf0*/  STL.64 [R1+0x310], R26 ;  /* 0x0003101a01007387 */ /* 0x0001e40000100a00 */
[----:B0-----:R-:W2:Y:S01]  /*abe00*/  LDL.LU.64 R26, [R1+0x2650] ;  /* 0x00265000011a7983 */ /* 0x001ea20000300a00 */
[C---:B------:R-:W-:Y:S02]  /*abe10*/  IMAD R13, R16.reuse, 0x1a8, RZ ;  /* 0x000001a8100d7824 */ /* 0x040fe400078e02ff */
[----:B------:R-:W-:-:S03]  /*abe20*/  IMAD R24, R16, 0xd4, RZ ;  /* 0x000000d410187824 */ /* 0x000fc600078e02ff */
[----:B------:R-:W-:Y:S01]  /*abe30*/  IADD3 R12, P5, R13, R2, RZ ;  /* 0x000000020d0c7210 */ /* 0x000fe20007fbe0ff */
[----:B------:R-:W-:-:S03]  /*abe40*/  IMAD R28, R16, 0x1aa, RZ ;  /* 0x000001aa101c7824 */ /* 0x000fc600078e02ff */
[----:B------:R-:W-:Y:S01]  /*abe50*/  LEA.HI.X.SX32 R13, R24, R3, 0x1, P5 ;  /* 0x00000003180d7211 */ /* 0x000fe200028f0eff */
[----:B------:R-:W-:Y:S01]  /*abe60*/  IMAD R25, R16, 0x1ac, RZ ;  /* 0x000001ac10197824 */ /* 0x000fe200078e02ff */
[----:B------:R-:W-:-:S03]  /*abe70*/  IADD3 R28, P6, R28, R2, RZ ;  /* 0x000000021c1c7210 */ /* 0x000fc60007fde0ff */
[----:B------:R0:W-:Y:S01]  /*abe80*/  STL.64 [R1+0x308], R12 ;  /* 0x0003080c01007387 */ /* 0x0001e20000100a00 */
[----:B------:R-:W-:Y:S01]  /*abe90*/  IADD3 R24, P5, R25, R2, RZ ;  /* 0x0000000219187210 */ /* 0x000fe20007fbe0ff */
[C---:B0-----:R-:W-:Y:S02]  /*abea0*/  IMAD R12, R16.reuse, 0xd5, RZ ;  /* 0x000000d5100c7824 */ /* 0x041fe400078e02ff */
[----:B------:R-:W-:-:S03]  /*abeb0*/  IMAD R13, R16, 0x1ae, RZ ;  /* 0x000001ae100d7824 */ /* 0x000fc600078e02ff */
[-C--:B------:R-:W-:Y:S02]  /*abec0*/  LEA.HI.X.SX32 R29, R12, R3.reuse, 0x1, P6 ;  /* 0x000000030c1d7211 */ /* 0x080fe400030f0eff */
[----:B------:R-:W-:-:S03]  /*abed0*/  LEA.HI.X.SX32 R25, R9, R3, 0x1, P5 ;  /* 0x0000000309197211 */ /* 0x000fc600028f0eff */
[----:B------:R0:W-:Y:S01]  /*abee0*/  STL.64 [R1+0x300], R28 ;  /* 0x0003001c01007387 */ /* 0x0001e20000100a00 */
[----:B------:R-:W-:Y:S01]  /*abef0*/  IADD3 R12, P6, R13, R2, RZ ;  /* 0x000000020d0c7210 */ /* 0x000fe20007fde0ff */
[----:B------:R1:W-:Y:S02]  /*abf00*/  STL.64 [R1+0x2f8], R24 ;  /* 0x0002f81801007387 */ /* 0x0003e40000100a00 */
[C---:B------:R-:W-:Y:S02]  /*abf10*/  IMAD R9, R16.reuse, 0x1b2, RZ ;  /* 0x000001b210097824 */ /* 0x040fe400078e02ff */
[C---:B0-----:R-:W-:Y:S02]  /*abf20*/  IMAD R29, R16.reuse, 0x1b0, RZ ;  /* 0x000001b0101d7824 */ /* 0x041fe400078e02ff */
[----:B------:R-:W-:-:S03]  /*abf30*/  IMAD R28, R16, 0xd7, RZ ;  /* 0x000000d7101c7824 */ /* 0x000fc600078e02ff */
[----:B-1----:R-:W-:Y:S02]  /*abf40*/  IADD3 R24, P5, R29, R2, RZ ;  /* 0x000000021d187210 */ /* 0x002fe40007fbe0ff */
[----:B------:R-:W-:-:S05]  /*abf50*/  LEA.HI.X.SX32 R13, R28, R3, 0x1, P6 ;  /* 0x000000031c0d7211 */ /* 0x000fca00030f0eff */
[----:B------:R0:W-:Y:S01]  /*abf60*/  STL.64 [R1+0x2f0], R12 ;  /* 0x0002f00c01007387 */ /* 0x0001e20000100a00 */
[----:B------:R-:W-:Y:S01]  /*abf70*/  STL.64 [R1+0x2600], R8 ;  /* 0x0026000801007387 */ /* 0x000fe20000100a00 */
[----:B0-----:R-:W-:Y:S02]  /*abf80*/  IADD3 R12, P6, R9, R2, RZ ;  /* 0x00000002090c7210 */ /* 0x001fe40007fde0ff */
[----:B--2---:R-:W-:-:S05]  /*abf90*/  LEA.HI.X.SX32 R25, R27, R3, 0x1, P5 ;  /* 0x000000031b197211 */ /* 0x004fca00028f0eff */
[----:B------:R0:W-:Y:S04]  /*abfa0*/  STL.64 [R1+0x2e8], R24 ;  /* 0x0002e81801007387 */ /* 0x0001e80000100a00 */
[----:B0-----:R-:W2:Y:S01]  /*abfb0*/  LDL.LU.64 R24, [R1+0x2648] ;  /* 0x0026480001187983 */ /* 0x001ea20000300a00 */
[----:B------:R-:W-:-:S05]  /*abfc0*/  IMAD R27, R16, 0xd9, RZ ;  /* 0x000000d9101b7824 */ /* 0x000fca00078e02ff */
[----:B------:R-:W-:-:S05]  /*abfd0*/  LEA.HI.X.SX32 R13, R27, R3, 0x1, P6 ;  /* 0x000000031b0d7211 */ /* 0x000fca00030f0eff */
[----:B------:R0:W-:Y:S04]  /*abfe0*/  STL.64 [R1+0x2e0], R12 ;  /* 0x0002e00c01007387 */ /* 0x0001e80000100a00 */
[----:B0-----:R-:W3:Y:S01]  /*abff0*/  LDL.LU.64 R12, [R1+0x2640] ;  /* 0x00264000010c7983 */ /* 0x001ee20000300a00 */
[----:B------:R-:W-:-:S05]  /*ac000*/  IMAD R28, R16, 0x1b4, RZ ;  /* 0x000001b4101c7824 */ /* 0x000fca00078e02ff */
[-C--:B------:R-:W-:Y:S01]  /*ac010*/  IADD3 R8, P5, R28, R2.reuse, RZ ;  /* 0x000000021c087210 */ /* 0x080fe20007fbe0ff */
[C---:B------:R-:W-:Y:S02]  /*ac020*/  IMAD R28, R16.reuse, 0x1b6, RZ ;  /* 0x000001b6101c7824 */ /* 0x040fe400078e02ff */
[----:B------:R-:W-:Y:S01]  /*ac030*/  IMAD R27, R16, 0x1b8, RZ ;  /* 0x000001b8101b7824 */ /* 0x000fe200078e02ff */
[----:B------:R-:W-:Y:S01]  /*ac040*/  LEA.HI.X.SX32 R9, R26, R3, 0x1, P5 ;  /* 0x000000031a097211 */ /* 0x000fe200028f0eff */
[----:B------:R-:W-:Y:S01]  /*ac050*/  IMAD R26, R16, 0xdb, RZ ;  /* 0x000000db101a7824 */ /* 0x000fe200078e02ff */
[----:B------:R-:W-:-:S03]  /*ac060*/  IADD3 R28, P6, R28, R2, RZ ;  /* 0x000000021c1c7210 */ /* 0x000fc60007fde0ff */
[----:B------:R0:W-:Y:S01]  /*ac070*/  STL.64 [R1+0x2d8], R8 ;  /* 0x0002d80801007387 */ /* 0x0001e20000100a00 */
[----:B------:R-:W-:Y:S01]  /*ac080*/  LEA.HI.X.SX32 R29, R26, R3, 0x1, P6 ;  /* 0x000000031a1d7211 */ /* 0x000fe200030f0eff */
[C---:B------:R-:W-:Y:S01]  /*ac090*/  IMAD R26, R16.reuse, 0x1bc, RZ ;  /* 0x000001bc101a7824 */ /* 0x040fe200078e02ff */
[-C--:B0-----:R-:W-:Y:S01]  /*ac0a0*/  IADD3 R8, P5, R27, R2.reuse, RZ ;  /* 0x000000021b087210 */ /* 0x081fe20007fbe0ff */
[C---:B------:R-:W-:Y:S02]  /*ac0b0*/  IMAD R27, R16.reuse, 0x1ba, RZ ;  /* 0x000001ba101b7824 */ /* 0x040fe400078e02ff */
[----:B------:R0:W-:Y:S03]  /*ac0c0*/  STL.64 [R1+0x2d0], R28 ;  /* 0x0002d01c01007387 */ /* 0x0001e60000100a00 */
[----:B0-----:R-:W-:Y:S01]  /*ac0d0*/  IADD3 R28, P6, R27, R2, RZ ;  /* 0x000000021b1c7210 */ /* 0x001fe20007fde0ff */
[----:B------:R-:W-:-:S02]  /*ac0e0*/  IMAD R15, R16, 0x1dc, RZ ;  /* 0x000001dc100f7824 */ /* 0x000fc400078e02ff */
[C---:B------:R-:W-:Y:S01]  /*ac0f0*/  IMAD R10, R16.reuse, 0x1e2, RZ ;  /* 0x000001e2100a7824 */ /* 0x040fe200078e02ff */
[----:B--2---:R-:W-:Y:S01]  /*ac100*/  LEA.HI.X.SX32 R9, R25, R3, 0x1, P5 ;  /* 0x0000000319097211 */ /* 0x004fe200028f0eff */
[----:B------:R-:W-:-:S04]  /*ac110*/  IMAD R25, R16, 0xdd, RZ ;  /* 0x000000dd10197824 */ /* 0x000fc800078e02ff */
[----:B------:R0:W-:Y:S01]  /*ac120*/  STL.64 [R1+0x2c8], R8 ;  /* 0x0002c80801007387 */ /* 0x0001e20000100a00 */
[----:B------:R-:W-:Y:S01]  /*ac130*/  LEA.HI.X.SX32 R29, R25, R3, 0x1, P6 ;  /* 0x00000003191d7211 */ /* 0x000fe200030f0eff */
[----:B------:R-:W-:Y:S01]  /*ac140*/  IMAD R25, R16, 0x1c0, RZ ;  /* 0x000001c010197824 */ /* 0x000fe200078e02ff */
[----:B0-----:R-:W-:Y:S01]  /*ac150*/  IADD3 R8, P5, R26, R2, RZ ;  /* 0x000000021a087210 */ /* 0x001fe20007fbe0ff */
[----:B------:R-:W-:-:S03]  /*ac160*/  IMAD R26, R16, 0x1be, RZ ;  /* 0x000001be101a7824 */ /* 0x000fc600078e02ff */
[-C--:B------:R-:W-:Y:S01]  /*ac170*/  LEA.HI.X.SX32 R9, R24, R3.reuse, 0x1, P5 ;  /* 0x0000000318097211 */ /* 0x080fe200028f0eff */
[----:B------:R-:W-:Y:S01]  /*ac180*/  STL.64 [R1+0x2c0], R28 ;  /* 0x0002c01c01007387 */ /* 0x000fe20000100a00 */
[----:B------:R-:W-:Y:S01]  /*ac190*/  IMAD R24, R16, 0xdf, RZ ;  /* 0x000000df10187824 */ /* 0x000fe200078e02ff */
[-C--:B------:R-:W-:Y:S02]  /*ac1a0*/  IADD3 R26, P6, R26, R2.reuse, RZ ;  /* 0x000000021a1a7210 */ /* 0x080fe40007fde0ff */
[----:B------:R0:W-:Y:S02]  /*ac1b0*/  STL.64 [R1+0x2b8], R8 ;  /* 0x0002b80801007387 */ /* 0x0001e40000100a00 */
[----:B------:R-:W-:Y:S01]  /*ac1c0*/  LEA.HI.X.SX32 R27, R24, R3, 0x1, P6 ;  /* 0x00000003181b7211 */ /* 0x000fe200030f0eff */
[C---:B------:R-:W-:Y:S01]  /*ac1d0*/  IMAD R24, R16.reuse, 0x1c4, RZ ;  /* 0x000001c410187824 */ /* 0x040fe200078e02ff */
[----:B0-----:R-:W-:Y:S01]  /*ac1e0*/  IADD3 R8, P5, R25, R2, RZ ;  /* 0x0000000219087210 */ /* 0x001fe20007fbe0ff */
[----:B------:R-:W-:-:S03]  /*ac1f0*/  IMAD R25, R16, 0x1c2, RZ ;  /* 0x000001c210197824 */ /* 0x000fc600078e02ff */
[----:B------:R-:W-:Y:S01]  /*ac200*/  LEA.HI.X.SX32 R9, R23, R3, 0x1, P5 ;  /* 0x0000000317097211 */ /* 0x000fe200028f0eff */
[----:B------:R0:W-:Y:S01]  /*ac210*/  STL.64 [R1+0x2b0], R26 ;  /* 0x0002b01a01007387 */ /* 0x0001e20000100a00 */
[----:B------:R-:W-:-:S03]  /*ac220*/  IMAD R23, R16, 0xe1, RZ ;  /* 0x000000e110177824 */ /* 0x000fc600078e02ff */
[----:B------:R1:W-:Y:S01]  /*ac230*/  STL.64 [R1+0x2a8], R8 ;  /* 0x0002a80801007387 */ /* 0x0003e20000100a00 */
[-C--:B0-----:R-:W-:Y:S02]  /*ac240*/  IADD3 R26, P6, R25, R2.reuse, RZ ;  /* 0x00000002191a7210 */ /* 0x081fe40007fde0ff */
[-C--:B-1----:R-:W-:Y:S02]  /*ac250*/  IADD3 R8, P5, R24, R2.reuse, RZ ;  /* 0x0000000218087210 */ /* 0x082fe40007fbe0ff */
[-C--:B------:R-:W-:Y:S01]  /*ac260*/  LEA.HI.X.SX32 R27, R23, R3.reuse, 0x1, P6 ;  /* 0x00000003171b7211 */ /* 0x080fe200030f0eff */
[C---:B------:R-:W-:Y:S02]  /*ac270*/  IMAD R24, R16.reuse, 0x1c6, RZ ;  /* 0x000001c610187824 */ /* 0x040fe400078e02ff */
[----:B------:R-:W-:Y:S01]  /*ac280*/  IMAD R23, R16, 0x1c8, RZ ;  /* 0x000001c810177824 */ /* 0x000fe200078e02ff */
[----:B------:R-:W-:Y:S01]  /*ac290*/  LEA.HI.X.SX32 R9, R22, R3, 0x1, P5 ;  /* 0x0000000316097211 */ /* 0x000fe200028f0eff */
[----:B------:R-:W-:Y:S01]  /*ac2a0*/  IMAD R22, R16, 0xe3, RZ ;  /* 0x000000e310167824 */ /* 0x000fe200078e02ff */
[----:B------:R-:W-:Y:S01]  /*ac2b0*/  STL.64 [R1+0x2a0], R26 ;  /* 0x0002a01a01007387 */ /* 0x000fe20000100a00 */
[----:B------:R-:W-:-:S02]  /*ac2c0*/  IADD3 R24, P6, R24, R2, RZ ;  /* 0x0000000218187210 */ /* 0x000fc40007fde0ff */
        /* <DEDUP_REMOVED lines=10> */
[-C--:B-1----:R-:W-:Y:S01]  /*ac370*/  IADD3 R8, P5, R22, R2.reuse, RZ ;  /* 0x0000000216087210 */ /* 0x082fe20007fbe0ff */
[----:B------:R-:W-:Y:S01]  /*ac380*/  IMAD R22, R16, 0x1ce, RZ ;  /* 0x000001ce10167824 */ /* 0x000fe200078e02ff */
[-C--:B------:R-:W-:Y:S02]  /*ac390*/  LEA.HI.X.SX32 R25, R21, R3.reuse, 0x1, P6 ;  /* 0x0000000315197211 */ /* 0x080fe400030f0eff */
[-C--:B------:R-:W-:Y:S01]  /*ac3a0*/  LEA.HI.X.SX32 R9, R18, R3.reuse, 0x1, P5 ;  /* 0x0000000312097211 */ /* 0x080fe200028f0eff */
[C---:B------:R-:W-:Y:S02]  /*ac3b0*/  IMAD R18, R16.reuse, 0xe7, RZ ;  /* 0x000000e710127824 */ /* 0x040fe400078e02ff */
[----:B------:R-:W-:Y:S01]  /*ac3c0*/  IMAD R21, R16, 0x1d0, RZ ;  /* 0x000001d010157824 */ /* 0x000fe200078e02ff */
[-C--:B------:R-:W-:Y:S01]  /*ac3d0*/  IADD3 R22, P6, R22, R2.reuse, RZ ;  /* 0x0000000216167210 */ /* 0x080fe20007fde0ff */
[----:B------:R-:W-:Y:S01]  /*ac3e0*/  STL.64 [R1+0x280], R24 ;  /* 0x0002801801007387 */ /* 0x000fe20000100a00 */
[----:B------:R0:W-:Y:S02]  /*ac3f0*/  STL.64 [R1+0x218], R8 ;  /* 0x0002180801007387 */ /* 0x0001e40000100a00 */
[----:B------:R-:W-:Y:S01]  /*ac400*/  LEA.HI.X.SX32 R23, R18, R3, 0x1, P6 ;  /* 0x0000000312177211 */ /* 0x000fe200030f0eff */
[C---:B------:R-:W-:Y:S01]  /*ac410*/  IMAD R18, R16.reuse, 0x1d4, RZ ;  /* 0x000001d410127824 */ /* 0x040fe200078e02ff */
[----:B0-----:R-:W-:Y:S01]  /*ac420*/  IADD3 R8, P5, R21, R2, RZ ;  /* 0x0000000215087210 */ /* 0x001fe20007fbe0ff */
[----:B------:R-:W-:-:S03]  /*ac430*/  IMAD R21, R16, 0x1d2, RZ ;  /* 0x000001d210157824 */ /* 0x000fc600078e02ff */
[----:B------:R-:W-:Y:S01]  /*ac440*/  LEA.HI.X.SX32 R9, R20, R3, 0x1, P5 ;  /* 0x0000000314097211 */ /* 0x000fe200028f0eff */
[----:B------:R-:W-:Y:S01]  /*ac450*/  IMAD R20, R16, 0xe9, RZ ;  /* 0x000000e910147824 */ /* 0x000fe200078e02ff */
[-C--:B------:R-:W-:Y:S02]  /*ac460*/  IADD3 R26, P5, R18, R2.reuse, RZ ;  /* 0x00000002121a7210 */ /* 0x080fe40007fbe0ff */
[----:B------:R-:W-:Y:S01]  /*ac470*/  IADD3 R28, P6, R21, R2, RZ ;  /* 0x00000002151c7210 */ /* 0x000fe20007fde0ff */
[----:B------:R-:W-:-:S03]  /*ac480*/  IMAD R18, R16, 0x1d6, RZ ;  /* 0x000001d610127824 */ /* 0x000fc600078e02ff */
[-C--:B------:R-:W-:Y:S02]  /*ac490*/  LEA.HI.X.SX32 R29, R20, R3.reuse, 0x1, P6 ;  /* 0x00000003141d7211 */ /* 0x080fe400030f0eff */
[----:B------:R-:W-:Y:S01]  /*ac4a0*/  IADD3 R24, P6, R18, R2, RZ ;  /* 0x0000000212187210 */ /* 0x000fe20007fde0ff */
[C---:B------:R-:W-:Y:S01]  /*ac4b0*/  IMAD R18, R16.reuse, 0x1d8, RZ ;  /* 0x000001d810127824 */ /* 0x040fe200078e02ff */
[----:B------:R0:W-:Y:S01]  /*ac4c0*/  STL.64 [R1+0x198], R22 ;  /* 0x0001981601007387 */ /* 0x0001e20000100a00 */
[----:B------:R-:W-:Y:S01]  /*ac4d0*/  LEA.HI.X.SX32 R27, R19, R3, 0x1, P5 ;  /* 0x00000003131b7211 */ /* 0x000fe200028f0eff */
[----:B------:R-:W-:-:S05]  /*ac4e0*/  IMAD R19, R16, 0xeb, RZ ;  /* 0x000000eb10137824 */ /* 0x000fca00078e02ff */
[----:B------:R-:W-:Y:S02]  /*ac4f0*/  LEA.HI.X.SX32 R25, R19, R3, 0x1, P6 ;  /* 0x0000000313197211 */ /* 0x000fe400030f0eff */
[----:B0-----:R-:W-:Y:S01]  /*ac500*/  IADD3 R22, P5, R18, R2, RZ ;  /* 0x0000000212167210 */ /* 0x001fe20007fbe0ff */
[----:B------:R-:W-:-:S03]  /*ac510*/  IMAD R18, R16, 0x1da, RZ ;  /* 0x000001da10127824 */ /* 0x000fc600078e02ff */
[-C--:B------:R-:W-:Y:S01]  /*ac520*/  LEA.HI.X.SX32 R23, R14, R3.reuse, 0x1, P5 ;  /* 0x000000030e177211 */ /* 0x080fe200028f0eff */
[----:B------:R-:W-:Y:S01]  /*ac530*/  IMAD R14, R16, 0xed, RZ ;  /* 0x000000ed100e7824 */ /* 0x000fe200078e02ff */
[-C--:B------:R-:W-:Y:S01]  /*ac540*/  IADD3 R20, P6, R18, R2.reuse, RZ ;  /* 0x0000000212147210 */ /* 0x080fe20007fde0ff */
[-C--:B------:R-:W-:Y:S01]  /*ac550*/  IADD3 R18, P5, R15, R2.reuse, RZ ;  /* 0x000000020f127210 */ /* 0x080fe20007fbe0ff */
[----:B------:R0:W-:Y:S02]  /*ac560*/  STL.64 [R1+0x190], R8 ;  /* 0x0001900801007387 */ /* 0x0001e40000100a00 */
[-C--:B------:R-:W-:Y:S02]  /*ac570*/  LEA.HI.X.SX32 R21, R14, R3.reuse, 0x1, P6 ;  /* 0x000000030e157211 */ /* 0x080fe400030f0eff */
[----:B------:R-:W-:Y:S01]  /*ac580*/  LEA.HI.X.SX32 R19, R11, R3, 0x1, P5 ;  /* 0x000000030b137211 */ /* 0x000fe200028f0eff */
[----:B------:R-:W-:Y:S01]  /*ac590*/  IMAD R11, R16, 0xef, RZ ;  /* 0x000000ef100b7824 */ /* 0x000fe200078e02ff */
[----:B---3--:R-:W-:-:S02]  /*ac5a0*/  IADD3 R14, P6, R13, R2, RZ ;  /* 0x000000020d0e7210 */ /* 0x008fc40007fde0ff */
[-C--:B------:R-:W-:Y:S01]  /*ac5b0*/  IADD3 R12, P5, R12, R2.reuse, RZ ;  /* 0x000000020c0c7210 */ /* 0x080fe20007fbe0ff */
[----:B------:R1:W-:Y:S01]  /*ac5c0*/  STL.64 [R1+0x2058], R28 ;  /* 0x0020581c01007387 */ /* 0x0003e20000100a00 */
[----:B------:R-:W-:Y:S01]  /*ac5d0*/  STL.64 [R1+0x2060], R26 ;  /* 0x0020601a01007387 */ /* 0x000fe20000100a00 */
[-C--:B------:R-:W-:Y:S01]  /*ac5e0*/  LEA.HI.X.SX32 R15, R11, R3.reuse, 0x1, P6 ;  /* 0x000000030b0f7211 */ /* 0x080fe200030f0eff */
[C---:B0-----:R-:W-:Y:S01]  /*ac5f0*/  IMAD R9, R16.reuse, 0xf0, RZ ;  /* 0x000000f010097824 */ /* 0x041fe200078e02ff */
[----:B------:R-:W-:Y:S01]  /*ac600*/  STL.64 [R1+0x2068], R24 ;  /* 0x0020681801007387 */ /* 0x000fe20000100a00 */
[C---:B------:R-:W-:Y:S02]  /*ac610*/  IMAD R8, R16.reuse, 0x1e4, RZ ;  /* 0x000001e410087824 */ /* 0x040fe400078e02ff */
[----:B------:R-:W-:Y:S02]  /*ac620*/  STL.64 [R1+0x2070], R22 ;  /* 0x0020701601007387 */ /* 0x000fe40000100a00 */
[----:B------:R-:W-:Y:S01]  /*ac630*/  STL.64 [R1+0x2078], R20 ;  /* 0x0020781401007387 */ /* 0x000fe20000100a00 */
[----:B------:R-:W-:Y:S01]  /*ac640*/  LEA.HI.X.SX32 R13, R9, R3, 0x1, P5 ;  /* 0x00000003090d7211 */ /* 0x000fe200028f0eff */
[----:B------:R-:W-:Y:S01]  /*ac650*/  IMAD R9, R16, 0xf1, RZ ;  /* 0x000000f110097824 */ /* 0x000fe200078e02ff */
[----:B------:R-:W-:Y:S01]  /*ac660*/  STL.64 [R1+0x2080], R18 ;  /* 0x0020801201007387 */ /* 0x000fe20000100a00 */
[----:B------:R-:W-:Y:S01]  /*ac670*/  IADD3 R10, P6, R10, R2, RZ ;  /* 0x000000020a0a7210 */ /* 0x000fe20007fde0ff */
[----:B-1----:R-:W-:-:S02]  /*ac680*/  IMAD R29, R16, 0x1e6, RZ ;  /* 0x000001e6101d7824 */ /* 0x002fc400078e02ff */
[----:B------:R0:W-:Y:S01]  /*ac690*/  STL.64 [R1+0x2088], R14 ;  /* 0x0020880e01007387 */ /* 0x0001e20000100a00 */
[----:B------:R1:W-:Y:S01]  /*ac6a0*/  STL.64 [R1+0x2090], R12 ;  /* 0x0020900c01007387 */ /* 0x0003e20000100a00 */
[----:B------:R-:W-:Y:S01]  /*ac6b0*/  LEA.HI.X.SX32 R11, R9, R3, 0x1, P6 ;  /* 0x00000003090b7211 */ /* 0x000fe200030f0eff */
[C---:B------:R-:W-:Y:S02]  /*ac6c0*/  IMAD R28, R16.reuse, 0xf3, RZ ;  /* 0x000000f3101c7824 */ /* 0x040fe400078e02ff */
[----:B------:R-:W-:Y:S01]  /*ac6d0*/  IMAD R9, R16, 0x1e8, RZ ;  /* 0x000001e810097824 */ /* 0x000fe200078e02ff */
[-C--:B0-----:R-:W-:Y:S01]  /*ac6e0*/  IADD3 R14, P5, R8, R2.reuse, RZ ;  /* 0x00000002080e7210 */ /* 0x081fe20007fbe0ff */
[C---:B------:R-:W-:Y:S01]  /*ac6f0*/  IMAD R8, R16.reuse, 0xf2, RZ ;  /* 0x000000f210087824 */ /* 0x040fe200078e02ff */
[----:B-1----:R-:W-:Y:S01]  /*ac700*/  IADD3 R12, P6, R29, R2, RZ ;  /* 0x000000021d0c7210 */ /* 0x002fe20007fde0ff */
[----:B------:R0:W-:Y:S01]  /*ac710*/  STL [R1+0x2110], R10 ;  /* 0x0021100a01007387 */ /* 0x0001e20000100800 */
[----:B------:R-:W-:-:S02]  /*ac720*/  IMAD R29, R16, 0x1ea, RZ ;  /* 0x000001ea101d7824 */ /* 0x000fc400078e02ff */
[-C--:B------:R-:W-:Y:S02]  /*ac730*/  LEA.HI.X.SX32 R15, R8, R3.reuse, 0x1, P5 ;  /* 0x00000003080f7211 */ /* 0x080fe400028f0eff */
[-C--:B------:R-:W-:Y:S01]  /*ac740*/  LEA.HI.X.SX32 R13, R28, R3.reuse, 0x1, P6 ;  /* 0x000000031c0d7211 */ /* 0x080fe200030f0eff */
[C---:B------:R-:W-:Y:S01]  /*ac750*/  IMAD R8, R16.reuse, 0xf4, RZ ;  /* 0x000000f410087824 */ /* 0x040fe200078e02ff */
[----:B------:R1:W-:Y:S01]  /*ac760*/  STL [R1+0x2098], R11 ;  /* 0x0020980b01007387 */ /* 0x0003e20000100800 */
[----:B------:R-:W-:Y:S01]  /*ac770*/  STL.64 [R1+0x9a8], R14 ;  /* 0x0009a80e01007387 */ /* 0x000fe20000100a00 */
[-C--:B0-----:R-:W-:Y:S02]  /*ac780*/  IADD3 R10, P5, R9, R2.reuse, RZ ;  /* 0x00000002090a7210 */ /* 0x081fe40007fbe0ff */
[----:B------:R0:W-:Y:S01]  /*ac790*/  STL.64 [R1+0x9a0], R12 ;  /* 0x0009a00c01007387 */ /* 0x0001e20000100a00 */
[C---:B------:R-:W-:Y:S02]  /*ac7a0*/  IMAD R28, R16.reuse, 0xf5, RZ ;  /* 0x000000f5101c7824 */ /* 0x040fe400078e02ff */
[----:B------:R-:W-:Y:S01]  /*ac7b0*/  IMAD R9, R16, 0x1ec, RZ ;  /* 0x000001ec10097824 */ /* 0x000fe200078e02ff */
[----:B-1----:R-:W-:Y:S01]  /*ac7c0*/  LEA.HI.X.SX32 R11, R8, R3, 0x1, P5 ;  /* 0x00000003080b7211 */ /* 0x002fe200028f0eff */
[----:B------:R-:W-:Y:S01]  /*ac7d0*/  IMAD R8, R16, 0xf6, RZ ;  /* 0x000000f610087824 */ /* 0x000fe200078e02ff */
[----:B0-----:R-:W-:-:S03]  /*ac7e0*/  IADD3 R12, P6, R29, R2, RZ ;  /* 0x000000021d0c7210 */ /* 0x001fc60007fde0ff */
[----:B------:R0:W-:Y:S01]  /*ac7f0*/  STL.64 [R1+0x9b8], R10 ;  /* 0x0009b80a01007387 */ /* 0x0001e20000100a00 */
[----:B------:R-:W-:Y:S01]  /*ac800*/  IMAD R29, R16, 0x1ee, RZ ;  /* 0x000001ee101d7824 */ /* 0x000fe200078e02ff */
[----:B------:R-:W-:Y:S01]  /*ac810*/  LEA.HI.X.SX32 R13, R28, R3, 0x1, P6 ;  /* 0x000000031c0d7211 */ /* 0x000fe200030f0eff */
[----:B------:R-:W-:-:S04]  /*ac820*/  IMAD R28, R16, 0xf7, RZ ;  /* 0x000000f7101c7824 */ /* 0x000fc800078e02ff */
[----:B------:R1:W-:Y:S01]  /*ac830*/  STL.64 [R1+0x9b0], R12 ;  /* 0x0009b00c01007387 */ /* 0x0003e20000100a00 */
[----:B0-----:R-:W-:Y:S01]  /*ac840*/  IADD3 R10, P5, R9, R2, RZ ;  /* 0x00000002090a7210 */ /* 0x001fe20007fbe0ff */
[----:B------:R-:W-:-:S03]  /*ac850*/  IMAD R9, R16, 0x1f0, RZ ;  /* 0x000001f010097824 */ /* 0x000fc600078e02ff */
[-C--:B------:R-:W-:Y:S02]  /*ac860*/  LEA.HI.X.SX32 R11, R8, R3.reuse, 0x1, P5 ;  /* 0x00000003080b7211 */ /* 0x080fe400028f0eff */
[-C--:B------:R-:W-:Y:S02]  /*ac870*/  IADD3 R8, P5, R9, R2.reuse, RZ ;  /* 0x0000000209087210 */ /* 0x080fe40007fbe0ff */
[----:B-1----:R-:W-:Y:S01]  /*ac880*/  IADD3 R12, P6, R29, R2, RZ ;  /* 0x000000021d0c7210 */ /* 0x002fe20007fde0ff */
[C---:B------:R-:W-:Y:S02]  /*ac890*/  IMAD R29, R16.reuse, 0xf8, RZ ;  /* 0x000000f8101d7824 */ /* 0x040fe400078e02ff */
[----:B------:R-:W-:Y:S01]  /*ac8a0*/  IMAD R24, R16, 0x1f2, RZ ;  /* 0x000001f210187824 */ /* 0x000fe200078e02ff */
[-C--:B------:R-:W-:Y:S01]  /*ac8b0*/  LEA.HI.X.SX32 R13, R28, R3.reuse, 0x1, P6 ;  /* 0x000000031c0d7211 */ /* 0x080fe200030f0eff */
[C---:B------:R-:W-:Y:S01]  /*ac8c0*/  IMAD R27, R16.reuse, 0x1f4, RZ ;  /* 0x000001f4101b7824 */ /* 0x040fe200078e02ff */
[----:B------:R-:W-:Y:S01]  /*ac8d0*/  LEA.HI.X.SX32 R9, R29, R3, 0x1, P5 ;  /* 0x000000031d097211 */ /* 0x000fe200028f0eff */
[----:B------:R-:W-:Y:S02]  /*ac8e0*/  STL.64 [R1+0x9c8], R10 ;  /* 0x0009c80a01007387 */ /* 0x000fe40000100a00 */
[----:B------:R0:W-:Y:S02]  /*ac8f0*/  STL.64 [R1+0x9c0], R12 ;  /* 0x0009c00c01007387 */ /* 0x0001e40000100a00 */
[----:B------:R-:W-:-:S02]  /*ac900*/  IMAD R28, R16, 0xf9, RZ ;  /* 0x000000f9101c7824 */ /* 0x000fc400078e02ff */
[C---:B------:R-:W-:Y:S01]  /*ac910*/  IMAD R29, R16.reuse, 0xfa, RZ ;  /* 0x000000fa101d7824 */ /* 0x040fe200078e02ff */
[----:B------:R1:W-:Y:S01]  /*ac920*/  STL.64 [R1+0x9d8], R8 ;  /* 0x0009d80801007387 */ /* 0x0003e20000100a00 */
[C---:B------:R-:W-:Y:S02]  /*ac930*/  IMAD R20, R16.reuse, 0x1f6, RZ ;  /* 0x000001f610147824 */ /* 0x040fe400078e02ff */
[----:B------:R-:W-:Y:S01]  /*ac940*/  IMAD R22, R16, 0x1f8, RZ ;  /* 0x000001f810167824 */ /* 0x000fe200078e02ff */
[-C--:B0-----:R-:W-:Y:S02]  /*ac950*/  IADD3 R12, P6, R24, R2.reuse, RZ ;  /* 0x00000002180c7210 */ /* 0x081fe40007fde0ff */
[----:B-1----:R-:W-:Y:S02]  /*ac960*/  IADD3 R8, P5, R27, R2, RZ ;  /* 0x000000021b087210 */ /* 0x002fe40007fbe0ff */
[-C--:B------:R-:W-:Y:S01]  /*ac970*/  LEA.HI.X.SX32 R13, R28, R3.reuse, 0x1, P6 ;  /* 0x000000031c0d7211 */ /* 0x080fe200030f0eff */
[----:B------:R-:W-:Y:S01]  /*ac980*/  STL [R1+0x2560], R27 ;  /* 0x0025601b01007387 */ /* 0x000fe20000100800 */
[----:B------:R-:W-:Y:S01]  /*ac990*/  LEA.HI.X.SX32 R9, R29, R3, 0x1, P5 ;  /* 0x000000031d097211 */ /* 0x000fe200028f0eff */
[----:B------:R-:W-:-:S02]  /*ac9a0*/  IMAD R26, R16, 0xfb, RZ ;  /* 0x000000fb101a7824 */ /* 0x000fc400078e02ff */
[----:B------:R0:W-:Y:S01]  /*ac9b0*/  STL.64 [R1+0x9d0], R12 ;  /* 0x0009d00c01007387 */ /* 0x0001e20000100a00 */
[----:B------:R-:W-:Y:S02]  /*ac9c0*/  STL [R1+0x2564], R20 ;  /* 0x0025641401007387 */ /* 0x000fe40000100800 */
[----:B------:R1:W-:Y:S02]  /*ac9d0*/  STL.64 [R1+0x9e8], R8 ;  /* 0x0009e80801007387 */ /* 0x0003e40000100a00 */
[C---:B------:R-:W-:Y:S02]  /*ac9e0*/  IMAD R28, R16.reuse, 0xfc, RZ ;  /* 0x000000fc101c7824 */ /* 0x040fe400078e02ff */
[C---:B------:R-:W-:Y:S02]  /*ac9f0*/  IMAD R25, R16.reuse, 0x1fa, RZ ;  /* 0x000001fa10197824 */ /* 0x040fe400078e02ff */
[----:B------:R-:W-:Y:S01]  /*aca00*/  IMAD R29, R16, 0x1fc, RZ ;  /* 0x000001fc101d7824 */ /* 0x000fe200078e02ff */
[----:B0-----:R-:W-:-:S02]  /*aca10*/  IADD3 R12, P6, R20, R2, RZ ;  /* 0x00000002140c7210 */ /* 0x001fc40007fde0ff */
[----:B-1----:R-:W-:Y:S02]  /*aca20*/  IADD3 R8, P5, R22, R2, RZ ;  /* 0x0000000216087210 */ /* 0x002fe40007fbe0ff */
[-C--:B------:R-:W-:Y:S02]  /*aca30*/  LEA.HI.X.SX32 R13, R26, R3.reuse, 0x1, P6 ;  /* 0x000000031a0d7211 */ /* 0x080fe400030f0eff */
[----:B------:R-:W-:Y:S01]  /*aca40*/  LEA.HI.X.SX32 R9, R28, R3, 0x1, P5 ;  /* 0x000000031c097211 */ /* 0x000fe200028f0eff */
[----:B------:R-:W-:Y:S02]  /*aca50*/  STL [R1+0x2568], R22 ;  /* 0x0025681601007387 */ /* 0x000fe40000100800 */
[----:B------:R0:W-:Y:S02]  /*aca60*/  STL.64 [R1+0x9e0], R12 ;  /* 0x0009e00c01007387 */ /* 0x0001e40000100a00 */
[----:B------:R-:W-:Y:S02]  /*aca70*/  STL.64 [R1+0x2558], R24 ;  /* 0x0025581801007387 */ /* 0x000fe40000100a00 */
[C---:B------:R-:W-:Y:S01]  /*aca80*/  IMAD R23, R16.reuse, 0xfd, RZ ;  /* 0x000000fd10177824 */ /* 0x040fe200078e02ff */
[----:B------:R1:W-:Y:S01]  /*aca90*/  STL.64 [R1+0x9f8], R8 ;  /* 0x0009f80801007387 */ /* 0x0003e20000100a00 */
[----:B------:R-:W-:-:S02]  /*acaa0*/  IMAD R28, R16, 0xfe, RZ ;  /* 0x000000fe101c7824 */ /* 0x000fc400078e02ff */
[----:B------:R-:W-:Y:S01]  /*acab0*/  IMAD R26, R16, 0x1fe, RZ ;  /* 0x000001fe101a7824 */ /* 0x000fe200078e02ff */
[-C--:B0-----:R-:W-:Y:S02]  /*acac0*/  IADD3 R12, P6, R25, R2.reuse, RZ ;  /* 0x00000002190c7210 */ /* 0x081fe40007fde0ff */
[-C--:B-1----:R-:W-:Y:S02]  /*acad0*/  IADD3 R8, P5, R29, R2.reuse, RZ ;  /* 0x000000021d087210 */ /* 0x082fe40007fbe0ff */
[-C--:B------:R-:W-:Y:S01]  /*acae0*/  LEA.HI.X.SX32 R13, R23, R3.reuse, 0x1, P6 ;  /* 0x00000003170d7211 */ /* 0x080fe200030f0eff */
[-C--:B------:R-:W-:Y:S01]  /*acaf0*/  IADD3 R14, P6, R26, R2.reuse, RZ ;  /* 0x000000021a0e7210 */ /* 0x080fe20007fde0ff */
[-C--:B------:R-:W-:Y:S01]  /*acb00*/  LEA.HI.X.SX32 R9, R28, R3.reuse, 0x1, P5 ;  /* 0x000000031c097211 */ /* 0x080fe200028f0eff */
[----:B------:R-:W-:Y:S01]  /*acb10*/  STL [R1+0x256c], R29 ;  /* 0x00256c1d01007387 */ /* 0x000fe20000100800 */
[C---:B------:R-:W-:Y:S02]  /*acb20*/  IMAD R26, R16.reuse, 0xff, RZ ;  /* 0x000000ff101a7824 */ /* 0x040fe400078e02ff */
[----:B------:R0:W-:Y:S01]  /*acb30*/  STL.64 [R1+0x9f0], R12 ;  /* 0x0009f00c01007387 */ /* 0x0001e20000100a00 */
[----:B------:R1:W-:Y:S01]  /*acb40*/  STL.64 [R1+0xa08], R8 ;  /* 0x000a080801007387 */ /* 0x0003e20000100a00 */
[----:B------:R-:W-:Y:S01]  /*acb50*/  IMAD R28, R16, 0x202, RZ ;  /* 0x00000202101c7824 */ /* 0x000fe200078e02ff */
[----:B------:R-:W-:Y:S01]  /*acb60*/  LEA.HI.X.SX32 R15, R26, R3, 0x1, P6 ;  /* 0x000000031a0f7211 */ /* 0x000fe200030f0eff */
[C---:B------:R-:W-:Y:S01]  /*acb70*/  IMAD R26, R16.reuse, 0x101, RZ ;  /* 0x00000101101a7824 */ /* 0x040fe200078e02ff */
[----:B0-----:R-:W-:-:S02]  /*acb80*/  LEA R12, P5, R16, R2, 0x9 ;  /* 0x00000002100c7211 */ /* 0x001fc400078a48ff */
[C---:B-1----:R-:W-:Y:S01]  /*acb90*/  SHF.L.U32 R8, R16.reuse, 0x8, RZ ;  /* 0x0000000810087819 */ /* 0x042fe200000006ff */
[----:B------:R-:W-:-:S03]  /*acba0*/  IMAD R9, R16, 0x204, RZ ;  /* 0x0000020410097824 */ /* 0x000fc600078e02ff */
[----:B------:R-:W-:Y:S01]  /*acbb0*/  LEA.HI.X.SX32 R13, R8, R3, 0x1, P5 ;  /* 0x00000003080d7211 */ /* 0x000fe200028f0eff */
[----:B------:R0:W-:Y:S01]  /*acbc0*/  STL.64 [R1+0xa00], R14 ;  /* 0x000a000e01007387 */ /* 0x0001e20000100a00 */
[----:B------:R-:W-:-:S03]  /*acbd0*/  IMAD R8, R16, 0x102, RZ ;  /* 0x0000010210087824 */ /* 0x000fc600078e02ff */
[----:B------:R1:W-:Y:S01]  /*acbe0*/  STL.64 [R1+0xa18], R12 ;  /* 0x000a180c01007387 */ /* 0x0003e20000100a00 */
[-C--:B0-----:R-:W-:Y:S01]  /*acbf0*/  IADD3 R14, P6, R28, R2.reuse, RZ ;  /* 0x000000021c0e7210 */ /* 0x081fe20007fde0ff */
[----:B------:R-:W-:Y:S01]  /*acc00*/  IMAD R28, R16, 0x206, RZ ;  /* 0x00000206101c7824 */ /* 0x000fe200078e02ff */
        /* <DEDUP_REMOVED lines=49> */
[----:B-1----:R-:W-:Y:S01]  /*acf20*/  IADD3 R12, P5, R9, R2, RZ ;  /* 0x00000002090c7210 */ /* 0x002fe20007fbe0ff */
[----:B------:R-:W-:Y:S01]  /*acf30*/  IMAD R28, R16, 0x21a, RZ ;  /* 0x0000021a101c7824 */ /* 0x000fe200078e02ff */
[-C--:B------:R-:W-:Y:S02]  /*acf40*/  LEA.HI.X.SX32 R15, R26, R3.reuse, 0x1, P6 ;  /* 0x000000031a0f7211 */ /* 0x080fe400030f0eff */
[----:B------:R-:W-:Y:S01]  /*acf50*/  LEA.HI.X.SX32 R13, R8, R3, 0x1, P5 ;  /* 0x00000003080d7211 */ /* 0x000fe200028f0eff */
[C---:B------:R-:W-:Y:S02]  /*acf60*/  IMAD R9, R16.reuse, 0x21c, RZ ;  /* 0x0000021c10097824 */ /* 0x040fe400078e02ff */
[C---:B------:R-:W-:Y:S01]  /*acf70*/  IMAD R26, R16.reuse, 0x10d, RZ ;  /* 0x0000010d101a7824 */ /* 0x040fe200078e02ff */
[----:B------:R0:W-:Y:S01]  /*acf80*/  STL.64 [R1+0xa60], R14 ;  /* 0x000a600e01007387 */ /* 0x0001e20000100a00 */
[----:B------:R1:W-:Y:S02]  /*acf90*/  STL.64 [R1+0xa80], R12 ;  /* 0x000a800c01007387 */ /* 0x0003e40000100a00 */
[----:B------:R-:W-:-:S02]  /*acfa0*/  IMAD R8, R16, 0x10e, RZ ;  /* 0x0000010e10087824 */ /* 0x000fc400078e02ff */
[----:B------:R-:W-:Y:S01]  /*acfb0*/  IMAD R23, R16, 0x10f, RZ ;  /* 0x0000010f10177824 */ /* 0x000fe200078e02ff */
[-C--:B0-----:R-:W-:Y:S02]  /*acfc0*/  IADD3 R14, P6, R28, R2.reuse, RZ ;  /* 0x000000021c0e7210 */ /* 0x081fe40007fde0ff */
        /* <DEDUP_REMOVED lines=10> */
[-C--:B-1----:R-:W-:Y:S02]  /*ad070*/  IADD3 R12, P5, R9, R2.reuse, RZ ;  /* 0x00000002090c7210 */ /* 0x082fe40007fbe0ff */
        /* <DEDUP_REMOVED lines=64> */
[C---:B------:R-:W-:Y:S01]  /*ad480*/  IMAD R9, R16.reuse, 0x23c, RZ ;  /* 0x0000023c10097824 */ /* 0x040fe200078e02ff */
[----:B------:R-:W-:Y:S01]  /*ad490*/  STL.64 [R1+0x2638], R26 ;  /* 0x0026381a01007387 */ /* 0x000fe20000100a00 */
[----:B------:R0:W-:Y:S02]  /*ad4a0*/  STL.64 [R1+0xaf0], R14 ;  /* 0x000af00e01007387 */ /* 0x0001e40000100a00 */
[----:B------:R-:W-:-:S02]  /*ad4b0*/  IMAD R19, R16, 0x11d, RZ ;  /* 0x0000011d10137824 */ /* 0x000fc400078e02ff */
[----:B------:R1:W-:Y:S02]  /*ad4c0*/  STL.64 [R1+0xae8], R12 ;  /* 0x000ae80c01007387 */ /* 0x0003e40000100a00 */
[C---:B------:R-:W-:Y:S01]  /*ad4d0*/  IMAD R8, R16.reuse, 0x11e, RZ ;  /* 0x0000011e10087824 */ /* 0x040fe200078e02ff */
[-C--:B0-----:R-:W-:Y:S02]  /*ad4e0*/  IADD3 R14, P6, R21, R2.reuse, RZ ;  /* 0x00000002150e7210 */ /* 0x081fe40007fde0ff */
[----:B-1----:R-:W-:Y:S01]  /*ad4f0*/  IADD3 R12, P5, R9, R2, RZ ;  /* 0x00000002090c7210 */ /* 0x002fe20007fbe0ff */
[C---:B------:R-:W-:Y:S01]  /*ad500*/  IMAD R21, R16.reuse, 0x23e, RZ ;  /* 0x0000023e10157824 */ /* 0x040fe200078e02ff */
[-C--:B------:R-:W-:Y:S01]  /*ad510*/  LEA.HI.X.SX32 R15, R19, R3.reuse, 0x1, P6 ;  /* 0x00000003130f7211 */ /* 0x080fe200030f0eff */
[----:B------:R-:W-:Y:S01]  /*ad520*/  IMAD R9, R16, 0x240, RZ ;  /* 0x0000024010097824 */ /* 0x000fe200078e02ff */
[----:B------:R-:W-:Y:S01]  /*ad530*/  LEA.HI.X.SX32 R13, R8, R3, 0x1, P5 ;  /* 0x00000003080d7211 */ /* 0x000fe200028f0eff */
[----:B------:R-:W-:-:S02]  /*ad540*/  IMAD R19, R16, 0x11f, RZ ;  /* 0x0000011f10137824 */ /* 0x000fc400078e02ff */
[----:B------:R0:W-:Y:S02]  /*ad550*/  STL.64 [R1+0xb08], R14 ;  /* 0x000b080e01007387 */ /* 0x0001e40000100a00 */
[----:B------:R1:W-:Y:S02]  /*ad560*/  STL.64 [R1+0xb00], R12 ;  /* 0x000b000c01007387 */ /* 0x0003e40000100a00 */
[C---:B------:R-:W-:Y:S01]  /*ad570*/  IMAD R8, R16.reuse, 0x120, RZ ;  /* 0x0000012010087824 */ /* 0x040fe200078e02ff */
[-C--:B0-----:R-:W-:Y:S02]  /*ad580*/  IADD3 R14, P6, R21, R2.reuse, RZ ;  /* 0x00000002150e7210 */ /* 0x081fe40007fde0ff */
[----:B-1----:R-:W-:Y:S01]  /*ad590*/  IADD3 R12, P5, R9, R2, RZ ;  /* 0x00000002090c7210 */ /* 0x002fe20007fbe0ff */
[----:B------:R-:W-:Y:S01]  /*ad5a0*/  IMAD R21, R16, 0x242, RZ ;  /* 0x0000024210157824 */ /* 0x000fe200078e02ff */
[-C--:B------:R-:W-:Y:S02]  /*ad5b0*/  LEA.HI.X.SX32 R15, R19, R3.reuse, 0x1, P6 ;  /* 0x00000003130f7211 */ /* 0x080fe400030f0eff */
[----:B------:R-:W-:Y:S01]  /*ad5c0*/  LEA.HI.X.SX32 R13, R8, R3, 0x1, P5 ;  /* 0x00000003080d7211 */ /* 0x000fe200028f0eff */
[----:B------:R-:W-:-:S02]  /*ad5d0*/  IMAD R9, R16, 0x244, RZ ;  /* 0x0000024410097824 */ /* 0x000fc400078e02ff */
[C---:B------:R-:W-:Y:S01]  /*ad5e0*/  IMAD R19, R16.reuse, 0x121, RZ ;  /* 0x0000012110137824 */ /* 0x040fe200078e02ff */
[----:B------:R0:W-:Y:S01]  /*ad5f0*/  STL.64 [R1+0xaf8], R14 ;  /* 0x000af80e01007387 */ /* 0x0001e20000100a00 */
        /* <DEDUP_REMOVED lines=11> */
[C---:B------:R-:W-:Y:S02]  /*ad6b0*/  IMAD R19, R16.reuse, 0x24a, RZ ;  /* 0x0000024a10137824 */ /* 0x040fe400078e02ff */
[C---:B------:R-:W-:Y:S01]  /*ad6c0*/  IMAD R8, R16.reuse, 0x24c, RZ ;  /* 0x0000024c10087824 */ /* 0x040fe200078e02ff */
[-C--:B0-----:R-:W-:Y:S01]  /*ad6d0*/  IADD3 R14, P6, R21, R2.reuse, RZ ;  /* 0x00000002150e7210 */ /* 0x081fe20007fde0ff */
[----:B------:R-:W-:Y:S01]  /*ad6e0*/  IMAD R21, R16, 0x124, RZ ;  /* 0x0000012410157824 */ /* 0x000fe200078e02ff */
[----:B-1----:R-:W-:Y:S02]  /*ad6f0*/  IADD3 R12, P5, R9, R2, RZ ;  /* 0x00000002090c7210 */ /* 0x002fe40007fbe0ff */
        /* <DEDUP_REMOVED lines=31> */
[----:B------:R-:W-:Y:S01]  /*ad8f0*/  IMAD R8, R16, 0x258, RZ ;  /* 0x0000025810087824 */ /* 0x000fe200078e02ff */
[----:B------:R-:W-:-:S03]  /*ad900*/  IADD3 R24, P6, R18, R2, RZ ;  /* 0x0000000212187210 */ /* 0x000fc60007fde0ff */
[----:B------:R-:W-:Y:S01]  /*ad910*/  STL.64 [R1+0xb68], R12 ;  /* 0x000b680c01007387 */ /* 0x000fe20000100a00 */
[----:B------:R0:W-:Y:S02]  /*ad920*/  STL.64 [R1+0xb58], R14 ;  /* 0x000b580e01007387 */ /* 0x0001e40000100a00 */
[C---:B------:R-:W-:Y:S02]  /*ad930*/  IMAD R18, R16.reuse, 0x12c, RZ ;  /* 0x0000012c10127824 */ /* 0x040fe400078e02ff */
[C---:B------:R-:W-:Y:S02]  /*ad940*/  IMAD R21, R16.reuse, 0x25c, RZ ;  /* 0x0000025c10157824 */ /* 0x040fe400078e02ff */
[----:B0-----:R-:W-:Y:S01]  /*ad950*/  IMAD R14, R16, 0x12b, RZ ;  /* 0x0000012b100e7824 */ /* 0x001fe200078e02ff */
[----:B------:R-:W-:Y:S01]  /*ad960*/  IADD3 R12, P5, R8, R2, RZ ;  /* 0x00000002080c7210 */ /* 0x000fe20007fbe0ff */
[----:B------:R-:W-:-:S03]  /*ad970*/  IMAD R15, R16, 0x25a, RZ ;  /* 0x0000025a100f7824 */ /* 0x000fc600078e02ff */
[-C--:B------:R-:W-:Y:S02]  /*ad980*/  LEA.HI.X.SX32 R25, R14, R3.reuse, 0x1, P6 ;  /* 0x000000030e197211 */ /* 0x080fe400030f0eff */
[-C--:B------:R-:W-:Y:S01]  /*ad990*/  LEA.HI.X.SX32 R13, R18, R3.reuse, 0x1, P5 ;  /* 0x00000003120d7211 */ /* 0x080fe200028f0eff */
[C---:B------:R-:W-:Y:S02]  /*ad9a0*/  IMAD R14, R16.reuse, 0x12d, RZ ;  /* 0x0000012d100e7824 */ /* 0x040fe400078e02ff */
[C---:B------:R-:W-:Y:S01]  /*ad9b0*/  IMAD R18, R16.reuse, 0x12e, RZ ;  /* 0x0000012e10127824 */ /* 0x040fe200078e02ff */
[----:B------:R0:W-:Y:S01]  /*ad9c0*/  STL.64 [R1+0xb60], R24 ;  /* 0x000b601801007387 */ /* 0x0001e20000100a00 */
[----:B------:R1:W-:Y:S01]  /*ad9d0*/  STL.64 [R1+0xb70], R12 ;  /* 0x000b700c01007387 */ /* 0x0003e20000100a00 */
[-C--:B0-----:R-:W-:Y:S02]  /*ad9e0*/  IADD3 R24, P6, R15, R2.reuse, RZ ;  /* 0x000000020f187210 */ /* 0x081fe40007fde0ff */
[----:B-1----:R-:W-:Y:S01]  /*ad9f0*/  IADD3 R12, P5, R21, R2, RZ ;  /* 0x00000002150c7210 */ /* 0x002fe20007fbe0ff */
[----:B------:R-:W-:Y:S01]  /*ada00*/  IMAD R21, R16, 0x260, RZ ;  /* 0x0000026010157824 */ /* 0x000fe200078e02ff */
[----:B------:R-:W-:-:S02]  /*ada10*/  LEA.HI.X.SX32 R25, R14, R3, 0x1, P6 ;  /* 0x000000030e197211 */ /* 0x000fc400030f0eff */
[----:B------:R-:W-:Y:S01]  /*ada20*/  LEA.HI.X.SX32 R13, R18, R3, 0x1, P5 ;  /* 0x00000003120d7211 */ /* 0x000fe200028f0eff */
[C---:B------:R-:W-:Y:S01]  /*ada30*/  IMAD R15, R16.reuse, 0x25e, RZ ;  /* 0x0000025e100f7824 */ /* 0x040fe200078e02ff */
[----:B------:R-:W-:Y:S01]  /*ada40*/  IADD3 R14, P5, R21, R2, RZ ;  /* 0x00000002150e7210 */ /* 0x000fe20007fbe0ff */
[----:B------:R0:W-:Y:S02]  /*ada50*/  STL.64 [R1+0xdd0], R24 ;  /* 0x000dd01801007387 */ /* 0x0001e40000100a00 */
[----:B------:R1:W-:Y:S02]  /*ada60*/  STL.64 [R1+0xdc8], R12 ;  /* 0x000dc80c01007387 */ /* 0x0003e40000100a00 */
[C---:B------:R-:W-:Y:S02]  /*ada70*/  IMAD R21, R16.reuse, 0x130, RZ ;  /* 0x0000013010157824 */ /* 0x040fe400078e02ff */
[C---:B------:R-:W-:Y:S02]  /*ada80*/  IMAD R19, R16.reuse, 0x2e8, RZ ;  /* 0x000002e810137824 */ /* 0x040fe400078e02ff */
[----:B------:R-:W-:-:S02]  /*ada90*/  IMAD R18, R16, 0x2f0, RZ ;  /* 0x000002f010127824 */ /* 0x000fc400078e02ff */
[C---:B------:R-:W-:Y:S01]  /*adaa0*/  IMAD R17, R16.reuse, 0x264, RZ ;  /* 0x0000026410117824 */ /* 0x040fe200078e02ff */
[-C--:B0-----:R-:W-:Y:S01]  /*adab0*/  IADD3 R24, P6, R15, R2.reuse, RZ ;  /* 0x000000020f187210 */ /* 0x081fe20007fde0ff */
[C---:B-1----:R-:W-:Y:S02]  /*adac0*/  IMAD R12, R16.reuse, 0x12f, RZ ;  /* 0x0000012f100c7824 */ /* 0x042fe400078e02ff */
[----:B------:R-:W-:Y:S01]  /*adad0*/  IMAD R13, R16, 0x262, RZ ;  /* 0x00000262100d7824 */ /* 0x000fe200078e02ff */
[-C--:B------:R-:W-:Y:S02]  /*adae0*/  LEA.HI.X.SX32 R15, R21, R3.reuse, 0x1, P5 ;  /* 0x00000003150f7211 */ /* 0x080fe400028f0eff */
[-C--:B------:R-:W-:Y:S01]  /*adaf0*/  LEA.HI.X.SX32 R25, R12, R3.reuse, 0x1, P6 ;  /* 0x000000030c197211 */ /* 0x080fe200030f0eff */
[----:B------:R-:W-:Y:S01]  /*adb00*/  STL.64 [R1+0x2630], R18 ;  /* 0x0026301201007387 */ /* 0x000fe20000100a00 */
[C---:B------:R-:W-:Y:S01]  /*adb10*/  IMAD R11, R16.reuse, 0x131, RZ ;  /* 0x00000131100b7824 */ /* 0x040fe200078e02ff */
[----:B------:R-:W-:Y:S01]  /*adb20*/  IADD3 R12, P6, R13, R2, RZ ;  /* 0x000000020d0c7210 */ /* 0x000fe20007fde0ff */
[C---:B------:R-:W-:Y:S01]  /*adb30*/  IMAD R21, R16.reuse, 0x132, RZ ;  /* 0x0000013210157824 */ /* 0x040fe200078e02ff */
[----:B------:R-:W-:Y:S01]  /*adb40*/  STL.64 [R1+0xdc0], R24 ;  /* 0x000dc01801007387 */ /* 0x000fe20000100a00 */
[----:B------:R0:W-:Y:S01]  /*adb50*/  STL.64 [R1+0xdb8], R14 ;  /* 0x000db80e01007387 */ /* 0x0001e20000100a00 */
[----:B------:R-:W-:Y:S01]  /*adb60*/  LEA.HI.X.SX32 R13, R11, R3, 0x1, P6 ;  /* 0x000000030b0d7211 */ /* 0x000fe200030f0eff */
[----:B------:R-:W-:-:S02]  /*adb70*/  IMAD R6, R16, 0x268, RZ ;  /* 0x0000026810067824 */ /* 0x000fc400078e02ff */
[----:B------:R-:W-:Y:S01]  /*adb80*/  IMAD R7, R16, 0x266, RZ ;  /* 0x0000026610077824 */ /* 0x000fe200078e02ff */
[----:B0-----:R-:W-:-:S04]  /*adb90*/  IADD3 R14, P5, R17, R2, RZ ;  /* 0x00000002110e7210 */ /* 0x001fc80007fbe0ff */
[-C--:B------:R-:W-:Y:S01]  /*adba0*/  LEA.HI.X.SX32 R15, R21, R3.reuse, 0x1, P5 ;  /* 0x00000003150f7211 */ /* 0x080fe200028f0eff */
[----:B------:R0:W-:Y:S01]  /*adbb0*/  STL.64 [R1+0xdb0], R12 ;  /* 0x000db00c01007387 */ /* 0x0001e20000100a00 */
[----:B------:R-:W-:Y:S01]  /*adbc0*/  IMAD R21, R16, 0x134, RZ ;  /* 0x0000013410157824 */ /* 0x000fe200078e02ff */
[-C--:B------:R-:W-:Y:S02]  /*adbd0*/  IADD3 R6, P5, R6, R2.reuse, RZ ;  /* 0x0000000206067210 */ /* 0x080fe40007fbe0ff */
[----:B------:R1:W-:Y:S01]  /*adbe0*/  STL.64 [R1+0xda8], R14 ;  /* 0x000da80e01007387 */ /* 0x0003e20000100a00 */
[C---:B------:R-:W-:Y:S01]  /*adbf0*/  IMAD R5, R16.reuse, 0x26a, RZ ;  /* 0x0000026a10057824 */ /* 0x040fe200078e02ff */
[----:B0-----:R-:W-:Y:S01]  /*adc00*/  IADD3 R12, P6, R7, R2, RZ ;  /* 0x00000002070c7210 */ /* 0x001fe20007fde0ff */
[----:B-1----:R-:W-:Y:S01]  /*adc10*/  IMAD R14, R16, 0x133, RZ ;  /* 0x00000133100e7824 */ /* 0x002fe200078e02ff */
[----:B------:R-:W-:-:S04]  /*adc20*/  LEA.HI.X.SX32 R7, R21, R3, 0x1, P5 ;  /* 0x0000000315077211 */ /* 0x000fc800028f0eff */
[----:B------:R-:W-:Y:S01]  /*adc30*/  LEA.HI.X.SX32 R13, R14, R3, 0x1, P6 ;  /* 0x000000030e0d7211 */ /* 0x000fe200030f0eff */
[----:B------:R-:W-:Y:S01]  /*adc40*/  STL.64 [R1+0xd98], R6 ;  /* 0x000d980601007387 */ /* 0x000fe20000100a00 */
[C---:B------:R-:W-:Y:S01]  /*adc50*/  IMAD R4, R16.reuse, 0x26c, RZ ;  /* 0x0000026c10047824 */ /* 0x040fe200078e02ff */
[-C--:B------:R-:W-:Y:S02]  /*adc60*/  IADD3 R18, P6, R5, R2.reuse, RZ ;  /* 0x0000000205127210 */ /* 0x080fe40007fde0ff */
[----:B------:R0:W-:Y:S01]  /*adc70*/  STL.64 [R1+0xda0], R12 ;  /* 0x000da00c01007387 */ /* 0x0001e20000100a00 */
[C---:B------:R-:W-:Y:S02]  /*adc80*/  IMAD R14, R16.reuse, 0x136, RZ ;  /* 0x00000136100e7824 */ /* 0x040fe400078e02ff */
[----:B0-----:R-:W-:Y:S01]  /*adc90*/  IMAD R12, R16, 0x135, RZ ;  /* 0x00000135100c7824 */ /* 0x001fe200078e02ff */
[----:B------:R-:W-:Y:S01]  /*adca0*/  IADD3 R6, P5, R4, R2, RZ ;  /* 0x0000000204067210 */ /* 0x000fe20007fbe0ff */
[----:B------:R-:W-:-:S03]  /*adcb0*/  IMAD R13, R16, 0x26e, RZ ;  /* 0x0000026e100d7824 */ /* 0x000fc600078e02ff */
[-C--:B------:R-:W-:Y:S02]  /*adcc0*/  LEA.HI.X.SX32 R19, R12, R3.reuse, 0x1, P6 ;  /* 0x000000030c137211 */ /* 0x080fe400030f0eff */
[----:B------:R-:W-:Y:S01]  /*adcd0*/  LEA.HI.X.SX32 R7, R14, R3, 0x1, P5 ;  /* 0x000000030e077211 */ /* 0x000fe200028f0eff */
[C---:B------:R-:W-:Y:S02]  /*adce0*/  IMAD R12, R16.reuse, 0x137, RZ ;  /* 0x00000137100c7824 */ /* 0x040fe400078e02ff */
[C---:B------:R-:W-:Y:S01]  /*adcf0*/  IMAD R21, R16.reuse, 0x270, RZ ;  /* 0x0000027010157824 */ /* 0x040fe200078e02ff */
[----:B------:R0:W-:Y:S01]  /*add00*/  STL.64 [R1+0xd90], R18 ;  /* 0x000d901201007387 */ /* 0x0001e20000100a00 */
[C---:B------:R-:W-:Y:S02]  /*add10*/  IMAD R4, R16.reuse, 0x2f6, RZ ;  /* 0x000002f610047824 */ /* 0x040fe400078e02ff */
[C---:B------:R-:W-:Y:S02]  /*add20*/  IMAD R5, R16.reuse, 0x2f8, RZ ;  /* 0x000002f810057824 */ /* 0x040fe400078e02ff */
[----:B------:R1:W-:Y:S02]  /*add30*/  STL.64 [R1+0xd88], R6 ;  /* 0x000d880601007387 */ /* 0x0003e40000100a00 */
[C---:B------:R-:W-:Y:S01]  /*add40*/  IMAD R14, R16.reuse, 0x138, RZ ;  /* 0x00000138100e7824 */ /* 0x040fe200078e02ff */
[-C--:B0-----:R-:W-:Y:S01]  /*add50*/  IADD3 R18, P6, R13, R2.reuse, RZ ;  /* 0x000000020d127210 */ /* 0x081fe20007fde0ff */
[----:B------:R-:W-:Y:S01]  /*add60*/  IMAD R13, R16, 0x272, RZ ;  /* 0x00000272100d7824 */ /* 0x000fe200078e02ff */
[----:B-1----:R-:W-:-:S02]  /*add70*/  IADD3 R6, P5, R21, R2, RZ ;  /* 0x0000000215067210 */ /* 0x002fc40007fbe0ff */
[-C--:B------:R-:W-:Y:S01]  /*add80*/  LEA.HI.X.SX32 R19, R12, R3.reuse, 0x1, P6 ;  /* 0x000000030c137211 */ /* 0x080fe200030f0eff */
[----:B------:R-:W-:Y:S01]  /*add90*/  IMAD R21, R16, 0x274, RZ ;  /* 0x0000027410157824 */ /* 0x000fe200078e02ff */
[----:B------:R0:W-:Y:S03]  /*adda0*/  STL.64 [R1+0x2620], R4 ;  /* 0x0026200401007387 */ /* 0x0001e60000100a00 */
[----:B------:R1:W-:Y:S01]  /*addb0*/  STL.64 [R1+0xd80], R18 ;  /* 0x000d801201007387 */ /* 0x0003e20000100a00 */
[----:B------:R-:W-:Y:S01]  /*addc0*/  LEA.HI.X.SX32 R7, R14, R3, 0x1, P5 ;  /* 0x000000030e077211 */ /* 0x000fe200028f0eff */
[C---:B------:R-:W-:Y:S02]  /*addd0*/  IMAD R12, R16.reuse, 0x139, RZ ;  /* 0x00000139100c7824 */ /* 0x040fe400078e02ff */
[----:B------:R-:W-:Y:S01]  /*adde0*/  IMAD R14, R16, 0x13a, RZ ;  /* 0x0000013a100e7824 */ /* 0x000fe200078e02ff */
[----:B0-----:R-:W-:-:S02]  /*addf0*/  IADD3 R4, P5, R21, R2, RZ ;  /* 0x0000000215047210 */ /* 0x001fc40007fbe0ff */
[----:B-1----:R-:W-:Y:S01]  /*ade00*/  IADD3 R18, P6, R13, R2, RZ ;  /* 0x000000020d127210 */ /* 0x002fe20007fde0ff */
[----:B------:R-:W-:Y:S01]  /*ade10*/  IMAD R21, R16, 0x278, RZ ;  /* 0x0000027810157824 */ /* 0x000fe200078e02ff */
[-C--:B------:R-:W-:Y:S02]  /*ade20*/  LEA.HI.X.SX32 R5, R14, R3.reuse, 0x1, P5 ;  /* 0x000000030e057211 */ /* 0x080fe400028f0eff */
[----:B------:R-:W-:Y:S01]  /*ade30*/  LEA.HI.X.SX32 R19, R12, R3, 0x1, P6 ;  /* 0x000000030c137211 */ /* 0x000fe200030f0eff */
[----:B------:R0:W-:Y:S01]  /*ade40*/  STL.64 [R1+0xd78], R6 ;  /* 0x000d780601007387 */ /* 0x0001e20000100a00 */
[C---:B------:R-:W-:Y:S02]  /*ade50*/  IMAD R13, R16.reuse, 0x276, RZ ;  /* 0x00000276100d7824 */ /* 0x040fe400078e02ff */
[C---:B------:R-:W-:Y:S01]  /*ade60*/  IMAD R14, R16.reuse, 0x13c, RZ ;  /* 0x0000013c100e7824 */ /* 0x040fe200078e02ff */
[----:B------:R-:W-:Y:S01]  /*ade70*/  STL.64 [R1+0xd70], R18 ;  /* 0x000d701201007387 */ /* 0x000fe20000100a00 */
[----:B------:R1:W-:Y:S02]  /*ade80*/  STL.64 [R1+0xd68], R4 ;  /* 0x000d680401007387 */ /* 0x0003e40000100a00 */
[----:B------:R-:W-:-:S02]  /*ade90*/  IMAD R12, R16, 0x13b, RZ ;  /* 0x0000013b100c7824 */ /* 0x000fc400078e02ff */
[C---:B0-----:R-:W-:Y:S02]  /*adea0*/  IMAD R6, R16.reuse, 0x2fa, RZ ;  /* 0x000002fa10067824 */ /* 0x041fe400078e02ff */
[C---:B------:R-:W-:Y:S01]  /*adeb0*/  IMAD R7, R16.reuse, 0x2fc, RZ ;  /* 0x000002fc10077824 */ /* 0x040fe200078e02ff */
[-C--:B-1----:R-:W-:Y:S02]  /*adec0*/  IADD3 R4, P5, R21, R2.reuse, RZ ;  /* 0x0000000215047210 */ /* 0x082fe40007fbe0ff */
[----:B------:R-:W-:Y:S01]  /*aded0*/  IADD3 R18, P6, R13, R2, RZ ;  /* 0x000000020d127210 */ /* 0x000fe20007fde0ff */
[C---:B------:R-:W-:Y:S02]  /*adee0*/  IMAD R13, R16.reuse, 0x27a, RZ ;  /* 0x0000027a100d7824 */ /* 0x040fe400078e02ff */
[----:B------:R-:W-:Y:S01]  /*adef0*/  IMAD R21, R16, 0x27c, RZ ;  /* 0x0000027c10157824 */ /* 0x000fe200078e02ff */
[-C--:B------:R-:W-:Y:S02]  /*adf00*/  LEA.HI.X.SX32 R5, R14, R3.reuse, 0x1, P5 ;  /* 0x000000030e057211 */ /* 0x080fe400028f0eff */
[----:B------:R-:W-:Y:S01]  /*adf10*/  LEA.HI.X.SX32 R19, R12, R3, 0x1, P6 ;  /* 0x000000030c137211 */ /* 0x000fe200030f0eff */
[----:B------:R0:W-:Y:S01]  /*adf20*/  STL.64 [R1+0x2628], R6 ;  /* 0x0026280601007387 */ /* 0x0001e20000100a00 */
[----:B------:R-:W-:-:S02]  /*adf30*/  IMAD R12, R16, 0x13d, RZ ;  /* 0x0000013d100c7824 */ /* 0x000fc400078e02ff */
[----:B------:R1:W-:Y:S02]  /*adf40*/  STL.64 [R1+0xd58], R4 ;  /* 0x000d580401007387 */ /* 0x0003e40000100a00 */
[C---:B------:R-:W-:Y:S01]  /*adf50*/  IMAD R14, R16.reuse, 0x13e, RZ ;  /* 0x0000013e100e7824 */ /* 0x040fe200078e02ff */
[----:B------:R-:W-:Y:S01]  /*adf60*/  STL.64 [R1+0xd60], R18 ;  /* 0x000d601201007387 */ /* 0x000fe20000100a00 */
[-C--:B0-----:R-:W-:Y:S02]  /*adf70*/  IADD3 R6, P6, R13, R2.reuse, RZ ;  /* 0x000000020d067210 */ /* 0x081fe40007fde0ff */
[----:B-1----:R-:W-:Y:S01]  /*adf80*/  IADD3 R4, P5, R21, R2, RZ ;  /* 0x0000000215047210 */ /* 0x002fe20007fbe0ff */
[----:B------:R-:W-:Y:S01]  /*adf90*/  IMAD R13, R16, 0x27e, RZ ;  /* 0x0000027e100d7824 */ /* 0x000fe200078e02ff */
[-C--:B------:R-:W-:Y:S01]  /*adfa0*/  LEA.HI.X.SX32 R7, R12, R3.reuse, 0x1, P6 ;  /* 0x000000030c077211 */ /* 0x080fe200030f0eff */
[----:B------:R-:W-:Y:S01]  /*adfb0*/  IMAD R21, R16, 0x280, RZ ;  /* 0x0000028010157824 */ /* 0x000fe200078e02ff */
[----:B------:R-:W-:Y:S01]  /*adfc0*/  LEA.HI.X.SX32 R5, R14, R3, 0x1, P5 ;  /* 0x000000030e057211 */ /* 0x000fe200028f0eff */
[----:B------:R-:W-:-:S02]  /*adfd0*/  IMAD R11, R16, 0x13f, RZ ;  /* 0x0000013f100b7824 */ /* 0x000fc400078e02ff */
[----:B------:R0:W-:Y:S02]  /*adfe0*/  STL.64 [R1+0xd50], R6 ;  /* 0x000d500601007387 */ /* 0x0001e40000100a00 */
[----:B------:R1:W-:Y:S02]  /*adff0*/  STL.64 [R1+0xd48], R4 ;  /* 0x000d480401007387 */ /* 0x0003e40000100a00 */
[C---:B------:R-:W-:Y:S02]  /*ae000*/  IMAD R14, R16.reuse, 0x140, RZ ;  /* 0x00000140100e7824 */ /* 0x040fe400078e02ff */
[----:B------:R-:W-:Y:S01]  /*ae010*/  IMAD R12, R16, 0x282, RZ ;  /* 0x00000282100c7824 */ /* 0x000fe200078e02ff */
[-C--:B0-----:R-:W-:Y:S02]  /*ae020*/  IADD3 R6, P6, R13, R2.reuse, RZ ;  /* 0x000000020d067210 */ /* 0x081fe40007fde0ff */
        /* <DEDUP_REMOVED lines=27> */
[C---:B------:R-:W-:Y:S02]  /*ae1e0*/  IMAD R14, R16.reuse, 0x146, RZ ;  /* 0x00000146100e7824 */ /* 0x040fe400078e02ff */
        /* <DEDUP_REMOVED lines=12> */
[----:B-1----:R-:W-:Y:S02]  /*ae2b0*/  IADD3 R4, P5, R21, R2, RZ ;  /* 0x0000000215047210 */ /* 0x002fe40007fbe0ff */
[-C--:B------:R-:W-:Y:S02]  /*ae2c0*/  LEA.HI.X.SX32 R7, R20, R3.reuse, 0x1, P6 ;  /* 0x0000000314077211 */ /* 0x080fe400030f0eff */
[----:B------:R-:W-:Y:S01]  /*ae2d0*/  LEA.HI.X.SX32 R5, R14, R3, 0x1, P5 ;  /* 0x000000030e057211 */ /* 0x000fe200028f0eff */
[C---:B------:R-:W-:Y:S02]  /*ae2e0*/  IMAD R21, R16.reuse, 0x294, RZ ;  /* 0x0000029410157824 */ /* 0x040fe400078e02ff */
[C---:B------:R-:W-:Y:S01]  /*ae2f0*/  IMAD R20, R16.reuse, 0x149, RZ ;  /* 0x0000014910147824 */ /* 0x040fe200078e02ff */
[----:B------:R0:W-:Y:S01]  /*ae300*/  STL.64 [R1+0xd00], R6 ;  /* 0x000d000601007387 */ /* 0x0001e20000100a00 */
[----:B------:R1:W-:Y:S02]  /*ae310*/  STL.64 [R1+0xcf8], R4 ;  /* 0x000cf80401007387 */ /* 0x0003e40000100a00 */
[----:B------:R-:W-:-:S02]  /*ae320*/  IMAD R14, R16, 0x14a, RZ ;  /* 0x0000014a100e7824 */ /* 0x000fc400078e02ff */
[C---:B------:R-:W-:Y:S01]  /*ae330*/  IMAD R27, R16.reuse, 0x14b, RZ ;  /* 0x0000014b101b7824 */ /* 0x040fe200078e02ff */
[-C--:B0-----:R-:W-:Y:S02]  /*ae340*/  IADD3 R6, P6, R11, R2.reuse, RZ ;  /* 0x000000020b067210 */ /* 0x081fe40007fde0ff */
[----:B-1----:R-:W-:Y:S01]  /*ae350*/  IADD3 R4, P5, R21, R2, RZ ;  /* 0x0000000215047210 */ /* 0x002fe20007fbe0ff */
[----:B------:R-:W-:Y:S01]  /*ae360*/  IMAD R11, R16, 0x296, RZ ;  /* 0x00000296100b7824 */ /* 0x000fe200078e02ff */
[-C--:B------:R-:W-:Y:S02]  /*ae370*/  LEA.HI.X.SX32 R7, R20, R3.reuse, 0x1, P6 ;  /* 0x0000000314077211 */ /* 0x080fe400030f0eff */
[----:B------:R-:W-:Y:S01]  /*ae380*/  LEA.HI.X.SX32 R5, R14, R3, 0x1, P5 ;  /* 0x000000030e057211 */ /* 0x000fe200028f0eff */
[C---:B------:R-:W-:Y:S02]  /*ae390*/  IMAD R21, R16.reuse, 0x298, RZ ;  /* 0x0000029810157824 */ /* 0x040fe400078e02ff */
[----:B------:R0:W-:Y:S02]  /*ae3a0*/  STL.64 [R1+0xcf0], R6 ;  /* 0x000cf00601007387 */ /* 0x0001e40000100a00 */
[----:B------:R1:W-:Y:S02]  /*ae3b0*/  STL.64 [R1+0xce8], R4 ;  /* 0x000ce80401007387 */ /* 0x0003e40000100a00 */
[----:B------:R-:W-:-:S02]  /*ae3c0*/  IMAD R20, R16, 0x29a, RZ ;  /* 0x0000029a10147824 */ /* 0x000fc400078e02ff */
[C---:B------:R-:W-:Y:S01]  /*ae3d0*/  IMAD R14, R16.reuse, 0x29c, RZ ;  /* 0x0000029c100e7824 */ /* 0x040fe200078e02ff */
[-C--:B0-----:R-:W-:Y:S01]  /*ae3e0*/  IADD3 R6, P6, R11, R2.reuse, RZ ;  /* 0x000000020b067210 */ /* 0x081fe20007fde0ff */
[C---:B------:R-:W-:Y:S01]  /*ae3f0*/  IMAD R11, R16.reuse, 0x14c, RZ ;  /* 0x0000014c100b7824 */ /* 0x040fe200078e02ff */
        /* <DEDUP_REMOVED lines=9> */
[----:B-1----:R-:W-:Y:S01]  /*ae490*/  IADD3 R4, P5, R14, R2, RZ ;  /* 0x000000020e047210 */ /* 0x002fe20007fbe0ff */
[C---:B------:R-:W-:Y:S01]  /*ae4a0*/  IMAD R20, R16.reuse, 0x29e, RZ ;  /* 0x0000029e10147824 */ /* 0x040fe200078e02ff */
[-C--:B------:R-:W-:Y:S02]  /*ae4b0*/  LEA.HI.X.SX32 R7, R27, R3.reuse, 0x1, P6 ;  /* 0x000000031b077211 */ /* 0x080fe400030f0eff */
[----:B------:R-:W-:Y:S01]  /*ae4c0*/  LEA.HI.X.SX32 R5, R11, R3, 0x1, P5 ;  /* 0x000000030b057211 */ /* 0x000fe200028f0eff */
[C---:B------:R-:W-:Y:S02]  /*ae4d0*/  IMAD R14, R16.reuse, 0x2a0, RZ ;  /* 0x000002a0100e7824 */ /* 0x040fe400078e02ff */
[----:B------:R0:W-:Y:S02]  /*ae4e0*/  STL.64 [R1+0xcd0], R6 ;  /* 0x000cd00601007387 */ /* 0x0001e40000100a00 */
[----:B------:R1:W-:Y:S02]  /*ae4f0*/  STL.64 [R1+0xcc8], R4 ;  /* 0x000cc80401007387 */ /* 0x0003e40000100a00 */
[----:B------:R-:W-:-:S02]  /*ae500*/  IMAD R27, R16, 0x2a2, RZ ;  /* 0x000002a2101b7824 */ /* 0x000fc400078e02ff */
[----:B------:R-:W-:Y:S01]  /*ae510*/  IMAD R11, R16, 0x2a4, RZ ;  /* 0x000002a4100b7824 */ /* 0x000fe200078e02ff */
[-C--:B0-----:R-:W-:Y:S01]  /*ae520*/  IADD3 R6, P6, R20, R2.reuse, RZ ;  /* 0x0000000214067210 */ /* 0x081fe20007fde0ff */
[----:B------:R-:W-:Y:S01]  /*ae530*/  IMAD R20, R16, 0x150, RZ ;  /* 0x0000015010147824 */ /* 0x000fe200078e02ff */
[----:B-1----:R-:W-:Y:S02]  /*ae540*/  IADD3 R4, P5, R14, R2, RZ ;  /* 0x000000020e047210 */ /* 0x002fe40007fbe0ff */
[-C--:B------:R-:W-:Y:S02]  /*ae550*/  LEA.HI.X.SX32 R7, R26, R3.reuse, 0x1, P6 ;  /* 0x000000031a077211 */ /* 0x080fe400030f0eff */
[----:B------:R-:W-:Y:S01]  /*ae560*/  LEA.HI.X.SX32 R5, R20, R3, 0x1, P5 ;  /* 0x0000000314057211 */ /* 0x000fe200028f0eff */
[C---:B------:R-:W-:Y:S02]  /*ae570*/  IMAD R26, R16.reuse, 0x151, RZ ;  /* 0x00000151101a7824 */ /* 0x040fe400078e02ff */
[----:B------:R0:W-:Y:S02]  /*ae580*/  STL.64 [R1+0xcc0], R6 ;  /* 0x000cc00601007387 */ /* 0x0001e40000100a00 */
[----:B------:R1:W-:Y:S02]  /*ae590*/  STL.64 [R1+0xcb8], R4 ;  /* 0x000cb80401007387 */ /* 0x0003e40000100a00 */
[----:B------:R-:W-:-:S02]  /*ae5a0*/  IMAD R20, R16, 0x152, RZ ;  /* 0x0000015210147824 */ /* 0x000fc400078e02ff */
[C---:B------:R-:W-:Y:S01]  /*ae5b0*/  IMAD R19, R16.reuse, 0x153, RZ ;  /* 0x0000015310137824 */ /* 0x040fe200078e02ff */
[-C--:B0-----:R-:W-:Y:S02]  /*ae5c0*/  IADD3 R6, P6, R27, R2.reuse, RZ ;  /* 0x000000021b067210 */ /* 0x081fe40007fde0ff */
[-C--:B-1----:R-:W-:Y:S01]  /*ae5d0*/  IADD3 R4, P5, R11, R2.reuse, RZ ;  /* 0x000000020b047210 */ /* 0x082fe20007fbe0ff */
[----:B------:R-:W-:Y:S01]  /*ae5e0*/  IMAD R27, R16, 0x2a6, RZ ;  /* 0x000002a6101b7824 */ /* 0x000fe200078e02ff */
[-C--:B------:R-:W-:Y:S02]  /*ae5f0*/  LEA.HI.X.SX32 R7, R26, R3.reuse, 0x1, P6 ;  /* 0x000000031a077211 */ /* 0x080fe400030f0eff */
[----:B------:R-:W-:Y:S01]  /*ae600*/  LEA.HI.X.SX32 R5, R20, R3, 0x1, P5 ;  /* 0x0000000314057211 */ /* 0x000fe200028f0eff */
[C---:B------:R-:W-:Y:S02]  /*ae610*/  IMAD R11, R16.reuse, 0x2a8, RZ ;  /* 0x000002a8100b7824 */ /* 0x040fe400078e02ff */
[----:B------:R0:W-:Y:S02]  /*ae620*/  STL.64 [R1+0xcb0], R6 ;  /* 0x000cb00601007387 */ /* 0x0001e40000100a00 */
[----:B------:R1:W-:Y:S02]  /*ae630*/  STL.64 [R1+0xca8], R4 ;  /* 0x000ca80401007387 */ /* 0x0003e40000100a00 */
[C---:B------:R-:W-:Y:S01]  /*ae640*/  IMAD R26, R16.reuse, 0x2aa, RZ ;  /* 0x000002aa101a7824 */ /* 0x040fe200078e02ff */
[-C--:B0-----:R-:W-:Y:S01]  /*ae650*/  IADD3 R6, P6, R27, R2.reuse, RZ ;  /* 0x000000021b067210 */ /* 0x081fe20007fde0ff */
[----:B------:R-:W-:Y:S01]  /*ae660*/  IMAD R27, R16, 0x154, RZ ;  /* 0x00000154101b7824 */ /* 0x000fe200078e02ff */
[----:B-1----:R-:W-:-:S02]  /*ae670*/  IADD3 R4, P5, R11, R2, RZ ;  /* 0x000000020b047210 */ /* 0x002fc40007fbe0ff */
[-C--:B------:R-:W-:Y:S01]  /*ae680*/  LEA.HI.X.SX32 R7, R19, R3.reuse, 0x1, P6 ;  /* 0x0000000313077211 */ /* 0x080fe200030f0eff */
[C---:B------:R-:W-:Y:S01]  /*ae690*/  IMAD R11, R16.reuse, 0x2ac, RZ ;  /* 0x000002ac100b7824 */ /* 0x040fe200078e02ff */
[----:B------:R-:W-:Y:S01]  /*ae6a0*/  LEA.HI.X.SX32 R5, R27, R3, 0x1, P5 ;  /* 0x000000031b057211 */ /* 0x000fe200028f0eff */
[C---:B------:R-:W-:Y:S02]  /*ae6b0*/  IMAD R19, R16.reuse, 0x155, RZ ;  /* 0x0000015510137824 */ /* 0x040fe400078e02ff */
[----:B------:R0:W-:Y:S02]  /*ae6c0*/  STL.64 [R1+0xca0], R6 ;  /* 0x000ca00601007387 */ /* 0x0001e40000100a00 */
[----:B------:R1:W-:Y:S02]  /*ae6d0*/  STL.64 [R1+0xc98], R4 ;  /* 0x000c980401007387 */ /* 0x0003e40000100a00 */
[C---:B------:R-:W-:Y:S02]  /*ae6e0*/  IMAD R27, R16.reuse, 0x156, RZ ;  /* 0x00000156101b7824 */ /* 0x040fe400078e02ff */
[----:B------:R-:W-:Y:S01]  /*ae6f0*/  IMAD R18, R16, 0x157, RZ ;  /* 0x0000015710127824 */ /* 0x000fe200078e02ff */
[----:B0-----:R-:W-:-:S02]  /*ae700*/  IADD3 R6, P6, R26, R2, RZ ;  /* 0x000000021a067210 */ /* 0x001fc40007fde0ff */
        /* <DEDUP_REMOVED lines=13> */
[----:B------:R-:W-:-:S03]  /*ae7e0*/  LEA.HI.X.SX32 R5, R26, R3, 0x1, P5 ;  /* 0x000000031a057211 */ /* 0x000fc600028f0eff */
[----:B------:R0:W-:Y:S02]  /*ae7f0*/  STL.64 [R1+0xc80], R6 ;  /* 0x000c800601007387 */ /* 0x0001e40000100a00 */
[----:B------:R1:W-:Y:S02]  /*ae800*/  STL.64 [R1+0xc78], R4 ;  /* 0x000c780401007387 */ /* 0x0003e40000100a00 */
[C---:B------:R-:W-:Y:S02]  /*ae810*/  IMAD R26, R16.reuse, 0x2b6, RZ ;  /* 0x000002b6101a7824 */ /* 0x040fe400078e02ff */
[C---:B------:R-:W-:Y:S01]  /*ae820*/  IMAD R10, R16.reuse, 0x2b8, RZ ;  /* 0x000002b8100a7824 */ /* 0x040fe200078e02ff */
[-C--:B0-----:R-:W-:Y:S01]  /*ae830*/  IADD3 R6, P6, R19, R2.reuse, RZ ;  /* 0x0000000213067210 */ /* 0x081fe20007fde0ff */
[C---:B------:R-:W-:Y:S01]  /*ae840*/  IMAD R19, R16.reuse, 0x159, RZ ;  /* 0x0000015910137824 */ /* 0x040fe200078e02ff */
[----:B-1----:R-:W-:Y:S01]  /*ae850*/  IADD3 R4, P5, R27, R2, RZ ;  /* 0x000000021b047210 */ /* 0x002fe20007fbe0ff */
[----:B------:R-:W-:-:S03]  /*ae860*/  IMAD R27, R16, 0x15a, RZ ;  /* 0x0000015a101b7824 */ /* 0x000fc600078e02ff */
[-C--:B------:R-:W-:Y:S02]  /*ae870*/  LEA.HI.X.SX32 R7, R19, R3.reuse, 0x1, P6 ;  /* 0x0000000313077211 */ /* 0x080fe400030f0eff */
[----:B------:R-:W-:Y:S01]  /*ae880*/  LEA.HI.X.SX32 R5, R27, R3, 0x1, P5 ;  /* 0x000000031b057211 */ /* 0x000fe200028f0eff */
[C---:B------:R-:W-:Y:S02]  /*ae890*/  IMAD R18, R16.reuse, 0x15b, RZ ;  /* 0x0000015b10127824 */ /* 0x040fe400078e02ff */
[----:B------:R0:W-:Y:S02]  /*ae8a0*/  STL.64 [R1+0xc70], R6 ;  /* 0x000c700601007387 */ /* 0x0001e40000100a00 */
[----:B------:R1:W-:Y:S02]  /*ae8b0*/  STL.64 [R1+0xc68], R4 ;  /* 0x000c680401007387 */ /* 0x0003e40000100a00 */
[C---:B------:R-:W-:Y:S02]  /*ae8c0*/  IMAD R19, R16.reuse, 0x2ba, RZ ;  /* 0x000002ba10137824 */ /* 0x040fe400078e02ff */
[----:B------:R-:W-:Y:S01]  /*ae8d0*/  IMAD R27, R16, 0x2bc, RZ ;  /* 0x000002bc101b7824 */ /* 0x000fe200078e02ff */
[-C--:B0-----:R-:W-:Y:S01]  /*ae8e0*/  IADD3 R6, P6, R26, R2.reuse, RZ ;  /* 0x000000021a067210 */ /* 0x081fe20007fde0ff */
[----:B------:R-:W-:Y:S01]  /*ae8f0*/  IMAD R26, R16, 0x15c, RZ ;  /* 0x0000015c101a7824 */ /* 0x000fe200078e02ff */
[----:B-1----:R-:W-:-:S02]  /*ae900*/  IADD3 R4, P5, R10, R2, RZ ;  /* 0x000000020a047210 */ /* 0x002fc40007fbe0ff */
[-C--:B------:R-:W-:Y:S02]  /*ae910*/  LEA.HI.X.SX32 R7, R18, R3.reuse, 0x1, P6 ;  /* 0x0000000312077211 */ /* 0x080fe400030f0eff */
        /* <DEDUP_REMOVED lines=27> */
[-C--:B------:R-:W-:Y:S02]  /*aead0*/  LEA.HI.X.SX32 R7, R26, R3.reuse, 0x1, P6 ;  /* 0x000000031a077211 */ /* 0x080fe400030f0eff */
[----:B------:R-:W-:Y:S01]  /*aeae0*/  LEA.HI.X.SX32 R5, R19, R3, 0x1, P5 ;  /* 0x0000000313057211 */ /* 0x000fe200028f0eff */
[----:B------:R-:W-:-:S04]  /*aeaf0*/  IMAD R27, R16, 0x2c6, RZ ;  /* 0x000002c6101b7824 */ /* 0x000fc800078e02ff */
[----:B------:R-:W-:Y:S01]  /*aeb00*/  STL.64 [R1+0xc28], R4 ;  /* 0x000c280401007387 */ /* 0x000fe20000100a00 */
[----:B------:R0:W-:Y:S01]  /*aeb10*/  STL.64 [R1+0xc30], R6 ;  /* 0x000c300601007387 */ /* 0x0001e20000100a00 */
[----:B------:R-:W-:Y:S01]  /*aeb20*/  IADD3 R26, P6, R27, R2, RZ ;  /* 0x000000021b1a7210 */ /* 0x000fe20007fde0ff */
[----:B0-----:R-:W-:-:S05]  /*aeb30*/  IMAD R6, R16, 0x163, RZ ;  /* 0x0000016310067824 */ /* 0x001fca00078e02ff */
[----:B------:R-:W-:-:S05]  /*aeb40*/  LEA.HI.X.SX32 R27, R6, R3, 0x1, P6 ;  /* 0x00000003061b7211 */ /* 0x000fca00030f0eff */
[----:B------:R0:W-:Y:S04]  /*aeb50*/  STL.64 [R1+0xc20], R26 ;  /* 0x000c201a01007387 */ /* 0x0001e80000100a00 */
[----:B0-----:R-:W2:Y:S01]  /*aeb60*/  LDL.LU.64 R26, [R1+0x2638] ;  /* 0x00263800011a7983 */ /* 0x001ea20000300a00 */
[C---:B------:R-:W-:Y:S02]  /*aeb70*/  IMAD R29, R16.reuse, 0x2c8, RZ ;  /* 0x000002c8101d7824 */ /* 0x040fe400078e02ff */
[C---:B------:R-:W-:Y:S02]  /*aeb80*/  IMAD R18, R16.reuse, 0x164, RZ ;  /* 0x0000016410127824 */ /* 0x040fe400078e02ff */
[C---:B------:R-:W-:Y:S01]  /*aeb90*/  IMAD R7, R16.reuse, 0x2ca, RZ ;  /* 0x000002ca10077824 */ /* 0x040fe200078e02ff */
[----:B------:R-:W-:Y:S01]  /*aeba0*/  IADD3 R4, P5, R29, R2, RZ ;  /* 0x000000021d047210 */ /* 0x000fe20007fbe0ff */
[----:B------:R-:W-:-:S03]  /*aebb0*/  IMAD R19, R16, 0x2cc, RZ ;  /* 0x000002cc10137824 */ /* 0x000fc600078e02ff */
[-C--:B------:R-:W-:Y:S02]  /*aebc0*/  LEA.HI.X.SX32 R5, R18, R3.reuse, 0x1, P5 ;  /* 0x0000000312057211 */ /* 0x080fe400028f0eff */
[-C--:B------:R-:W-:Y:S01]  /*aebd0*/  IADD3 R6, P6, R7, R2.reuse, RZ ;  /* 0x0000000207067210 */ /* 0x080fe20007fde0ff */
[C---:B------:R-:W-:Y:S02]  /*aebe0*/  IMAD R7, R16.reuse, 0x165, RZ ;  /* 0x0000016510077824 */ /* 0x040fe400078e02ff */
[----:B------:R0:W-:Y:S03]  /*aebf0*/  STL.64 [R1+0xc18], R4 ;  /* 0x000c180401007387 */ /* 0x0001e60000100a00 */
[-C--:B------:R-:W-:Y:S01]  /*aec00*/  LEA.HI.X.SX32 R7, R7, R3.reuse, 0x1, P6 ;  /* 0x0000000307077211 */ /* 0x080fe200030f0eff */
[C---:B------:R-:W-:Y:S02]  /*aec10*/  IMAD R18, R16.reuse, 0x2ce, RZ ;  /* 0x000002ce10127824 */ /* 0x040fe400078e02ff */
[C---:B------:R-:W-:Y:S01]  /*aec20*/  IMAD R28, R16.reuse, 0x2d0, RZ ;  /* 0x000002d0101c7824 */ /* 0x040fe200078e02ff */
[----:B0-----:R-:W-:Y:S01]  /*aec30*/  IADD3 R4, P5, R19, R2, RZ ;  /* 0x0000000213047210 */ /* 0x001fe20007fbe0ff */
[C---:B------:R-:W-:Y:S01]  /*aec40*/  IMAD R19, R16.reuse, 0x166, RZ ;  /* 0x0000016610137824 */ /* 0x040fe200078e02ff */
[----:B------:R0:W-:Y:S04]  /*aec50*/  STL.64 [R1+0xc10], R6 ;  /* 0x000c100601007387 */ /* 0x0001e80000100a00 */
[----:B------:R-:W-:Y:S01]  /*aec60*/  LEA.HI.X.SX32 R5, R19, R3, 0x1, P5 ;  /* 0x0000000313057211 */ /* 0x000fe200028f0eff */
[----:B------:R-:W-:-:S04]  /*aec70*/  IMAD R19, R16, 0x168, RZ ;  /* 0x0000016810137824 */ /* 0x000fc800078e02ff */
[----:B------:R1:W-:Y:S01]  /*aec80*/  STL.64 [R1+0xc08], R4 ;  /* 0x000c080401007387 */ /* 0x0003e20000100a00 */
[----:B0-----:R-:W-:Y:S01]  /*aec90*/  IMAD R7, R16, 0x167, RZ ;  /* 0x0000016710077824 */ /* 0x001fe200078e02ff */
[----:B------:R-:W-:Y:S01]  /*aeca0*/  IADD3 R6, P6, R18, R2, RZ ;  /* 0x0000000212067210 */ /* 0x000fe20007fde0ff */
[----:B------:R-:W-:-:S03]  /*aecb0*/  IMAD R18, R16, 0x2d2, RZ ;  /* 0x000002d210127824 */ /* 0x000fc600078e02ff */
[----:B------:R-:W-:Y:S02]  /*aecc0*/  LEA.HI.X.SX32 R7, R7, R3, 0x1, P6 ;  /* 0x0000000307077211 */ /* 0x000fe400030f0eff */
[----:B-1----:R-:W-:-:S04]  /*aecd0*/  IADD3 R4, P5, R28, R2, RZ ;  /* 0x000000021c047210 */ /* 0x002fc80007fbe0ff */
[----:B------:R-:W-:Y:S01]  /*aece0*/  LEA.HI.X.SX32 R5, R19, R3, 0x1, P5 ;  /* 0x0000000313057211 */ /* 0x000fe200028f0eff */
[----:B------:R0:W-:Y:S04]  /*aecf0*/  STL.64 [R1+0xc00], R6 ;  /* 0x000c000601007387 */ /* 0x0001e80000100a00 */
[----:B------:R-:W-:Y:S01]  /*aed00*/  STL.64 [R1+0xbf8], R4 ;  /* 0x000bf80401007387 */ /* 0x000fe20000100a00 */
[----:B------:R-:W-:Y:S01]  /*aed10*/  IMAD R19, R16, 0x2d6, RZ ;  /* 0x000002d610137824 */ /* 0x000fe200078e02ff */
[----:B0-----:R-:W-:Y:S01]  /*aed20*/  IADD3 R6, P6, R18, R2, RZ ;  /* 0x0000000212067210 */ /* 0x001fe20007fde0ff */
[C---:B------:R-:W-:Y:S02]  /*aed30*/  IMAD R18, R16.reuse, 0x169, RZ ;  /* 0x0000016910127824 */ /* 0x040fe400078e02ff */
[----:B------:R-:W-:-:S03]  /*aed40*/  IMAD R23, R16, 0x2d8, RZ ;  /* 0x000002d810177824 */ /* 0x000fc600078e02ff */
[----:B------:R-:W-:Y:S01]  /*aed50*/  LEA.HI.X.SX32 R7, R18, R3, 0x1, P6 ;  /* 0x0000000312077211 */ /* 0x000fe200030f0eff */
[----:B------:R-:W-:-:S04]  /*aed60*/  IMAD R18, R16, 0x16b, RZ ;  /* 0x0000016b10127824 */ /* 0x000fc800078e02ff */
[----:B------:R0:W-:Y:S02]  /*aed70*/  STL.64 [R1+0xbf0], R6 ;  /* 0x000bf00601007387 */ /* 0x0001e40000100a00 */
[----:B0-----:R-:W-:-:S04]  /*aed80*/  IADD3 R6, P6, R19, R2, RZ ;  /* 0x0000000213067210 */ /* 0x001fc80007fde0ff */
[----:B------:R-:W-:Y:S01]  /*aed90*/  LEA.HI.X.SX32 R7, R18, R3, 0x1, P6 ;  /* 0x0000000312077211 */ /* 0x000fe200030f0eff */
[C---:B------:R-:W-:Y:S02]  /*aeda0*/  IMAD R19, R16.reuse, 0x2da, RZ ;  /* 0x000002da10137824 */ /* 0x040fe400078e02ff */
[C---:B------:R-:W-:Y:S02]  /*aedb0*/  IMAD R18, R16.reuse, 0x16d, RZ ;  /* 0x0000016d10127824 */ /* 0x040fe400078e02ff */
[C---:B------:R-:W-:Y:S01]  /*aedc0*/  IMAD R22, R16.reuse, 0x2e0, RZ ;  /* 0x000002e010167824 */ /* 0x040fe200078e02ff */
[----:B--2---:R-:W-:Y:S01]  /*aedd0*/  IADD3 R4, P5, R27, R2, RZ ;  /* 0x000000021b047210 */ /* 0x004fe20007fbe0ff */
[----:B------:R-:W-:-:S05]  /*aede0*/  IMAD R27, R16, 0x16a, RZ ;  /* 0x0000016a101b7824 */ /* 0x000fca00078e02ff */
[----:B------:R-:W-:Y:S01]  /*aedf0*/  LEA.HI.X.SX32 R5, R27, R3, 0x1, P5 ;  /* 0x000000031b057211 */ /* 0x000fe200028f0eff */
[----:B------:R-:W-:-:S04]  /*aee00*/  IMAD R27, R16, 0x16c, RZ ;  /* 0x0000016c101b7824 */ /* 0x000fc800078e02ff */
[----:B------:R0:W-:Y:S01]  /*aee10*/  STL.64 [R1+0xbe8], R4 ;  /* 0x000be80401007387 */ /* 0x0001e20000100a00 */
[----:B------:R1:W-:Y:S01]  /*aee20*/  STL.64 [R1+0xbe0], R6 ;  /* 0x000be00601007387 */ /* 0x0003e20000100a00 */
[----:B0-----:R-:W-:-:S04]  /*aee30*/  IADD3 R4, P5, R23, R2, RZ ;  /* 0x0000000217047210 */ /* 0x001fc80007fbe0ff */
[----:B------:R-:W-:Y:S02]  /*aee40*/  LEA.HI.X.SX32 R5, R27, R3, 0x1, P5 ;  /* 0x000000031b057211 */ /* 0x000fe400028f0eff */
[----:B-1----:R-:W-:-:S03]  /*aee50*/  IADD3 R6, P6, R19, R2, RZ ;  /* 0x0000000213067210 */ /* 0x002fc60007fde0ff */
[----:B------:R0:W-:Y:S01]  /*aee60*/  STL.64 [R1+0xbd8], R4 ;  /* 0x000bd80401007387 */ /* 0x0001e20000100a00 */
[----:B------:R-:W-:Y:S01]  /*aee70*/  LEA.HI.X.SX32 R7, R18, R3, 0x1, P6 ;  /* 0x0000000312077211 */ /* 0x000fe200030f0eff */
[----:B------:R-:W-:Y:S01]  /*aee80*/  IMAD R19, R16, 0x2de, RZ ;  /* 0x000002de10137824 */ /* 0x000fe200078e02ff */
[----:B0-----:R-:W-:Y:S01]  /*aee90*/  IADD3 R4, P5, R26, R2, RZ ;  /* 0x000000021a047210 */ /* 0x001fe20007fbe0ff */
[----:B------:R-:W-:-:S05]  /*aeea0*/  IMAD R26, R16, 0x16e, RZ ;  /* 0x0000016e101a7824 */ /* 0x000fca00078e02ff */
[----:B------:R-:W-:Y:S02]  /*aeeb0*/  LEA.HI.X.SX32 R5, R26, R3, 0x1, P5 ;  /* 0x000000031a057211 */ /* 0x000fe400028f0eff */
[----:B------:R-:W-:-:S03]  /*aeec0*/  IADD3 R18, P6, R19, R2, RZ ;  /* 0x0000000213127210 */ /* 0x000fc60007fde0ff */
[----:B------:R-:W-:Y:S01]  /*aeed0*/  STL.64 [R1+0xbc8], R4 ;  /* 0x000bc80401007387 */ /* 0x000fe20000100a00 */
[----:B------:R0:W-:Y:S02]  /*aeee0*/  STL.64 [R1+0xbd0], R6 ;  /* 0x000bd00601007387 */ /* 0x0001e40000100a00 */
[C---:B------:R-:W-:Y:S02]  /*aeef0*/  IMAD R23, R16.reuse, 0x32c, RZ ;  /* 0x0000032c10177824 */ /* 0x040fe400078e02ff */
[----:B0-----:R-:W-:Y:S01]  /*aef00*/  IMAD R6, R16, 0x16f, RZ ;  /* 0x0000016f10067824 */ /* 0x001fe200078e02ff */
[----:B------:R-:W-:Y:S01]  /*aef10*/  IADD3 R4, P5, R22, R2, RZ ;  /* 0x0000000216047210 */ /* 0x000fe20007fbe0ff */
[----:B------:R-:W-:-:S03]  /*aef20*/  IMAD R22, R16, 0x330, RZ ;  /* 0x0000033010167824 */ /* 0x000fc600078e02ff */
[----:B------:R-:W-:Y:S02]  /*aef30*/  LEA.HI.X.SX32 R19, R6, R3, 0x1, P6 ;  /* 0x0000000306137211 */ /* 0x000fe400030f0eff */
[----:B------:R-:W-:Y:S03]  /*aef40*/  STL.64 [R1+0x2610], R22 ;  /* 0x0026101601007387 */ /* 0x000fe60000100a00 */
[----:B------:R0:W-:Y:S02]  /*aef50*/  STL.64 [R1+0xbc0], R18 ;  /* 0x000bc01201007387 */ /* 0x0001e40000100a00 */
[----:B0-----:R-:W2:Y:S01]  /*aef60*/  LDL.LU.64 R18, [R1+0x2630] ;  /* 0x0026300001127983 */ /* 0x001ea20000300a00 */
[C---:B------:R-:W-:Y:S02]  /*aef70*/  IMAD R26, R16.reuse, 0x170, RZ ;  /* 0x00000170101a7824 */ /* 0x040fe400078e02ff */
[----:B------:R-:W-:-:S02]  /*aef80*/  IMAD R7, R16, 0x2e2, RZ ;  /* 0x000002e210077824 */ /* 0x000fc400078e02ff */
[----:B------:R-:W-:Y:S01]  /*aef90*/  IMAD R9, R16, 0x2e4, RZ ;  /* 0x000002e410097824 */ /* 0x000fe200078e02ff */
[-C--:B------:R-:W-:Y:S01]  /*aefa0*/  LEA.HI.X.SX32 R5, R26, R3.reuse, 0x1, P5 ;  /* 0x000000031a057211 */ /* 0x080fe200028f0eff */
[C---:B------:R-:W-:Y:S01]  /*aefb0*/  IMAD R6, R16.reuse, 0x171, RZ ;  /* 0x0000017110067824 */ /* 0x040fe200078e02ff */
[-C--:B------:R-:W-:Y:S01]  /*aefc0*/  IADD3 R22, P6, R7, R2.reuse, RZ ;  /* 0x0000000207167210 */ /* 0x080fe20007fde0ff */
[----:B------:R-:W-:Y:S02]  /*aefd0*/  IMAD R26, R16, 0x172, RZ ;  /* 0x00000172101a7824 */ /* 0x000fe400078e02ff */
[----:B------:R0:W-:Y:S01]  /*aefe0*/  STL.64 [R1+0xbb8], R4 ;  /* 0x000bb80401007387 */ /* 0x0001e20000100a00 */
[----:B------:R-:W-:Y:S01]  /*aeff0*/  LEA.HI.X.SX32 R23, R6, R3, 0x1, P6 ;  /* 0x0000000306177211 */ /* 0x000fe200030f0eff */
[----:B------:R-:W-:Y:S01]  /*af000*/  IMAD R7, R16, 0x2e6, RZ ;  /* 0x000002e610077824 */ /* 0x000fe200078e02ff */
[----:B0-----:R-:W-:-:S04]  /*af010*/  IADD3 R4, P5, R9, R2, RZ ;  /* 0x0000000209047210 */ /* 0x001fc80007fbe0ff */
[----:B------:R-:W-:Y:S01]  /*af020*/  LEA.HI.X.SX32 R5, R26, R3, 0x1, P5 ;  /* 0x000000031a057211 */ /* 0x000fe200028f0eff */
[----:B------:R-:W-:Y:S01]  /*af030*/  STL.64 [R1+0xbb0], R22 ;  /* 0x000bb01601007387 */ /* 0x000fe20000100a00 */
[----:B------:R-:W-:-:S03]  /*af040*/  IADD3 R6, P6, R7, R2, RZ ;  /* 0x0000000207067210 */ /* 0x000fc60007fde0ff */
[----:B------:R0:W-:Y:S01]  /*af050*/  STL.64 [R1+0xba8], R4 ;  /* 0x000ba80401007387 */ /* 0x0001e20000100a00 */
[C---:B------:R-:W-:Y:S02]  /*af060*/  IMAD R26, R16.reuse, 0x174, RZ ;  /* 0x00000174101a7824 */ /* 0x040fe400078e02ff */
[C---:B------:R-:W-:Y:S02]  /*af070*/  IMAD R8, R16.reuse, 0x2ec, RZ ;  /* 0x000002ec10087824 */ /* 0x040fe400078e02ff */
[C---:B0-----:R-:W-:Y:S02]  /*af080*/  IMAD R4, R16.reuse, 0x173, RZ ;  /* 0x0000017310047824 */ /* 0x041fe400078e02ff */
[----:B------:R-:W-:-:S03]  /*af090*/  IMAD R5, R16, 0x2ea, RZ ;  /* 0x000002ea10057824 */ /* 0x000fc600078e02ff */
[----:B------:R-:W-:Y:S02]  /*af0a0*/  LEA.HI.X.SX32 R7, R4, R3, 0x1, P6 ;  /* 0x0000000304077211 */ /* 0x000fe400030f0eff */
[----:B------:R-:W-:Y:S02]  /*af0b0*/  IADD3 R4, P6, R5, R2, RZ ;  /* 0x0000000205047210 */ /* 0x000fe40007fde0ff */
[C---:B------:R-:W-:Y:S01]  /*af0c0*/  IMAD R5, R16.reuse, 0x175, RZ ;  /* 0x0000017510057824 */ /* 0x040fe200078e02ff */
[----:B------:R0:W-:Y:S01]  /*af0d0*/  STL.64 [R1+0xba0], R6 ;  /* 0x000ba00601007387 */ /* 0x0001e20000100a00 */
[----:B------:R-:W-:-:S03]  /*af0e0*/  IMAD R9, R16, 0x332, RZ ;  /* 0x0000033210097824 */ /* 0x000fc600078e02ff */
[----:B------:R-:W-:Y:S01]  /*af0f0*/  LEA.HI.X.SX32 R5, R5, R3, 0x1, P6 ;  /* 0x0000000305057211 */ /* 0x000fe200030f0eff */
[----:B0-----:R-:W3:Y:S01]  /*af100*/  LDL.LU.64 R6, [R1+0x2628] ;  /* 0x0026280001067983 */ /* 0x001ee20000300a00 */
[----:B--2---:R-:W-:-:S04]  /*af110*/  IADD3 R22, P5, R19, R2, RZ ;  /* 0x0000000213167210 */ /* 0x004fc80007fbe0ff */
[----:B------:R-:W-:-:S05]  /*af120*/  LEA.HI.X.SX32 R23, R26, R3, 0x1, P5 ;  /* 0x000000031a177211 */ /* 0x000fca00028f0eff */
[----:B------:R0:W-:Y:S02]  /*af130*/  STL.64 [R1+0xb98], R22 ;  /* 0x000b981601007387 */ /* 0x0001e40000100a00 */
[----:B0-----:R-:W-:Y:S01]  /*af140*/  IADD3 R22, P5, R8, R2, RZ ;  /* 0x0000000208167210 */ /* 0x001fe20007fbe0ff */
[----:B------:R-:W-:-:S05]  /*af150*/  IMAD R8, R16, 0x336, RZ ;  /* 0x0000033610087824 */ /* 0x000fca00078e02ff */
[----:B------:R-:W-:Y:S01]  /*af160*/  STL [R1+0x2608], R8 ;  /* 0x0026080801007387 */ /* 0x000fe20000100800 */
[----:B------:R-:W-:Y:S02]  /*af170*/  STL [R1+0x260c], R9 ;  /* 0x00260c0901007387 */ /* 0x000fe40000100800 */
[----:B------:R0:W-:Y:S02]  /*af180*/  STL.64 [R1+0xb90], R4 ;  /* 0x000b900401007387 */ /* 0x0001e40000100a00 */
[----:B0-----:R-:W2:Y:S01]  /*af190*/  LDL.LU.64 R4, [R1+0x2620] ;  /* 0x0026200001047983 */ /* 0x001ea20000300a00 */
[C---:B------:R-:W-:Y:S02]  /*af1a0*/  IMAD R23, R16.reuse, 0x2ee, RZ ;  /* 0x000002ee10177824 */ /* 0x040fe400078e02ff */
[----:B------:R-:W-:-:S03]  /*af1b0*/  IMAD R26, R16, 0x176, RZ ;  /* 0x00000176101a7824 */ /* 0x000fc600078e02ff */
[----:B------:R-:W-:Y:S02]  /*af1c0*/  IADD3 R8, P6, R23, R2, RZ ;  /* 0x0000000217087210 */ /* 0x000fe40007fde0ff */
[-C--:B------:R-:W-:Y:S02]  /*af1d0*/  LEA.HI.X.SX32 R23, R26, R3.reuse, 0x1, P5 ;  /* 0x000000031a177211 */ /* 0x080fe400028f0eff */
[C---:B------:R-:W-:Y:S02]  /*af1e0*/  IMAD R9, R16.reuse, 0x177, RZ ;  /* 0x0000017710097824 */ /* 0x040fe400078e02ff */
[C---:B------:R-:W-:Y:S01]  /*af1f0*/  IMAD R19, R16.reuse, 0x334, RZ ;  /* 0x0000033410137824 */ /* 0x040fe200078e02ff */
[----:B------:R0:W-:Y:S02]  /*af200*/  STL.64 [R1+0xb88], R22 ;  /* 0x000b881601007387 */ /* 0x0001e40000100a00 */
[----:B------:R-:W-:Y:S01]  /*af210*/  LEA.HI.X.SX32 R9, R9, R3, 0x1, P6 ;  /* 0x0000000309097211 */ /* 0x000fe200030f0eff */
[----:B------:R-:W-:-:S02]  /*af220*/  IMAD R25, R16, 0x2f2, RZ ;  /* 0x000002f210197824 */ /* 0x000fc400078e02ff */
[----:B------:R-:W-:Y:S01]  /*af230*/  IMAD R26, R16, 0x178, RZ ;  /* 0x00000178101a7824 */ /* 0x000fe200078e02ff */
[----:B0-----:R-:W-:Y:S01]  /*af240*/  IADD3 R22, P5, R18, R2, RZ ;  /* 0x0000000212167210 */ /* 0x001fe20007fbe0ff */
[C---:B------:R-:W-:Y:S02]  /*af250*/  IMAD R18, R16.reuse, 0x338, RZ ;  /* 0x0000033810127824 */ /* 0x040fe400078e02ff */
[----:B------:R-:W-:-:S03]  /*af260*/  IMAD R15, R16, 0x2f4, RZ ;  /* 0x000002f4100f7824 */ /* 0x000fc600078e02ff */
[----:B------:R-:W-:Y:S01]  /*af270*/  STL.64 [R1+0x2618], R18 ;  /* 0x0026181201007387 */ /* 0x000fe20000100a00 */
[----:B------:R0:W-:Y:S01]  /*af280*/  STL.64 [R1+0xb80], R8 ;  /* 0x000b800801007387 */ /* 0x0001e20000100a00 */
[----:B------:R-:W-:Y:S02]  /*af290*/  LEA.HI.X.SX32 R23, R26, R3, 0x1, P5 ;  /* 0x000000031a177211 */ /* 0x000fe400028f0eff */
[-C--:B0-----:R-:W-:Y:S01]  /*af2a0*/  IADD3 R8, P6, R25, R2.reuse, RZ ;  /* 0x0000000219087210 */ /* 0x081fe20007fde0ff */
[C---:B------:R-:W-:Y:S01]  /*af2b0*/  IMAD R25, R16.reuse, 0x179, RZ ;  /* 0x0000017910197824 */ /* 0x040fe200078e02ff */
[----:B------:R-:W-:Y:S01]  /*af2c0*/  IADD3 R18, P5, R15, R2, RZ ;  /* 0x000000020f127210 */ /* 0x000fe20007fbe0ff */
[----:B------:R-:W-:-:S03]  /*af2d0*/  IMAD R15, R16, 0x17a, RZ ;  /* 0x0000017a100f7824 */ /* 0x000fc600078e02ff */
[-C--:B------:R-:W-:Y:S01]  /*af2e0*/  LEA.HI.X.SX32 R9, R25, R3.reuse, 0x1, P6 ;  /* 0x0000000319097211 */ /* 0x080fe200030f0eff */
[----:B------:R0:W-:Y:S01]  /*af2f0*/  STL.64 [R1+0xb78], R22 ;  /* 0x000b781601007387 */ /* 0x0001e20000100a00 */
[----:B------:R-:W-:Y:S01]  /*af300*/  LEA.HI.X.SX32 R19, R15, R3, 0x1, P5 ;  /* 0x000000030f137211 */ /* 0x000fe200028f0eff */
[C---:B------:R-:W-:Y:S02]  /*af310*/  IMAD R25, R16.reuse, 0x17c, RZ ;  /* 0x0000017c10197824 */ /* 0x040fe400078e02ff */
[----:B------:R-:W-:Y:S01]  /*af320*/  STL.64 [R1+0xde8], R8 ;  /* 0x000de80801007387 */ /* 0x000fe20000100a00 */
[----:B0-----:R-:W-:-:S03]  /*af330*/  IMAD R23, R16, 0x17b, RZ ;  /* 0x0000017b10177824 */ /* 0x001fc600078e02ff */
[----:B------:R0:W-:Y:S01]  /*af340*/  STL.64 [R1+0xde0], R18 ;  /* 0x000de01201007387 */ /* 0x0001e20000100a00 */
        /* <DEDUP_REMOVED lines=10> */
[C---:B0-----:R-:W-:Y:S02]  /*af3f0*/  IMAD R19, R16.reuse, 0x18f, RZ ;  /* 0x0000018f10137824 */ /* 0x041fe400078e02ff */
[----:B------:R-:W-:Y:S01]  /*af400*/  IMAD R29, R16, 0x324, RZ ;  /* 0x00000324101d7824 */ /* 0x000fe200078e02ff */
[-C--:B--2---:R-:W-:Y:S01]  /*af410*/  IADD3 R8, P6, R4, R2.reuse, RZ ;  /* 0x0000000204087210 */ /* 0x084fe20007fde0ff */
[----:B------:R-:W-:-:S03]  /*af420*/  IADD3 R4, P5, R5, R2, RZ ;  /* 0x0000000205047210 */ /* 0x000fc60007fbe0ff */
[-C--:B------:R-:W-:Y:S02]  /*af430*/  LEA.HI.X.SX32 R9, R23, R3.reuse, 0x1, P6 ;  /* 0x0000000317097211 */ /* 0x080fe400030f0eff */
[----:B------:R-:W-:Y:S01]  /*af440*/  LEA.HI.X.SX32 R5, R25, R3, 0x1, P5 ;  /* 0x0000000319057211 */ /* 0x000fe200028f0eff */
[----:B------:R-:W-:Y:S02]  /*af450*/  IMAD R23, R16, 0x17e, RZ ;  /* 0x0000017e10177824 */ /* 0x000fe400078e02ff */
[----:B------:R3:W-:Y:S02]  /*af460*/  STL.64 [R1+0xdd8], R8 ;  /* 0x000dd80801007387 */ /* 0x0007e40000100a00 */
[----:B------:R0:W-:Y:S01]  /*af470*/  STL.64 [R1+0xdf0], R4 ;  /* 0x000df00401007387 */ /* 0x0001e20000100a00 */
[-C--:B---3--:R-:W-:Y:S02]  /*af480*/  IADD3 R8, P6, R6, R2.reuse, RZ ;  /* 0x0000000206087210 */ /* 0x088fe40007fde0ff */
[----:B0-----:R-:W-:-:S02]  /*af490*/  IADD3 R4, P5, R7, R2, RZ ;  /* 0x0000000207047210 */ /* 0x001fc40007fbe0ff */
[-C--:B------:R-:W-:Y:S02]  /*af4a0*/  LEA.HI.X.SX32 R9, R22, R3.reuse, 0x1, P6 ;  /* 0x0000000316097211 */ /* 0x080fe400030f0eff */
[----:B------:R-:W-:Y:S01]  /*af4b0*/  LEA.HI.X.SX32 R5, R23, R3, 0x1, P5 ;  /* 0x0000000317057211 */ /* 0x000fe200028f0eff */
[----:B------:R-:W-:-:S04]  /*af4c0*/  IADD3 R6, P6, R17, R2, RZ ;  /* 0x0000000211067210 */ /* 0x000fc80007fde0ff */
[----:B------:R-:W-:Y:S01]  /*af4d0*/  STL.64 [R1+0xe00], R4 ;  /* 0x000e000401007387 */ /* 0x000fe20000100a00 */
[----:B------:R0:W-:Y:S02]  /*af4e0*/  STL.64 [R1+0xe08], R8 ;  /* 0x000e080801007387 */ /* 0x0001e40000100a00 */
[C---:B------:R-:W-:Y:S02]  /*af4f0*/  IMAD R23, R16.reuse, 0x180, RZ ;  /* 0x0000018010177824 */ /* 0x040fe400078e02ff */
[C---:B------:R-:W-:Y:S02]  /*af500*/  IMAD R22, R16.reuse, 0x302, RZ ;  /* 0x0000030210167824 */ /* 0x040fe400078e02ff */
[----:B0-----:R-:W-:Y:S01]  /*af510*/  IMAD R8, R16, 0x17f, RZ ;  /* 0x0000017f10087824 */ /* 0x001fe200078e02ff */
[----:B------:R-:W-:-:S04]  /*af520*/  IADD3 R4, P5, R13, R2, RZ ;  /* 0x000000020d047210 */ /* 0x000fc80007fbe0ff */
        /* <DEDUP_REMOVED lines=55> */
[----:B------:R-:W-:-:S03]  /*af8a0*/  LEA.HI.X.SX32 R5, R23, R3, 0x1, P5 ;  /* 0x0000000317057211 */ /* 0x000fc600028f0eff */
[----:B------:R0:W-:Y:S02]  /*af8b0*/  STL.64 [R1+0xe58], R6 ;  /* 0x000e580601007387 */ /* 0x0001e40000100a00 */
[----:B------:R1:W-:Y:S02]  /*af8c0*/  STL.64 [R1+0xe70], R4 ;  /* 0x000e700401007387 */ /* 0x0003e40000100a00 */
[C---:B------:R-:W-:Y:S02]  /*af8d0*/  IMAD R9, R16.reuse, 0x18d, RZ ;  /* 0x0000018d10097824 */ /* 0x040fe400078e02ff */
[C---:B------:R-:W-:Y:S02]  /*af8e0*/  IMAD R8, R16.reuse, 0x31e, RZ ;  /* 0x0000031e10087824 */ /* 0x040fe400078e02ff */
[----:B------:R-:W-:Y:S01]  /*af8f0*/  IMAD R23, R16, 0x320, RZ ;  /* 0x0000032010177824 */ /* 0x000fe200078e02ff */
[-C--:B0-----:R-:W-:Y:S01]  /*af900*/  IADD3 R6, P6, R22, R2.reuse, RZ ;  /* 0x0000000216067210 */ /* 0x081fe20007fde0ff */
[----:B------:R-:W-:Y:S01]  /*af910*/  IMAD R22, R16, 0x18e, RZ ;  /* 0x0000018e10167824 */ /* 0x000fe200078e02ff */
[----:B-1----:R-:W-:-:S02]  /*af920*/  IADD3 R4, P5, R10, R2, RZ ;  /* 0x000000020a047210 */ /* 0x002fc40007fbe0ff */
[-C--:B------:R-:W-:Y:S02]  /*af930*/  LEA.HI.X.SX32 R7, R9, R3.reuse, 0x1, P6 ;  /* 0x0000000309077211 */ /* 0x080fe400030f0eff */
[-C--:B------:R-:W-:Y:S01]  /*af940*/  LEA.HI.X.SX32 R5, R22, R3.reuse, 0x1, P5 ;  /* 0x0000000316057211 */ /* 0x080fe200028f0eff */
[-C--:B------:R-:W-:Y:S02]  /*af950*/  IADD3 R8, P6, R8, R2.reuse, RZ ;  /* 0x0000000208087210 */ /* 0x080fe40007fde0ff */
[----:B------:R-:W-:Y:S02]  /*af960*/  IMAD R22, R16, 0x322, RZ ;  /* 0x0000032210167824 */ /* 0x000fe400078e02ff */
[----:B------:R0:W-:Y:S01]  /*af970*/  STL.64 [R1+0xe80], R4 ;  /* 0x000e800401007387 */ /* 0x0001e20000100a00 */
[----:B------:R-:W-:Y:S01]  /*af980*/  LEA.HI.X.SX32 R9, R19, R3, 0x1, P6 ;  /* 0x0000000313097211 */ /* 0x000fe200030f0eff */
[----:B------:R-:W-:Y:S01]  /*af990*/  STL.64 [R1+0xe88], R6 ;  /* 0x000e880601007387 */ /* 0x000fe20000100a00 */
[----:B------:R-:W-:Y:S01]  /*af9a0*/  IADD3 R18, P6, R22, R2, RZ ;  /* 0x0000000216127210 */ /* 0x000fe20007fde0ff */
[----:B------:R-:W-:-:S02]  /*af9b0*/  IMAD R22, R16, 0x191, RZ ;  /* 0x0000019110167824 */ /* 0x000fc400078e02ff */
[----:B------:R1:W-:Y:S01]  /*af9c0*/  STL.64 [R1+0xe78], R8 ;  /* 0x000e780801007387 */ /* 0x0003e20000100a00 */
[----:B0-----:R-:W-:Y:S01]  /*af9d0*/  IADD3 R4, P5, R23, R2, RZ ;  /* 0x0000000217047210 */ /* 0x001fe20007fbe0ff */
[----:B------:R-:W-:-:S05]  /*af9e0*/  IMAD R23, R16, 0x190, RZ ;  /* 0x0000019010177824 */ /* 0x000fca00078e02ff */
[-C--:B------:R-:W-:Y:S01]  /*af9f0*/  LEA.HI.X.SX32 R5, R23, R3.reuse, 0x1, P5 ;  /* 0x0000000317057211 */ /* 0x080fe200028f0eff */
[-C--:B-1----:R-:W-:Y:S02]  /*afa00*/  IADD3 R8, P5, R29, R2.reuse, RZ ;  /* 0x000000021d087210 */ /* 0x082fe40007fbe0ff */
[----:B------:R-:W-:Y:S01]  /*afa10*/  IMAD R29, R16, 0x192, RZ ;  /* 0x00000192101d7824 */ /* 0x000fe200078e02ff */
[-C--:B------:R-:W-:Y:S01]  /*afa20*/  LEA.HI.X.SX32 R19, R22, R3.reuse, 0x1, P6 ;  /* 0x0000000316137211 */ /* 0x080fe200030f0eff */
[C---:B------:R-:W-:Y:S01]  /*afa30*/  IMAD R23, R16.reuse, 0x326, RZ ;  /* 0x0000032610177824 */ /* 0x040fe200078e02ff */
[----:B------:R-:W-:Y:S02]  /*afa40*/  STL.64 [R1+0xe90], R4 ;  /* 0x000e900401007387 */ /* 0x000fe40000100a00 */
[----:B------:R-:W-:Y:S01]  /*afa50*/  LEA.HI.X.SX32 R9, R29, R3, 0x1, P5 ;  /* 0x000000031d097211 */ /* 0x000fe200028f0eff */
[----:B------:R0:W-:Y:S01]  /*afa60*/  STL.64 [R1+0xea8], R18 ;  /* 0x000ea81201007387 */ /* 0x0001e20000100a00 */
[----:B------:R-:W-:Y:S01]  /*afa70*/  IADD3 R22, P6, R23, R2, RZ ;  /* 0x0000000217167210 */ /* 0x000fe20007fde0ff */
[----:B0-----:R-:W2:Y:S02]  /*afa80*/  LDL.LU.64 R18, [R1+0x2618] ;  /* 0x0026180001127983 */ /* 0x001ea40000300a00 */
[----:B------:R0:W-:Y:S02]  /*afa90*/  STL.64 [R1+0xea0], R8 ;  /* 0x000ea00801007387 */ /* 0x0001e40000100a00 */
[----:B0-----:R-:W-:-:S05]  /*afaa0*/  IMAD R9, R16, 0x193, RZ ;  /* 0x0000019310097824 */ /* 0x001fca00078e02ff */
[----:B------:R-:W-:-:S05]  /*afab0*/  LEA.HI.X.SX32 R23, R9, R3, 0x1, P6 ;  /* 0x0000000309177211 */ /* 0x000fca00030f0eff */
[----:B------:R0:W-:Y:S04]  /*afac0*/  STL.64 [R1+0xe98], R22 ;  /* 0x000e981601007387 */ /* 0x0001e80000100a00 */
[----:B0-----:R-:W3:Y:S01]  /*afad0*/  LDL.LU.64 R22, [R1+0x2610] ;  /* 0x0026100001167983 */ /* 0x001ee20000300a00 */
[C---:B------:R-:W-:Y:S02]  /*afae0*/  IMAD R28, R16.reuse, 0x328, RZ ;  /* 0x00000328101c7824 */ /* 0x040fe400078e02ff */
[C---:B------:R-:W-:Y:S02]  /*afaf0*/  IMAD R8, R16.reuse, 0x32a, RZ ;  /* 0x0000032a10087824 */ /* 0x040fe400078e02ff */
[C---:B------:R-:W-:Y:S02]  /*afb00*/  IMAD R7, R16.reuse, 0x194, RZ ;  /* 0x0000019410077824 */ /* 0x040fe400078e02ff */
[----:B------:R-:W-:Y:S01]  /*afb10*/  IMAD R17, R16, 0x195, RZ ;  /* 0x0000019510117824 */ /* 0x000fe200078e02ff */
[----:B------:R-:W-:-:S02]  /*afb20*/  IADD3 R28, P5, R28, R2, RZ ;  /* 0x000000021c1c7210 */ /* 0x000fc40007fbe0ff */
[----:B------:R-:W-:Y:S01]  /*afb30*/  IADD3 R8, P6, R8, R2, RZ ;  /* 0x0000000208087210 */ /* 0x000fe20007fde0ff */
[----:B------:R-:W-:Y:S01]  /*afb40*/  IMAD R27, R16, 0x32e, RZ ;  /* 0x0000032e101b7824 */ /* 0x000fe200078e02ff */
[-C--:B------:R-:W-:Y:S02]  /*afb50*/  LEA.HI.X.SX32 R29, R7, R3.reuse, 0x1, P5 ;  /* 0x00000003071d7211 */ /* 0x080fe400028f0eff */
[----:B------:R-:W-:-:S03]  /*afb60*/  LEA.HI.X.SX32 R9, R17, R3, 0x1, P6 ;  /* 0x0000000311097211 */ /* 0x000fc600030f0eff */
[----:B------:R-:W-:Y:S02]  /*afb70*/  STL.64 [R1+0xeb0], R28 ;  /* 0x000eb01c01007387 */ /* 0x000fe40000100a00 */
[----:B------:R0:W-:Y:S02]  /*afb80*/  STL.64 [R1+0xec8], R8 ;  /* 0x000ec80801007387 */ /* 0x0001e40000100a00 */
[----:B0-----:R-:W-:Y:S01]  /*afb90*/  IADD3 R8, P6, R27, R2, RZ ;  /* 0x000000021b087210 */ /* 0x001fe20007fde0ff */
[----:B------:R-:W-:-:S05]  /*afba0*/  IMAD R27, R16, 0x197, RZ ;  /* 0x00000197101b7824 */ /* 0x000fca00078e02ff */
[----:B------:R-:W-:Y:S02]  /*afbb0*/  LEA.HI.X.SX32 R9, R27, R3, 0x1, P6 ;  /* 0x000000031b097211 */ /* 0x000fe400030f0eff */
[----:B---3--:R-:W-:Y:S01]  /*afbc0*/  IADD3 R28, P5, R23, R2, RZ ;  /* 0x00000002171c7210 */ /* 0x008fe20007fbe0ff */
[----:B------:R-:W-:-:S05]  /*afbd0*/  IMAD R23, R16, 0x196, RZ ;  /* 0x0000019610177824 */ /* 0x000fca00078e02ff */
[----:B------:R-:W-:-:S05]  /*afbe0*/  LEA.HI.X.SX32 R29, R23, R3, 0x1, P5 ;  /* 0x00000003171d7211 */ /* 0x000fca00028f0eff */
[----:B------:R-:W-:Y:S01]  /*afbf0*/  STL.64 [R1+0xec0], R28 ;  /* 0x000ec01c01007387 */ /* 0x000fe20000100a00 */
[----:B------:R0:W-:Y:S03]  /*afc00*/  STL.64 [R1+0xeb8], R8 ;  /* 0x000eb80801007387 */ /* 0x0001e60000100a00 */
[----:B0-----:R-:W3:Y:S01]  /*afc10*/  LDL.LU R9, [R1+0x260c] ;  /* 0x00260c0001097983 */ /* 0x001ee20000300800 */
[----:B------:R-:W-:Y:S01]  /*afc20*/  IMAD R28, R16, 0x198, RZ ;  /* 0x00000198101c7824 */ /* 0x000fe200078e02ff */
[----:B------:R-:W-:Y:S01]  /*afc30*/  IADD3 R22, P5, R22, R2, RZ ;  /* 0x0000000216167210 */ /* 0x000fe20007fbe0ff */
[----:B------:R-:W-:-:S03]  /*afc40*/  IMAD R27, R16, 0x199, RZ ;  /* 0x00000199101b7824 */ /* 0x000fc600078e02ff */
[----:B------:R-:W-:-:S05]  /*afc50*/  LEA.HI.X.SX32 R23, R28, R3, 0x1, P5 ;  /* 0x000000031c177211 */ /* 0x000fca00028f0eff */
[----:B------:R-:W-:Y:S01]  /*afc60*/  STL.64 [R1+0xed0], R22 ;  /* 0x000ed01601007387 */ /* 0x000fe20000100a00 */
[----:B---3--:R-:W-:-:S04]  /*afc70*/  IADD3 R8, P6, R9, R2, RZ ;  /* 0x0000000209087210 */ /* 0x008fc80007fde0ff */
[----:B------:R-:W-:-:S05]  /*afc80*/  LEA.HI.X.SX32 R9, R27, R3, 0x1, P6 ;  /* 0x000000031b097211 */ /* 0x000fca00030f0eff */
[----:B------:R0:W-:Y:S04]  /*afc90*/  STL.64 [R1+0xee8], R8 ;  /* 0x000ee80801007387 */ /* 0x0001e80000100a00 */
[----:B0-----:R-:W3:Y:S01]  /*afca0*/  LDL.LU R8, [R1+0x2608] ;  /* 0x0026080001087983 */ /* 0x001ee20000300800 */
[C---:B------:R-:W-:Y:S01]  /*afcb0*/  IMAD R28, R16.reuse, 0x19a, RZ ;  /* 0x0000019a101c7824 */ /* 0x040fe200078e02ff */
[----:B--2---:R-:W-:Y:S01]  /*afcc0*/  IADD3 R22, P5, R19, R2, RZ ;  /* 0x0000000213167210 */ /* 0x004fe20007fbe0ff */
[----:B------:R-:W-:-:S03]  /*afcd0*/  IMAD R27, R16, 0x19b, RZ ;  /* 0x0000019b101b7824 */ /* 0x000fc600078e02ff */
[----:B------:R-:W-:-:S05]  /*afce0*/  LEA.HI.X.SX32 R23, R28, R3, 0x1, P5 ;  /* 0x000000031c177211 */ /* 0x000fca00028f0eff */
[----:B------:R0:W-:Y:S01]  /*afcf0*/  STL.64 [R1+0xee0], R22 ;  /* 0x000ee01601007387 */ /* 0x0001e20000100a00 */
[C---:B------:R-:W-:Y:S02]  /*afd00*/  IMAD R26, R16.reuse, 0x33a, RZ ;  /* 0x0000033a101a7824 */ /* 0x040fe400078e02ff */
[C---:B------:R-:W-:Y:S02]  /*afd10*/  IMAD R28, R16.reuse, 0x19c, RZ ;  /* 0x0000019c101c7824 */ /* 0x040fe400078e02ff */
[C---:B------:R-:W-:Y:S02]  /*afd20*/  IMAD R29, R16.reuse, 0x19d, RZ ;  /* 0x0000019d101d7824 */ /* 0x040fe400078e02ff */
[----:B------:R-:W-:Y:S01]  /*afd30*/  IMAD R15, R16, 0x33c, RZ ;  /* 0x0000033c100f7824 */ /* 0x000fe200078e02ff */
[----:B0-----:R-:W-:-:S04]  /*afd40*/  IADD3 R22, P5, R18, R2, RZ ;  /* 0x0000000212167210 */ /* 0x001fc80007fbe0ff */
[----:B------:R-:W-:Y:S01]  /*afd50*/  LEA.HI.X.SX32 R23, R28, R3, 0x1, P5 ;  /* 0x000000031c177211 */ /* 0x000fe200028f0eff */
[C---:B------:R-:W-:Y:S02]  /*afd60*/  IMAD R25, R16.reuse, 0x33e, RZ ;  /* 0x0000033e10197824 */ /* 0x040fe400078e02ff */
[C---:B------:R-:W-:Y:S02]  /*afd70*/  IMAD R28, R16.reuse, 0x19e, RZ ;  /* 0x0000019e101c7824 */ /* 0x040fe400078e02ff */
[----:B------:R-:W-:Y:S01]  /*afd80*/  IMAD R13, R16, 0x340, RZ ;  /* 0x00000340100d7824 */ /* 0x000fe200078e02ff */
[----:B---3--:R-:W-:-:S04]  /*afd90*/  IADD3 R8, P6, R8, R2, RZ ;  /* 0x0000000208087210 */ /* 0x008fc80007fde0ff */
[----:B------:R-:W-:-:S05]  /*afda0*/  LEA.HI.X.SX32 R9, R27, R3, 0x1, P6 ;  /* 0x000000031b097211 */ /* 0x000fca00030f0eff */
[----:B------:R0:W-:Y:S04]  /*afdb0*/  STL.64 [R1+0xed8], R8 ;  /* 0x000ed80801007387 */ /* 0x0001e80000100a00 */
[----:B0-----:R-:W2:Y:S01]  /*afdc0*/  LDL.LU.64 R8, [R1+0x2600] ;  /* 0x0026000001087983 */ /* 0x001ea20000300a00 */
[----:B------:R-:W-:Y:S01]  /*afdd0*/  IADD3 R26, P6, R26, R2, RZ ;  /* 0x000000021a1a7210 */ /* 0x000fe20007fde0ff */
[----:B------:R0:W-:Y:S03]  /*afde0*/  STL.64 [R1+0xef0], R22 ;  /* 0x000ef01601007387 */ /* 0x0001e60000100a00 */
[----:B------:R-:W-:-:S05]  /*afdf0*/  LEA.HI.X.SX32 R27, R29, R3, 0x1, P6 ;  /* 0x000000031d1b7211 */ /* 0x000fca00030f0eff */
[----:B------:R1:W-:Y:S01]  /*afe00*/  STL.64 [R1+0xf08], R26 ;  /* 0x000f081a01007387 */ /* 0x0003e20000100a00 */
[----:B0-----:R-:W-:-:S04]  /*afe10*/  IADD3 R22, P5, R15, R2, RZ ;  /* 0x000000020f167210 */ /* 0x001fc80007fbe0ff */
[-C--:B------:R-:W-:Y:S02]  /*afe20*/  LEA.HI.X.SX32 R23, R28, R3.reuse, 0x1, P5 ;  /* 0x000000031c177211 */ /* 0x080fe400028f0eff */
[-C--:B-1----:R-:W-:Y:S01]  /*afe30*/  IADD3 R26, P6, R25, R2.reuse, RZ ;  /* 0x00000002191a7210 */ /* 0x082fe20007fde0ff */
[C---:B------:R-:W-:Y:S02]  /*afe40*/  IMAD R25, R16.reuse, 0x19f, RZ ;  /* 0x0000019f10197824 */ /* 0x040fe400078e02ff */
[----:B------:R0:W-:Y:S01]  /*afe50*/  STL.64 [R1+0xf00], R22 ;  /* 0x000f001601007387 */ /* 0x0001e20000100a00 */
[C---:B------:R-:W-:Y:S02]  /*afe60*/  IMAD R28, R16.reuse, 0x1a0, RZ ;  /* 0x000001a0101c7824 */ /* 0x040fe400078e02ff */
[C---:B------:R-:W-:Y:S01]  /*afe70*/  IMAD R24, R16.reuse, 0x342, RZ ;  /* 0x0000034210187824 */ /* 0x040fe200078e02ff */
[----:B------:R-:W-:Y:S01]  /*afe80*/  LEA.HI.X.SX32 R27, R25, R3, 0x1, P6 ;  /* 0x00000003191b7211 */ /* 0x000fe200030f0eff */
[----:B------:R-:W-:Y:S01]  /*afe90*/  IMAD R12, R16, 0x344, RZ ;  /* 0x00000344100c7824 */ /* 0x000fe200078e02ff */
[----:B0-----:R-:W-:-:S03]  /*afea0*/  IADD3 R22, P5, R13, R2, RZ ;  /* 0x000000020d167210 */ /* 0x001fc60007fbe0ff */
[----:B------:R0:W-:Y:S01]  /*afeb0*/  STL.64 [R1+0xef8], R26 ;  /* 0x000ef81a01007387 */ /* 0x0001e20000100a00 */
[----:B------:R-:W-:Y:S02]  /*afec0*/  IADD3 R24, P6, R24, R2, RZ ;  /* 0x0000000218187210 */ /* 0x000fe40007fde0ff */
[----:B------:R-:W-:Y:S01]  /*afed0*/  LEA.HI.X.SX32 R23, R28, R3, 0x1, P5 ;  /* 0x000000031c177211 */ /* 0x000fe200028f0eff */
[C---:B------:R-:W-:Y:S02]  /*afee0*/  IMAD R28, R16.reuse, 0x1a2, RZ ;  /* 0x000001a2101c7824 */ /* 0x040fe400078e02ff */
[C---:B------:R-:W-:Y:S02]  /*afef0*/  IMAD R21, R16.reuse, 0x346, RZ ;  /* 0x0000034610157824 */ /* 0x040fe400078e02ff */
[----:B------:R1:W-:Y:S01]  /*aff00*/  STL.64 [R1+0xf10], R22 ;  /* 0x000f101601007387 */ /* 0x0003e20000100a00 */
[----:B0-----:R-:W-:-:S05]  /*aff10*/  IMAD R26, R16, 0x1a1, RZ ;  /* 0x000001a1101a7824 */ /* 0x001fca00078e02ff */
[-C--:B------:R-:W-:Y:S02]  /*aff20*/  LEA.HI.X.SX32 R25, R26, R3.reuse, 0x1, P6 ;  /* 0x000000031a197211 */ /* 0x080fe400030f0eff */
[-C--:B-1----:R-:W-:Y:S01]  /*aff30*/  IADD3 R22, P5, R12, R2.reuse, RZ ;  /* 0x000000020c167210 */ /* 0x082fe20007fbe0ff */
[----:B------:R-:W-:Y:S02]  /*aff40*/  IMAD R14, R16, 0x348, RZ ;  /* 0x00000348100e7824 */ /* 0x000fe400078e02ff */
[----:B------:R0:W-:Y:S01]  /*aff50*/  STL.64 [R1+0xf28], R24 ;  /* 0x000f281801007387 */ /* 0x0001e20000100a00 */
[----:B------:R-:W-:Y:S01]  /*aff60*/  LEA.HI.X.SX32 R23, R28, R3, 0x1, P5 ;  /* 0x000000031c177211 */ /* 0x000fe200028f0eff */
[C---:B------:R-:W-:Y:S02]  /*aff70*/  IMAD R28, R16.reuse, 0x1a3, RZ ;  /* 0x000001a3101c7824 */ /* 0x040fe400078e02ff */
[C---:B------:R-:W-:Y:S02]  /*aff80*/  IMAD R20, R16.reuse, 0x34a, RZ ;  /* 0x0000034a10147824 */ /* 0x040fe400078e02ff */
[----:B------:R-:W-:Y:S01]  /*aff90*/  IMAD R26, R16, 0x1a4, RZ ;  /* 0x000001a4101a7824 */ /* 0x000fe200078e02ff */
[----:B------:R1:W-:Y:S01]  /*affa0*/  STL.64 [R1+0xf20], R22 ;  /* 0x000f201601007387 */ /* 0x0003e20000100a00 */
[----:B0-----:R-:W-:-:S04]  /*affb0*/  IADD3 R24, P6, R21, R2, RZ ;  /* 0x0000000215187210 */ /* 0x001fc80007fde0ff */
[-C--:B------:R-:W-:Y:S01]  /*affc0*/  LEA.HI.X.SX32 R25, R28, R3.reuse, 0x1, P6 ;  /* 0x000000031c197211 */ /* 0x080fe200030f0eff */
[----:B------:R-:W-:Y:S01]  /*affd0*/  IMAD R28, R16, 0x1a5, RZ ;  /* 0x000001a5101c7824 */ /* 0x000fe200078e02ff */
[-C--:B------:R-:W-:Y:S02]  /*affe0*/  IADD3 R20, P6, R20, R2.reuse, RZ ;  /* 0x0000000214147210 */ /* 0x080fe40007fde0ff */
[----:B-1----:R-:W-:Y:S01]  /*afff0*/  IADD3 R22, P5, R14, R2, RZ ;  /* 0x000000020e167210 */ /* 0x002fe20007fbe0ff */
[C---:B------:R-:W-:Y:S02]  /*b0000*/  IMAD R11, R16.reuse, 0x34c, RZ ;  /* 0x0000034c100b7824 */ /* 0x040fe400078e02ff */
[----:B------:R-:W-:Y:S01]  /*b0010*/  IMAD R10, R16, 0x34e, RZ ;  /* 0x0000034e100a7824 */ /* 0x000fe200078e02ff */
[-C--:B------:R-:W-:Y:S02]  /*b0020*/  LEA.HI.X.SX32 R21, R28, R3.reuse, 0x1, P6 ;  /* 0x000000031c157211 */ /* 0x080fe400030f0eff */
[----:B------:R-:W-:Y:S01]  /*b0030*/  LEA.HI.X.SX32 R23, R26, R3, 0x1, P5 ;  /* 0x000000031a177211 */ /* 0x000fe200028f0eff */
[----:B------:R-:W-:Y:S01]  /*b0040*/  STL.64 [R1+0xf18], R24 ;  /* 0x000f181801007387 */ /* 0x000fe20000100a00 */
[----:B------:R-:W-:-:S03]  /*b0050*/  IMAD R26, R16, 0x1a7, RZ ;  /* 0x000001a7101a7824 */ /* 0x000fc600078e02ff */
[----:B------:R0:W-:Y:S01]  /*b0060*/  STL.64 [R1+0xf30], R22 ;  /* 0x000f301601007387 */ /* 0x0001e20000100a00 */
[----:B------:R1:W-:Y:S02]  /*b0070*/  STL.64 [R1+0xf48], R20 ;  /* 0x000f481401007387 */ /* 0x0003e40000100a00 */
[C---:B------:R-:W-:Y:S02]  /*b0080*/  IMAD R6, R16.reuse, 0x350, RZ ;  /* 0x0000035010067824 */ /* 0x040fe400078e02ff */
[----:B------:R-:W-:Y:S01]  /*b0090*/  IMAD R4, R16, 0x352, RZ ;  /* 0x0000035210047824 */ /* 0x000fe200078e02ff */
[-C--:B0-----:R-:W-:Y:S02]  /*b00a0*/  IADD3 R22, P5, R11, R2.reuse, RZ ;  /* 0x000000020b167210 */ /* 0x081fe40007fbe0ff */
[----:B-1----:R-:W-:-:S04]  /*b00b0*/  IADD3 R20, P6, R10, R2, RZ ;  /* 0x000000020a147210 */ /* 0x002fc80007fde0ff */
[----:B------:R-:W-:Y:S01]  /*b00c0*/  LEA.HI.X.SX32 R21, R26, R3, 0x1, P6 ;  /* 0x000000031a157211 */ /* 0x000fe200030f0eff */
        /* <DEDUP_REMOVED lines=11> */
[----:B------:R-:W-:Y:S01]  /*b0180*/  IMAD R11, R16, 0x366, RZ ;  /* 0x00000366100b7824 */ /* 0x000fe200078e02ff */
[----:B--2---:R-:W-:-:S05]  /*b0190*/  LEA.HI.X.SX32 R23, R8, R3, 0x1, P5 ;  /* 0x0000000308177211 */ /* 0x004fca00028f0eff */
[----:B------:R0:W-:Y:S01]  /*b01a0*/  STL.64 [R1+0xf40], R22 ;  /* 0x000f401601007387 */ /* 0x0001e20000100a00 */
[----:B------:R1:W-:Y:S01]  /*b01b0*/  STL.64 [R1+0xf38], R20 ;  /* 0x000f381401007387 */ /* 0x0003e20000100a00 */
[-C--:B0-----:R-:W-:Y:S02]  /*b01c0*/  IADD3 R22, P5, R6, R2.reuse, RZ ;  /* 0x0000000206167210 */ /* 0x081fe40007fbe0ff */
[-C--:B-1----:R-:W-:Y:S02]  /*b01d0*/  IADD3 R20, P6, R4, R2.reuse, RZ ;  /* 0x0000000204147210 */ /* 0x082fe40007fde0ff */
[-C--:B------:R-:W-:Y:S02]  /*b01e0*/  LEA.HI.X.SX32 R23, R28, R3.reuse, 0x1, P5 ;  /* 0x000000031c177211 */ /* 0x080fe400028f0eff */
[-C--:B------:R-:W-:Y:S01]  /*b01f0*/  LEA.HI.X.SX32 R21, R26, R3.reuse, 0x1, P6 ;  /* 0x000000031a157211 */ /* 0x080fe200030f0eff */
[C---:B------:R-:W-:Y:S01]  /*b0200*/  IMAD R28, R16.reuse, 0x1aa, RZ ;  /* 0x000001aa101c7824 */ /* 0x040fe200078e02ff */
[-C--:B------:R-:W-:Y:S01]  /*b0210*/  IADD3 R4, P5, R5, R2.reuse, RZ ;  /* 0x0000000205047210 */ /* 0x080fe20007fbe0ff */
[----:B------:R-:W-:Y:S01]  /*b0220*/  IMAD R26, R16, 0x1ab, RZ ;  /* 0x000001ab101a7824 */ /* 0x000fe200078e02ff */
[----:B------:R-:W-:Y:S01]  /*b0230*/  STL.64 [R1+0xf50], R22 ;  /* 0x000f501601007387 */ /* 0x000fe20000100a00 */
[----:B------:R0:W-:Y:S01]  /*b0240*/  STL.64 [R1+0xf70], R20 ;  /* 0x000f701401007387 */ /* 0x0001e20000100a00 */
[----:B------:R-:W-:Y:S01]  /*b0250*/  LEA.HI.X.SX32 R5, R28, R3, 0x1, P5 ;  /* 0x000000031c057211 */ /* 0x000fe200028f0eff */
[----:B------:R-:W-:Y:S01]  /*b0260*/  IMAD R28, R16, 0x1ac, RZ ;  /* 0x000001ac101c7824 */ /* 0x000fe200078e02ff */
[----:B0-----:R-:W-:-:S03]  /*b0270*/  IADD3 R20, P6, R7, R2, RZ ;  /* 0x0000000207147210 */ /* 0x001fc60007fde0ff */
[----:B------:R0:W-:Y:S01]  /*b0280*/  STL.64 [R1+0xf68], R4 ;  /* 0x000f680401007387 */ /* 0x0001e20000100a00 */
[----:B------:R-:W-:Y:S01]  /*b0290*/  LEA.HI.X.SX32 R21, R26, R3, 0x1, P6 ;  /* 0x000000031a157211 */ /* 0x000fe200030f0eff */
[----:B------:R-:W-:-:S04]  /*b02a0*/  IMAD R26, R16, 0x1ad, RZ ;  /* 0x000001ad101a7824 */ /* 0x000fc800078e02ff */
[----:B------:R1:W-:Y:S01]  /*b02b0*/  STL.64 [R1+0xf60], R20 ;  /* 0x000f601401007387 */ /* 0x0003e20000100a00 */
[----:B0-----:R-:W-:-:S04]  /*b02c0*/  IADD3 R4, P5, R17, R2, RZ ;  /* 0x0000000211047210 */ /* 0x001fc80007fbe0ff */
[-C--:B------:R-:W-:Y:S01]  /*b02d0*/  LEA.HI.X.SX32 R5, R28, R3.reuse, 0x1, P5 ;  /* 0x000000031c057211 */ /* 0x080fe200028f0eff */
[----:B------:R-:W-:Y:S01]  /*b02e0*/  IMAD R28, R16, 0x1ae, RZ ;  /* 0x000001ae101c7824 */ /* 0x000fe200078e02ff */
[-C--:B-1----:R-:W-:Y:S02]  /*b02f0*/  IADD3 R20, P6, R19, R2.reuse, RZ ;  /* 0x0000000213147210 */ /* 0x082fe40007fde0ff */
[-C--:B------:R-:W-:Y:S02]  /*b0300*/  IADD3 R18, P5, R18, R2.reuse, RZ ;  /* 0x0000000212127210 */ /* 0x080fe40007fbe0ff */
[-C--:B------:R-:W-:Y:S01]  /*b0310*/  LEA.HI.X.SX32 R21, R26, R3.reuse, 0x1, P6 ;  /* 0x000000031a157211 */ /* 0x080fe200030f0eff */
[----:B------:R-:W-:Y:S01]  /*b0320*/  STL.64 [R1+0xf90], R4 ;  /* 0x000f900401007387 */ /* 0x000fe20000100a00 */
[----:B------:R-:W-:Y:S01]  /*b0330*/  LEA.HI.X.SX32 R19, R28, R3, 0x1, P5 ;  /* 0x000000031c137211 */ /* 0x000fe200028f0eff */
[C---:B------:R-:W-:Y:S02]  /*b0340*/  IMAD R28, R16.reuse, 0x1af, RZ ;  /* 0x000001af101c7824 */ /* 0x040fe400078e02ff */
[----:B------:R0:W-:Y:S02]  /*b0350*/  STL.64 [R1+0xfd0], R20 ;  /* 0x000fd01401007387 */ /* 0x0001e40000100a00 */
[----:B------:R1:W-:Y:S02]  /*b0360*/  STL.64 [R1+0xfc8], R18 ;  /* 0x000fc81201007387 */ /* 0x0003e40000100a00 */
[----:B------:R-:W-:Y:S01]  /*b0370*/  IMAD R26, R16, 0x1b0, RZ ;  /* 0x000001b0101a7824 */ /* 0x000fe200078e02ff */
[----:B0-----:R-:W-:-:S02]  /*b0380*/  IADD3 R20, P6, R15, R2, RZ ;  /* 0x000000020f147210 */ /* 0x001fc40007fde0ff */
[-C--:B-1----:R-:W-:Y:S02]  /*b0390*/  IADD3 R18, P5, R13, R2.reuse, RZ ;  /* 0x000000020d127210 */ /* 0x082fe40007fbe0ff */
[-C--:B------:R-:W-:Y:S01]  /*b03a0*/  LEA.HI.X.SX32 R21, R28, R3.reuse, 0x1, P6 ;  /* 0x000000031c157211 */ /* 0x080fe200030f0eff */
[----:B------:R-:W-:Y:S01]  /*b03b0*/  IMAD R28, R16, 0x1b1, RZ ;  /* 0x000001b1101c7824 */ /* 0x000fe200078e02ff */
[-C--:B------:R-:W-:Y:S02]  /*b03c0*/  IADD3 R12, P6, R12, R2.reuse, RZ ;  /* 0x000000020c0c7210 */ /* 0x080fe40007fde0ff */
[-C--:B------:R-:W-:Y:S01]  /*b03d0*/  LEA.HI.X.SX32 R19, R26, R3.reuse, 0x1, P5 ;  /* 0x000000031a137211 */ /* 0x080fe200028f0eff */
[-C--:B------:R-:W-:Y:S01]  /*b03e0*/  IADD3 R14, P5, R14, R2.reuse, RZ ;  /* 0x000000020e0e7210 */ /* 0x080fe20007fbe0ff */
[-C--:B------:R-:W-:Y:S01]  /*b03f0*/  LEA.HI.X.SX32 R13, R28, R3.reuse, 0x1, P6 ;  /* 0x000000031c0d7211 */ /* 0x080fe200030f0eff */
[----:B------:R-:W-:Y:S02]  /*b0400*/  STL.64 [R1+0xfc0], R20 ;  /* 0x000fc01401007387 */ /* 0x000fe40000100a00 */
[----:B------:R-:W-:Y:S01]  /*b0410*/  STL.64 [R1+0xff0], R18 ;  /* 0x000ff01201007387 */ /* 0x000fe20000100a00 */
[----:B------:R-:W-:Y:S01]  /*b0420*/  LEA.HI.X.SX32 R15, R9, R3, 0x1, P5 ;  /* 0x00000003090f7211 */ /* 0x000fe200028f0eff */
[----:B------:R-:W-:Y:S01]  /*b0430*/  IMAD R26, R16, 0x1b3, RZ ;  /* 0x000001b3101a7824 */ /* 0x000fe200078e02ff */
[----:B------:R0:W-:Y:S03]  /*b0440*/  STL.64 [R1+0x1008], R12 ;  /* 0x0010080c01007387 */ /* 0x0001e60000100a00 */
[----:B------:R1:W-:Y:S01]  /*b0450*/  STL.64 [R1+0x1000], R14 ;  /* 0x0010000e01007387 */ /* 0x0003e20000100a00 */
[----:B0-----:R-:W-:-:S04]  /*b0460*/  IADD3 R12, P6, R11, R2, RZ ;  /* 0x000000020b0c7210 */ /* 0x001fc80007fde0ff */
[----:B------:R-:W-:Y:S02]  /*b0470*/  LEA.HI.X.SX32 R13, R26, R3, 0x1, P6 ;  /* 0x000000031a0d7211 */ /* 0x000fe400030f0eff */
[----:B------:R-:W2:Y:S01]  /*b0480*/  LDL.LU R26, [R1+0xf58] ;  /* 0x000f5800011a7983 */ /* 0x000ea20000300800 */
[C---:B------:R-:W-:Y:S02]  /*b0490*/  IMAD R8, R16.reuse, 0x368, RZ ;  /* 0x0000036810087824 */ /* 0x040fe400078e02ff */
[----:B------:R-:W-:-:S03]  /*b04a0*/  IMAD R28, R16, 0x1b4, RZ ;  /* 0x000001b4101c7824 */ /* 0x000fc600078e02ff */
[-C--:B------:R-:W-:Y:S01]  /*b04b0*/  IADD3 R8, P5, R8, R2.reuse, RZ ;  /* 0x0000000208087210 */ /* 0x080fe20007fbe0ff */
[C---:B------:R-:W-:Y:S02]  /*b04c0*/  IMAD R10, R16.reuse, 0x36a, RZ ;  /* 0x0000036a100a7824 */ /* 0x040fe400078e02ff */
[----:B------:R-:W-:Y:S01]  /*b04d0*/  IMAD R6, R16, 0x36c, RZ ;  /* 0x0000036c10067824 */ /* 0x000fe200078e02ff */
[-C--:B------:R-:W-:Y:S01]  /*b04e0*/  LEA.HI.X.SX32 R9, R28, R3.reuse, 0x1, P5 ;  /* 0x000000031c097211 */ /* 0x080fe200028f0eff */
[----:B------:R-:W-:Y:S01]  /*b04f0*/  STL.64 [R1+0xff8], R12 ;  /* 0x000ff80c01007387 */ /* 0x000fe20000100a00 */
[----:B------:R-:W-:Y:S01]  /*b0500*/  IMAD R23, R16, 0x1b5, RZ ;  /* 0x000001b510177824 */ /* 0x000fe200078e02ff */
[-C--:B------:R-:W-:Y:S01]  /*b0510*/  IADD3 R10, P6, R10, R2.reuse, RZ ;  /* 0x000000020a0a7210 */ /* 0x080fe20007fde0ff */
[C---:B------:R-:W-:Y:S01]  /*b0520*/  IMAD R28, R16.reuse, 0x1b6, RZ ;  /* 0x000001b6101c7824 */ /* 0x040fe200078e02ff */
[----:B------:R0:W-:Y:S01]  /*b0530*/  STL.64 [R1+0x1020], R8 ;  /* 0x0010200801007387 */ /* 0x0001e20000100a00 */
[----:B------:R-:W-:Y:S01]  /*b0540*/  IMAD R5, R16, 0x370, RZ ;  /* 0x0000037010057824 */ /* 0x000fe200078e02ff */
[----:B------:R-:W-:Y:S01]  /*b0550*/  LEA.HI.X.SX32 R11, R23, R3, 0x1, P6 ;  /* 0x00000003170b7211 */ /* 0x000fe200030f0eff */
[----:B-1----:R-:W3:Y:S01]  /*b0560*/  LDL.LU R14, [R1+0x25c] ;  /* 0x00025c00010e7983 */ /* 0x002ee20000300800 */
[----:B0-----:R-:W-:-:S04]  /*b0570*/  IADD3 R8, P5, R6, R2, RZ ;  /* 0x0000000206087210 */ /* 0x001fc80007fbe0ff */
[----:B------:R-:W-:Y:S01]  /*b0580*/  LEA.HI.X.SX32 R9, R28, R3, 0x1, P5 ;  /* 0x000000031c097211 */ /* 0x000fe200028f0eff */
[----:B------:R-:W-:Y:S01]  /*b0590*/  STL.64 [R1+0x1068], R10 ;  /* 0x0010680a01007387 */ /* 0x000fe20000100a00 */
[C---:B------:R-:W-:Y:S02]  /*b05a0*/  IMAD R28, R16.reuse, 0x1b8, RZ ;  /* 0x000001b8101c7824 */ /* 0x040fe400078e02ff */
[C---:B------:R-:W-:Y:S01]  /*b05b0*/  IMAD R4, R16.reuse, 0x36e, RZ ;  /* 0x0000036e10047824 */ /* 0x040fe200078e02ff */
[----:B------:R0:W-:Y:S01]  /*b05c0*/  STL.64 [R1+0x1060], R8 ;  /* 0x0010600801007387 */ /* 0x0001e20000100a00 */
[C---:B------:R-:W-:Y:S02]  /*b05d0*/  IMAD R23, R16.reuse, 0x1b7, RZ ;  /* 0x000001b710177824 */ /* 0x040fe400078e02ff */
[----:B------:R-:W-:Y:S01]  /*b05e0*/  IMAD R17, R16, 0x372, RZ ;  /* 0x0000037210117824 */ /* 0x000fe200078e02ff */
[-C--:B0-----:R-:W-:Y:S02]  /*b05f0*/  IADD3 R8, P5, R5, R2.reuse, RZ ;  /* 0x0000000205087210 */ /* 0x081fe40007fbe0ff */
[----:B------:R-:W-:-:S02]  /*b0600*/  IADD3 R10, P6, R4, R2, RZ ;  /* 0x00000002040a7210 */ /* 0x000fc40007fde0ff */
[-C--:B------:R-:W-:Y:S02]  /*b0610*/  LEA.HI.X.SX32 R9, R28, R3.reuse, 0x1, P5 ;  /* 0x000000031c097211 */ /* 0x080fe400028f0eff */
[----:B------:R-:W-:Y:S01]  /*b0620*/  LEA.HI.X.SX32 R11, R23, R3, 0x1, P6 ;  /* 0x00000003170b7211 */ /* 0x000fe200030f0eff */
[C---:B------:R-:W-:Y:S01]  /*b0630*/  IMAD R7, R16.reuse, 0x374, RZ ;  /* 0x0000037410077824 */ /* 0x040fe200078e02ff */
[----:B------:R-:W-:Y:S01]  /*b0640*/  IADD3 R12, P6, R17, R2, RZ ;  /* 0x00000002110c7210 */ /* 0x000fe20007fde0ff */
[----:B------:R0:W-:Y:S02]  /*b0650*/  STL.64 [R1+0x1108], R8 ;  /* 0x0011080801007387 */ /* 0x0001e40000100a00 */
[----:B------:R1:W-:Y:S02]  /*b0660*/  STL.64 [R1+0x1058], R10 ;  /* 0x0010580a01007387 */ /* 0x0003e40000100a00 */
[C---:B------:R-:W-:Y:S02]  /*b0670*/  IMAD R28, R16.reuse, 0x1ba, RZ ;  /* 0x000001ba101c7824 */ /* 0x040fe400078e02ff */
[----:B------:R-:W-:-:S02]  /*b0680*/  IMAD R6, R16, 0x376, RZ ;  /* 0x0000037610067824 */ /* 0x000fc400078e02ff */
[----:B0-----:R-:W-:Y:S01]  /*b0690*/  IMAD R8, R16, 0x1b9, RZ ;  /* 0x000001b910087824 */ /* 0x001fe200078e02ff */
[----:B------:R-:W3:Y:S01]  /*b06a0*/  LDL.LU R9, [R1+0xf7c] ;  /* 0x000f7c0001097983 */ /* 0x000ee20000300800 */
[-C--:B-1----:R-:W-:Y:S01]  /*b06b0*/  IADD3 R10, P5, R7, R2.reuse, RZ ;  /* 0x00000002070a7210 */ /* 0x082fe20007fbe0ff */
[----:B------:R-:W4:Y:S02]  /*b06c0*/  LDL.LU R21, [R1+0xf80] ;  /* 0x000f800001157983 */ /* 0x000f240000300800 */
[----:B------:R-:W5:Y:S01]  /*b06d0*/  LDL.LU R19, [R1+0xf84] ;  /* 0x000f840001137983 */ /* 0x000f620000300800 */
[-C--:B------:R-:W-:Y:S01]  /*b06e0*/  LEA.HI.X.SX32 R13, R8, R3.reuse, 0x1, P6 ;  /* 0x00000003080d7211 */ /* 0x080fe200030f0eff */
[----:B------:R-:W5:Y:S01]  /*b06f0*/  LDL.LU R18, [R1+0xf88] ;  /* 0x000f880001127983 */ /* 0x000f620000300800 */
[----:B------:R-:W5:Y:S01]  /*b0700*/  LDL.LU R8, [R1+0xf8c] ;  /* 0x000f8c0001087983 */ /* 0x000f620000300800 */
[----:B------:R-:W-:Y:S01]  /*b0710*/  LEA.HI.X.SX32 R11, R28, R3, 0x1, P5 ;  /* 0x000000031c0b7211 */ /* 0x000fe200028f0eff */
[C---:B------:R-:W-:Y:S01]  /*b0720*/  IMAD R4, R16.reuse, 0x378, RZ ;  /* 0x0000037810047824 */ /* 0x040fe200078e02ff */
[----:B------:R0:W-:Y:S01]  /*b0730*/  STL.64 [R1+0x1130], R12 ;  /* 0x0011300c01007387 */ /* 0x0001e20000100a00 */
[----:B------:R-:W-:Y:S01]  /*b0740*/  IMAD R27, R16, 0x1bb, RZ ;  /* 0x000001bb101b7824 */ /* 0x000fe200078e02ff */
[----:B------:R-:W-:Y:S01]  /*b0750*/  IADD3 R6, P6, R6, R2, RZ ;  /* 0x0000000206067210 */ /* 0x000fe20007fde0ff */
[----:B------:R-:W-:-:S02]  /*b0760*/  IMAD R23, R16, 0x1bc, RZ ;  /* 0x000001bc10177824 */ /* 0x000fc400078e02ff */
[----:B------:R-:W-:Y:S01]  /*b0770*/  IMAD R5, R16, 0x37a, RZ ;  /* 0x0000037a10057824 */ /* 0x000fe200078e02ff */
[----:B------:R-:W-:Y:S01]  /*b0780*/  LEA.HI.X.SX32 R7, R27, R3, 0x1, P6 ;  /* 0x000000031b077211 */ /* 0x000fe200030f0eff */
[----:B0-----:R-:W5:Y:S01]  /*b0790*/  LDL.LU R12, [R1+0xf98] ;  /* 0x000f9800010c7983 */ /* 0x001f620000300800 */
[----:B------:R-:W5:Y:S02]  /*b07a0*/  LDL.LU R15, [R1+0xf9c] ;  /* 0x000f9c00010f7983 */ /* 0x000f640000300800 */
[----:B------:R-:W5:Y:S02]  /*b07b0*/  LDL.LU R13, [R1+0xfa0] ;  /* 0x000fa000010d7983 */ /* 0x000f640000300800 */
[----:B------:R0:W-:Y:S01]  /*b07c0*/  STL.64 [R1+0x1128], R10 ;  /* 0x0011280a01007387 */ /* 0x0001e20000100a00 */
[----:B------:R-:W5:Y:S01]  /*b07d0*/  LDL.LU R28, [R1+0xf78] ;  /* 0x000f7800011c7983 */ /* 0x000f620000300800 */
[----:B------:R1:W-:Y:S02]  /*b07e0*/  STL.64 [R1+0x1120], R6 ;  /* 0x0011200601007387 */ /* 0x0003e40000100a00 */
[----:B------:R-:W5:Y:S02]  /*b07f0*/  LDL.LU R29, [R1+0x1158] ;  /* 0x00115800011d7983 */ /* 0x000f640000300800 */
[----:B------:R-:W5:Y:S01]  /*b0800*/  LDL.LU R24, [R1+0x1160] ;  /* 0x0011600001187983 */ /* 0x000f620000300800 */
[----:B0-----:R-:W-:-:S04]  /*b0810*/  IADD3 R10, P5, R4, R2, RZ ;  /* 0x00000002040a7210 */ /* 0x001fc80007fbe0ff */
[----:B------:R-:W-:Y:S02]  /*b0820*/  LEA.HI.X.SX32 R11, R23, R3, 0x1, P5 ;  /* 0x00000003170b7211 */ /* 0x000fe400028f0eff */
[----:B-1----:R-:W-:-:S03]  /*b0830*/  IADD3 R6, P6, R5, R2, RZ ;  /* 0x0000000205067210 */ /* 0x002fc60007fde0ff */
[----:B------:R-:W-:Y:S01]  /*b0840*/  STL.64 [R1+0x1148], R10 ;  /* 0x0011480a01007387 */ /* 0x000fe20000100a00 */
[----:B------:R-:W5:Y:S02]  /*b0850*/  LDL.LU R25, [R1+0x1170] ;  /* 0x0011700001197983 */ /* 0x000f640000300800 */
[----:B------:R-:W5:Y:S01]  /*b0860*/  LDL.LU R27, [R1+0x1178] ;  /* 0x00117800011b7983 */ /* 0x000f620000300800 */
[----:B--2---:R-:W-:Y:S01]  /*b0870*/  FSETP.NEU.AND P5, PT, R26, RZ, PT ;  /* 0x000000ff1a00720b */ /* 0x004fe20003fad000 */
[----:B------:R-:W-:-:S05]  /*b0880*/  IMAD R26, R16, 0x1bd, RZ ;  /* 0x000001bd101a7824 */ /* 0x000fca00078e02ff */
[----:B------:R-:W-:Y:S02]  /*b0890*/  LEA.HI.X.SX32 R7, R26, R3, 0x1, P6 ;  /* 0x000000031a077211 */ /* 0x000fe400030f0eff */
[----:B------:R-:W2:Y:S01]  /*b08a0*/  LDL.LU R26, [R1+0x1184] ;  /* 0x00118400011a7983 */ /* 0x000ea20000300800 */
[----:B------:R-:W2:Y:S02]  /*b08b0*/  LDL.LU R22, [R1+0x1214] ;  /* 0x0012140001167983 */ /* 0x000ea40000300800 */
[----:B------:R-:W2:Y:S02]  /*b08c0*/  LDL.LU R20, [R1+0x121c] ;  /* 0x00121c0001147983 */ /* 0x000ea40000300800 */
[----:B------:R0:W-:Y:S01]  /*b08d0*/  STL.64 [R1+0x1190], R6 ;  /* 0x0011900601007387 */ /* 0x0001e20000100a00 */
[----:B------:R-:W2:Y:S01]  /*b08e0*/  LDL.LU R23, [R1+0x119c] ;  /* 0x00119c0001177983 */ /* 0x000ea20000300800 */
[C---:B------:R-:W-:Y:S02]  /*b08f0*/  IMAD R4, R16.reuse, 0x37c, RZ ;  /* 0x0000037c10047824 */ /* 0x040fe400078e02ff */
[----:B------:R-:W-:-:S03]  /*b0900*/  IMAD R5, R16, 0x37e, RZ ;  /* 0x0000037e10057824 */ /* 0x000fc600078e02ff */
[----:B0-----:R-:W-:Y:S01]  /*b0910*/  IADD3 R6, P6, R4, R2, RZ ;  /* 0x0000000204067210 */ /* 0x001fe20007fde0ff */
[C---:B---3--:R-:W-:Y:S02]  /*b0920*/  FMUL R9, R14.reuse, R9 ;  /* 0x000000090e097220 */ /* 0x048fe40000400000 */
[C---:B----4-:R-:W-:Y:S02]  /*b0930*/  FMUL R21, R14.reuse, R21 ;  /* 0x000000150e157220 */ /* 0x050fe40000400000 */
[C---:B-----5:R-:W-:Y:S02]  /*b0940*/  FMUL R19, R14.reuse, R19 ;  /* 0x000000130e137220 */ /* 0x060fe40000400000 */
[C---:B------:R-:W-:Y:S02]  /*b0950*/  FMUL R18, R14.reuse, R18 ;  /* 0x000000120e127220 */ /* 0x040fe40000400000 */
[C---:B------:R-:W-:Y:S01]  /*b0960*/  FMUL R8, R14.reuse, R8 ;  /* 0x000000080e087220 */ /* 0x040fe20000400000 */
[----:B------:R0:W-:Y:S01]  /*b0970*/  STL [R1+0x2570], R9 ;  /* 0x0025700901007387 */ /* 0x0001e20000100800 */
[----:B------:R-:W-:Y:S02]  /*b0980*/  STL [R1+0x2574], R21 ;  /* 0x0025741501007387 */ /* 0x000fe40000100800 */
[----:B------:R-:W-:Y:S02]  /*b0990*/  STL [R1+0x2578], R19 ;  /* 0x0025781301007387 */ /* 0x000fe40000100800 */
[----:B------:R-:W-:Y:S01]  /*b09a0*/  STL [R1+0x257c], R18 ;  /* 0x00257c1201007387 */ /* 0x000fe20000100800 */
[----:B------:R-:W-:Y:S01]  /*b09b0*/  STL [R1+0x2580], R8 ;  /* 0x0025800801007387 */ /* 0x000fe20000100800 */
[----:B------:R-:W-:-:S02]  /*b09c0*/  FMUL R11, R14, R12 ;  /* 0x0000000c0e0b7220 */ /* 0x000fc40000400000 */
[C---:B------:R-:W-:Y:S02]  /*b09d0*/  FMUL R15, R14.reuse, R15 ;  /* 0x0000000f0e0f7220 */ /* 0x040fe40000400000 */
[----:B------:R-:W-:Y:S02]  /*b09e0*/  FMUL R14, R14, R13 ;  /* 0x0000000d0e0e7220 */ /* 0x000fe40000400000 */
[C---:B------:R-:W-:Y:S01]  /*b09f0*/  IMAD R13, R16.reuse, 0x1be, RZ ;  /* 0x000001be100d7824 */ /* 0x040fe200078e02ff */
[----:B------:R-:W-:Y:S01]  /*b0a00*/  STL [R1+0x2584], R11 ;  /* 0x0025840b01007387 */ /* 0x000fe20000100800 */
[----:B------:R1:W-:Y:S02]  /*b0a10*/  STL [R1+0x2588], R15 ;  /* 0x0025880f01007387 */ /* 0x0003e40000100800 */
[----:B------:R-:W3:Y:S01]  /*b0a20*/  LDL.LU R10, [R1+0x260] ;  /* 0x00026000010a7983 */ /* 0x000ee20000300800 */
[----:B------:R-:W-:Y:S01]  /*b0a30*/  LEA.HI.X.SX32 R7, R13, R3, 0x1, P6 ;  /* 0x000000030d077211 */ /* 0x000fe200030f0eff */
[----:B------:R-:W-:Y:S01]  /*b0a40*/  STL [R1+0x258c], R14 ;  /* 0x00258c0e01007387 */ /* 0x000fe20000100800 */
[----:B0-----:R-:W-:Y:S01]  /*b0a50*/  IMAD R9, R16, 0x380, RZ ;  /* 0x0000038010097824 */ /* 0x001fe200078e02ff */
[----:B------:R-:W-:-:S02]  /*b0a60*/  IADD3 R12, P6, R5, R2, RZ ;  /* 0x00000002050c7210 */ /* 0x000fc40007fde0ff */
[----:B------:R2:W-:Y:S01]  /*b0a70*/  STL.64 [R1+0x1188], R6 ;  /* 0x0011880601007387 */ /* 0x0005e20000100a00 */
[----:B-1----:R-:W-:Y:S02]  /*b0a80*/  IMAD R15, R16, 0x1bf, RZ ;  /* 0x000001bf100f7824 */ /* 0x002fe400078e02ff */
[C---:B------:R-:W-:Y:S02]  /*b0a90*/  FMUL R8, R28.reuse, R24 ;  /* 0x000000181c087220 */ /* 0x040fe40000400000 */
[C---:B------:R-:W-:Y:S01]  /*b0aa0*/  FMUL R11, R28.reuse, R29 ;  /* 0x0000001d1c0b7220 */ /* 0x040fe20000400000 */
[----:B------:R-:W-:Y:S01]  /*b0ab0*/  LEA.HI.X.SX32 R13, R15, R3, 0x1, P6 ;  /* 0x000000030f0d7211 */ /* 0x000fe200030f0eff */
[C---:B------:R-:W-:Y:S02]  /*b0ac0*/  FMUL R17, R28.reuse, R27 ;  /* 0x0000001b1c117220 */ /* 0x040fe40000400000 */
[----:B------:R-:W3:Y:S01]  /*b0ad0*/  LDL.LU R27, [R1+0xfa4] ;  /* 0x000fa400011b7983 */ /* 0x000ee20000300800 */
[C---:B------:R-:W-:Y:S01]  /*b0ae0*/  FMUL R19, R28.reuse, R25 ;  /* 0x000000191c137220 */ /* 0x040fe20000400000 */
[----:B------:R-:W-:Y:S01]  /*b0af0*/  IADD3 R24, P6, R9, R2, RZ ;  /* 0x0000000209187210 */ /* 0x000fe20007fde0ff */
[----:B--2---:R-:W-:-:S02]  /*b0b00*/  FMUL R7, R28, R26 ;  /* 0x0000001a1c077220 */ /* 0x004fc40000400000 */
[C---:B------:R-:W-:Y:S01]  /*b0b10*/  FMUL R5, R28.reuse, R22 ;  /* 0x000000161c057220 */ /* 0x040fe20000400000 */
[----:B------:R-:W2:Y:S01]  /*b0b20*/  LDL.LU R26, [R1+0xfa8] ;  /* 0x000fa800011a7983 */ /* 0x000ea20000300800 */
[----:B------:R-:W-:Y:S02]  /*b0b30*/  FMUL R6, R28, R23 ;  /* 0x000000171c067220 */ /* 0x000fe40000400000 */
[----:B------:R-:W-:Y:S02]  /*b0b40*/  IMAD R23, R16, 0x1c0, RZ ;  /* 0x000001c010177824 */ /* 0x000fe400078e02ff */
[----:B------:R-:W-:Y:S02]  /*b0b50*/  FMUL R4, R28, R20 ;  /* 0x000000141c047220 */ /* 0x000fe40000400000 */
[----:B------:R-:W4:Y:S01]  /*b0b60*/  LDL.LU R28, [R1+0xfac] ;  /* 0x000fac00011c7983 */ /* 0x000f220000300800 */
[----:B------:R-:W5:Y:S02]  /*b0b70*/  LDL.LU R22, [R1+0xfb0] ;  /* 0x000fb00001167983 */ /* 0x000f640000300800 */
[----:B------:R-:W5:Y:S02]  /*b0b80*/  LDL.LU R21, [R1+0xfb4] ;  /* 0x000fb40001157983 */ /* 0x000f640000300800 */
[----:B------:R0:W-:Y:S01]  /*b0b90*/  STL.64 [R1+0x1180], R12 ;  /* 0x0011800c01007387 */ /* 0x0001e20000100a00 */
[----:B------:R-:W-:Y:S01]  /*b0ba0*/  LEA.HI.X.SX32 R25, R23, R3, 0x1, P6 ;  /* 0x0000000317197211 */ /* 0x000fe200030f0eff */
[----:B------:R-:W5:Y:S04]  /*b0bb0*/  LDL.LU R9, [R1+0xfb8] ;  /* 0x000fb80001097983 */ /* 0x000f680000300800 */
[----:B0-----:R-:W5:Y:S01]  /*b0bc0*/  LDL.LU R12, [R1+0xfd8] ;  /* 0x000fd800010c7983 */ /* 0x001f620000300800 */
[----:B------:R0:W-:Y:S03]  /*b0bd0*/  STL.64 [R1+0x11a8], R24 ;  /* 0x0011a81801007387 */ /* 0x0001e60000100a00 */
[----:B0-----:R-:W5:Y:S01]  /*b0be0*/  LDL.LU R24, [R1+0xfdc] ;  /* 0x000fdc0001187983 */ /* 0x001f620000300800 */
[----:B------:R-:W-:-:S02]  /*b0bf0*/  IMAD R14, R16, 0x382, RZ ;  /* 0x00000382100e7824 */ /* 0x000fc400078e02ff */
[----:B------:R-:W-:-:S03]  /*b0c00*/  IMAD R18, R16, 0x1c1, RZ ;  /* 0x000001c110127824 */ /* 0x000fc600078e02ff */
[----:B------:R-:W-:Y:S01]  /*b0c10*/  IADD3 R14, P6, R14, R2, RZ ;  /* 0x000000020e0e7210 */ /* 0x000fe20007fde0ff */
[----:B------:R-:W-:-:S03]  /*b0c20*/  IMAD R13, R16, 0x384, RZ ;  /* 0x00000384100d7824 */ /* 0x000fc600078e02ff */
[----:B------:R-:W-:Y:S01]  /*b0c30*/  LEA.HI.X.SX32 R15, R18, R3, 0x1, P6 ;  /* 0x00000003120f7211 */ /* 0x000fe200030f0eff */
[----:B------:R-:W-:-:S04]  /*b0c40*/  IMAD R20, R16, 0x1c2, RZ ;  /* 0x000001c210147824 */ /* 0x000fc800078e02ff */
[----:B------:R0:W-:Y:S01]  /*b0c50*/  STL.64 [R1+0x1208], R14 ;  /* 0x0012080e01007387 */ /* 0x0001e20000100a00 */
[----:B------:R-:W-:Y:S01]  /*b0c60*/  F2FP.BF16.PACK_AB R4, R5, R4 ;  /* 0x000000040504723e */ /* 0x000fe200000010ff */
[----:B------:R-:W-:Y:S01]  /*b0c70*/  F2FP.BF16.PACK_AB R5, R7, R6 ;  /* 0x000000060705723e */ /* 0x000fe200000010ff */
[----:B0-----:R-:W-:Y:S02]  /*b0c80*/  IADD3 R14, P6, R13, R2, RZ ;  /* 0x000000020d0e7210 */ /* 0x001fe40007fde0ff */
[----:B------:R-:W5:Y:S02]  /*b0c90*/  LDL.LU R13, [R1+0x26c] ;  /* 0x00026c00010d7983 */ /* 0x000f640000300800 */
[----:B------:R-:W-:Y:S02]  /*b0ca0*/  LEA.HI.X.SX32 R15, R20, R3, 0x1, P6 ;  /* 0x00000003140f7211 */ /* 0x000fe400030f0eff */
[----:B------:R-:W-:Y:S02]  /*b0cb0*/  F2FP.BF16.PACK_AB R6, R19, R17 ;  /* 0x000000111306723e */ /* 0x000fe400000010ff */
[----:B------:R-:W-:Y:S01]  /*b0cc0*/  F2FP.BF16.PACK_AB R7, R11, R8 ;  /* 0x000000080b07723e */ /* 0x000fe200000010ff */
[C---:B------:R-:W-:Y:S01]  /*b0cd0*/  IMAD R17, R16.reuse, 0x386, RZ ;  /* 0x0000038610117824 */ /* 0x040fe200078e02ff */
[----:B------:R0:W-:Y:S01]  /*b0ce0*/  STL.64 [R1+0x1200], R14 ;  /* 0x0012000e01007387 */ /* 0x0001e20000100a00 */
[----:B------:R-:W-:-:S03]  /*b0cf0*/  IMAD R23, R16, 0x1c3, RZ ;  /* 0x000001c310177824 */ /* 0x000fc600078e02ff */
[----:B0-----:R-:W-:-:S04]  /*b0d00*/  IADD3 R14, P6, R17, R2, RZ ;  /* 0x00000002110e7210 */ /* 0x001fc80007fde0ff */
[----:B------:R-:W-:Y:S01]  /*b0d10*/  LEA.HI.X.SX32 R15, R23, R3, 0x1, P6 ;  /* 0x00000003170f7211 */ /* 0x000fe200030f0eff */
[----:B---3--:R-:W-:-:S05]  /*b0d20*/  FMUL R20, R10, R27 ;  /* 0x0000001b0a147220 */ /* 0x008fca0000400000 */
[----:B------:R0:W-:Y:S01]  /*b0d30*/  STL [R1+0x2590], R20 ;  /* 0x0025901401007387 */ /* 0x0001e20000100800 */
[----:B------:R-:W3:Y:S02]  /*b0d40*/  LDL.LU R8, [R1+0x1010] ;  /* 0x0010100001087983 */ /* 0x000ee40000300800 */
[C---:B--2---:R-:W-:Y:S02]  /*b0d50*/  FMUL R27, R10.reuse, R26 ;  /* 0x0000001a0a1b7220 */ /* 0x044fe40000400000 */
[----:B------:R-:W2:Y:S03]  /*b0d60*/  LDL.LU R26, [R1+0x1014] ;  /* 0x00101400011a7983 */ /* 0x000ea60000300800 */
[----:B------:R-:W-:Y:S02]  /*b0d70*/  STL [R1+0x2594], R27 ;  /* 0x0025941b01007387 */ /* 0x000fe40000100800 */
[----:B----4-:R-:W-:-:S02]  /*b0d80*/  FMUL R29, R10, R28 ;  /* 0x0000001c0a1d7220 */ /* 0x010fc40000400000 */
[C---:B-----5:R-:W-:Y:S02]  /*b0d90*/  FMUL R22, R10.reuse, R22 ;  /* 0x000000160a167220 */ /* 0x060fe40000400000 */
[C---:B------:R-:W-:Y:S01]  /*b0da0*/  FMUL R21, R10.reuse, R21 ;  /* 0x000000150a157220 */ /* 0x040fe20000400000 */
[----:B------:R-:W4:Y:S01]  /*b0db0*/  LDL.LU R28, [R1+0x1018] ;  /* 0x00101800011c7983 */ /* 0x000f220000300800 */
[----:B------:R-:W-:Y:S02]  /*b0dc0*/  STL [R1+0x259c], R29 ;  /* 0x00259c1d01007387 */ /* 0x000fe40000100800 */
[C---:B------:R-:W-:Y:S02]  /*b0dd0*/  FMUL R9, R10.reuse, R9 ;  /* 0x000000090a097220 */ /* 0x040fe40000400000 */
[----:B------:R-:W5:Y:S01]  /*b0de0*/  LDL.LU R25, [R1+0x1050] ;  /* 0x0010500001197983 */ /* 0x000f620000300800 */
[----:B------:R-:W-:Y:S01]  /*b0df0*/  STL [R1+0x2598], R22 ;  /* 0x0025981601007387 */ /* 0x000fe20000100800 */
[----:B------:R-:W-:Y:S02]  /*b0e00*/  STL [R1+0x25a0], R21 ;  /* 0x0025a01501007387 */ /* 0x000fe40000100800 */
[----:B------:R-:W-:Y:S02]  /*b0e10*/  STL [R1+0x25a4], R9 ;  /* 0x0025a40901007387 */ /* 0x000fe40000100800 */
[----:B------:R-:W-:-:S02]  /*b0e20*/  FMUL R18, R10, R12 ;  /* 0x0000000c0a127220 */ /* 0x000fc40000400000 */
[----:B------:R-:W4:Y:S03]  /*b0e30*/  LDL.LU R12, [R1+0x1070] ;  /* 0x00107000010c7983 */ /* 0x000f260000300800 */
[----:B------:R-:W-:Y:S02]  /*b0e40*/  STL [R1+0x25a8], R18 ;  /* 0x0025a81201007387 */ /* 0x000fe40000100800 */
[----:B------:R-:W-:Y:S02]  /*b0e50*/  FMUL R19, R10, R24 ;  /* 0x000000180a137220 */ /* 0x000fe40000400000 */
[----:B------:R-:W5:Y:S01]  /*b0e60*/  LDL.LU R10, [R1+0x1078] ;  /* 0x00107800010a7983 */ /* 0x000f620000300800 */
[----:B0-----:R-:W5:Y:S02]  /*b0e70*/  LDL.LU R20, [R1+0x1080] ;  /* 0x0010800001147983 */ /* 0x001f640000300800 */
[----:B------:R-:W-:Y:S02]  /*b0e80*/  STL [R1+0x25ac], R19 ;  /* 0x0025ac1301007387 */ /* 0x000fe40000100800 */
[----:B------:R0:W-:Y:S01]  /*b0e90*/  STL.64 [R1+0x11f8], R14 ;  /* 0x0011f80e01007387 */ /* 0x0001e20000100a00 */
[----:B------:R-:W5:Y:S01]  /*b0ea0*/  LDL.LU R24, [R1+0x1110] ;  /* 0x0011100001187983 */ /* 0x000f620000300800 */
[----:B------:R-:W5:Y:S02]  /*b0eb0*/  LDL.LU R23, [R1+0x270] ;  /* 0x0002700001177983 */ /* 0x000f640000300800 */
[----:B------:R-:W-:-:S05]  /*b0ec0*/  IMAD R11, R16, 0x388, RZ ;  /* 0x00000388100b7824 */ /* 0x000fca00078e02ff */
[----:B0-----:R-:W-:Y:S01]  /*b0ed0*/  IADD3 R14, P6, R11, R2, RZ ;  /* 0x000000020b0e7210 */ /* 0x001fe20007fde0ff */
[----:B------:R-:W-:-:S05]  /*b0ee0*/  IMAD R11, R16, 0x1c4, RZ ;  /* 0x000001c4100b7824 */ /* 0x000fca00078e02ff */
[----:B------:R-:W-:Y:S01]  /*b0ef0*/  LEA.HI.X.SX32 R15, R11, R3, 0x1, P6 ;  /* 0x000000030b0f7211 */ /* 0x000fe200030f0eff */
[C---:B---3--:R-:W-:Y:S02]  /*b0f00*/  FMUL R11, R13.reuse, R8 ;  /* 0x000000080d0b7220 */ /* 0x048fe40000400000 */
[C---:B--2---:R-:W-:Y:S02]  /*b0f10*/  FMUL R8, R13.reuse, R26 ;  /* 0x0000001a0d087220 */ /* 0x044fe40000400000 */
[C---:B----4-:R-:W-:Y:S01]  /*b0f20*/  FMUL R12, R13.reuse, R12 ;  /* 0x0000000c0d0c7220 */ /* 0x050fe20000400000 */
[----:B-----5:R-:W-:Y:S01]  /*b0f30*/  STL [R1+0x25f8], R23 ;  /* 0x0025f81701007387 */ /* 0x020fe20000100800 */
[----:B------:R-:W-:Y:S02]  /*b0f40*/  STL [R1+0x25b0], R11 ;  /* 0x0025b00b01007387 */ /* 0x000fe40000100800 */
[----:B------:R0:W-:Y:S02]  /*b0f50*/  STL.64 [R1+0x1228], R14 ;  /* 0x0012280e01007387 */ /* 0x0001e40000100a00 */
[----:B------:R-:W2:Y:S01]  /*b0f60*/  LDL.LU R29, [R1+0x101c] ;  /* 0x00101c00011d7983 */ /* 0x000ea20000300800 */
[----:B------:R-:W-:Y:S01]  /*b0f70*/  STL [R1+0x25b4], R8 ;  /* 0x0025b40801007387 */ /* 0x000fe20000100800 */
[----:B------:R-:W3:Y:S02]  /*b0f80*/  LDL.LU R26, [R1+0x1054] ;  /* 0x00105400011a7983 */ /* 0x000ee40000300800 */
[----:B------:R-:W-:-:S02]  /*b0f90*/  FMUL R10, R13, R10 ;  /* 0x0000000a0d0a7220 */ /* 0x000fc40000400000 */
[C---:B0-----:R-:W-:Y:S02]  /*b0fa0*/  FMUL R14, R13.reuse, R28 ;  /* 0x0000001c0d0e7220 */ /* 0x041fe40000400000 */
[C---:B------:R-:W-:Y:S01]  /*b0fb0*/  FMUL R15, R13.reuse, R25 ;  /* 0x000000190d0f7220 */ /* 0x040fe20000400000 */
[----:B------:R-:W4:Y:S01]  /*b0fc0*/  LDL.LU R28, [R1+0x27c] ;  /* 0x00027c00011c7983 */ /* 0x000f220000300800 */
[----:B------:R-:W5:Y:S02]  /*b0fd0*/  LDL.LU R9, [R1+0x1074] ;  /* 0x0010740001097983 */ /* 0x000f640000300800 */
[----:B------:R-:W2:Y:S02]  /*b0fe0*/  LDL.LU R21, [R1+0x107c] ;  /* 0x00107c0001157983 */ /* 0x000ea40000300800 */
[----:B------:R-:W2:Y:S01]  /*b0ff0*/  LDL.LU R19, [R1+0x1104] ;  /* 0x0011040001137983 */ /* 0x000ea20000300800 */
[----:B------:R-:W2:Y:S01]  /*b1000*/  LDL.LU R18, [R1+0x1114] ;  /* 0x0011140001127983 */ /* 0x000ea20000300800 */
[----:B------:R0:W-:Y:S02]  /*b1010*/  STL.64 [R1+0x25b8], R14 ;  /* 0x0025b80e01007387 */ /* 0x0001e40000100a00 */
[----:B------:R-:W2:Y:S02]  /*b1020*/  LDL.LU R11, [R1+0x1118] ;  /* 0x00111800010b7983 */ /* 0x000ea40000300800 */
[----:B------:R-:W2:Y:S01]  /*b1030*/  LDL.LU R25, [R1+0x111c] ;  /* 0x00111c0001197983 */ /* 0x000ea20000300800 */
[----:B------:R-:W-:Y:S01]  /*b1040*/  STL [R1+0x25c0], R12 ;  /* 0x0025c00c01007387 */ /* 0x000fe20000100800 */
[----:B------:R-:W-:Y:S03]  /*b1050*/  STL [R1+0x25c4], R10 ;  /* 0x0025c40a01007387 */ /* 0x000fe60000100800 */
[----:B0-----:R-:W2:Y:S01]  /*b1060*/  LDL.LU R14, [R1+0x1138] ;  /* 0x00113800010e7983 */ /* 0x001ea20000300800 */
[----:B------:R-:W2:Y:S02]  /*b1070*/  LDL.LU R15, [R1+0x113c] ;  /* 0x00113c00010f7983 */ /* 0x000ea40000300800 */
[----:B------:R-:W-:Y:S01]  /*b1080*/  IMAD R17, R16, 0x38a, RZ ;  /* 0x0000038a10117824 */ /* 0x000fe200078e02ff */
[----:B------:R0:W-:Y:S01]  /*b1090*/  STS.128 [R0+0xc80], R4 ;  /* 0x000c800400007388 */ /* 0x0001e20000000c00 */
[----:B------:R-:W-:-:S03]  /*b10a0*/  FMUL R27, R13, R20 ;  /* 0x000000140d1b7220 */ /* 0x000fc60000400000 */
[----:B------:R-:W-:Y:S01]  /*b10b0*/  IADD3 R22, P6, R17, R2, RZ ;  /* 0x0000000211167210 */ /* 0x000fe20007fde0ff */
[----:B------:R-:W-:Y:S02]  /*b10c0*/  FMUL R20, R13, R24 ;  /* 0x000000180d147220 */ /* 0x000fe40000400000 */
[----:B0-----:R-:W-:-:S05]  /*b10d0*/  IMAD R6, R16, 0x1c5, RZ ;  /* 0x000001c510067824 */ /* 0x001fca00078e02ff */
[----:B------:R-:W-:Y:S01]  /*b10e0*/  LEA.HI.X.SX32 R23, R6, R3, 0x1, P6 ;  /* 0x0000000306177211 */ /* 0x000fe200030f0eff */
[----:B--2---:R-:W-:Y:S01]  /*b10f0*/  STL.64 [R1+0x25f0], R14 ;  /* 0x0025f00e01007387 */ /* 0x004fe20000100a00 */
[----:B------:R-:W-:Y:S02]  /*b1100*/  STL [R1+0x25c8], R27 ;  /* 0x0025c81b01007387 */ /* 0x000fe40000100800 */
[----:B------:R-:W4:Y:S02]  /*b1110*/  LDL.LU R13, [R1+0x1140] ;  /* 0x00114000010d7983 */ /* 0x000f240000300800 */
[----:B------:R-:W2:Y:S01]  /*b1120*/  LDL.LU R17, [R1+0x1144] ;  /* 0x0011440001117983 */ /* 0x000ea20000300800 */
[----:B------:R-:W2:Y:S01]  /*b1130*/  LDL.LU R7, [R1+0x1150] ;  /* 0x0011500001077983 */ /* 0x000ea20000300800 */
[----:B------:R-:W-:Y:S02]  /*b1140*/  STL [R1+0x25cc], R20 ;  /* 0x0025cc1401007387 */ /* 0x000fe40000100800 */
[----:B------:R0:W-:Y:S02]  /*b1150*/  STL.64 [R1+0x11f0], R22 ;  /* 0x0011f01601007387 */ /* 0x0001e40000100a00 */
[----:B0-----:R-:W2:Y:S01]  /*b1160*/  LDL.LU R23, [R1+0x25f8] ;  /* 0x0025f80001177983 */ /* 0x001ea20000300800 */
[----:B------:R-:W-:-:S02]  /*b1170*/  IMAD R5, R16, 0x38c, RZ ;  /* 0x0000038c10057824 */ /* 0x000fc400078e02ff */
[----:B------:R-:W4:Y:S02]  /*b1180*/  LDL.LU R27, [R1+0x1168] ;  /* 0x00116800011b7983 */ /* 0x000f240000300800 */
[----:B------:R-:W4:Y:S01]  /*b1190*/  LDL.LU R24, [R1+0x116c] ;  /* 0x00116c0001187983 */ /* 0x000f220000300800 */
[----:B------:R-:W-:-:S04]  /*b11a0*/  IADD3 R14, P6, R5, R2, RZ ;  /* 0x00000002050e7210 */ /* 0x000fc80007fde0ff */
[----:B------:R-:W-:Y:S01]  /*b11b0*/  MOV R8, R14 ;  /* 0x0000000e00087202 */ /* 0x000fe20000000f00 */
[C---:B--2---:R-:W-:Y:S02]  /*b11c0*/  FMUL R29, R23.reuse, R29 ;  /* 0x0000001d171d7220 */ /* 0x044fe40000400000 */
[C---:B---3--:R-:W-:Y:S02]  /*b11d0*/  FMUL R26, R23.reuse, R26 ;  /* 0x0000001a171a7220 */ /* 0x048fe40000400000 */
[----:B-----5:R-:W-:Y:S01]  /*b11e0*/  FMUL R9, R23, R9 ;  /* 0x0000000917097220 */ /* 0x020fe20000400000 */
[----:B------:R-:W-:Y:S01]  /*b11f0*/  STL [R1+0x25d0], R29 ;  /* 0x0025d01d01007387 */ /* 0x000fe20000100800 */
[----:B------:R-:W-:Y:S02]  /*b1200*/  STL [R1+0x11e8], R14 ;  /* 0x0011e80e01007387 */ /* 0x000fe40000100800 */
[----:B------:R-:W2:Y:S02]  /*b1210*/  LDL.LU R22, [R1+0x1154] ;  /* 0x0011540001167983 */ /* 0x000ea40000300800 */
[----:B------:R-:W-:Y:S01]  /*b1220*/  STL [R1+0x25d4], R26 ;  /* 0x0025d41a01007387 */ /* 0x000fe20000100800 */
[----:B------:R0:W-:Y:S02]  /*b1230*/  STL [R1+0x25d8], R9 ;  /* 0x0025d80901007387 */ /* 0x0001e40000100800 */
[----:B0-----:R-:W-:-:S02]  /*b1240*/  IMAD.MOV.U32 R9, RZ, RZ, R15 ;  /* 0x000000ffff097224 */ /* 0x001fc400078e000f */
[----:B------:R-:W3:Y:S01]  /*b1250*/  LDL.LU.64 R14, [R1+0x25f0] ;  /* 0x0025f000010e7983 */ /* 0x000ee20000300a00 */
[C---:B------:R-:W-:Y:S02]  /*b1260*/  FMUL R19, R23.reuse, R19 ;  /* 0x0000001317137220 */ /* 0x040fe40000400000 */
[----:B------:R-:W-:Y:S02]  /*b1270*/  FMUL R18, R23, R18 ;  /* 0x0000001217127220 */ /* 0x000fe40000400000 */
[----:B------:R-:W-:-:S03]  /*b1280*/  IMAD R12, R16, 0x1c6, RZ ;  /* 0x000001c6100c7824 */ /* 0x000fc600078e02ff */
[----:B------:R0:W-:Y:S01]  /*b1290*/  STL.64 [R1+0x25e0], R18 ;  /* 0x0025e01201007387 */ /* 0x0001e20000100a00 */
[----:B------:R-:W-:Y:S01]  /*b12a0*/  IMAD R4, R16, 0x38e, RZ ;  /* 0x0000038e10047824 */ /* 0x000fe200078e02ff */
[----:B0-----:R-:W-:Y:S01]  /*b12b0*/  MOV R19, R9 ;  /* 0x0000000900137202 */ /* 0x001fe20000000f00 */
[----:B------:R-:W-:Y:S01]  /*b12c0*/  LEA.HI.X.SX32 R19, R12, R3, 0x1, P6 ;  /* 0x000000030c137211 */ /* 0x000fe200030f0eff */
[----:B------:R-:W-:Y:S01]  /*b12d0*/  MOV R18, R8 ;  /* 0x0000000800127202 */ /* 0x000fe20000000f00 */
[C---:B------:R-:W-:Y:S02]  /*b12e0*/  FMUL R8, R23.reuse, R11 ;  /* 0x0000000b17087220 */ /* 0x040fe40000400000 */
[C---:B------:R-:W-:Y:S02]  /*b12f0*/  FMUL R11, R23.reuse, R25 ;  /* 0x00000019170b7220 */ /* 0x040fe40000400000 */
[----:B------:R-:W5:Y:S01]  /*b1300*/  LDL.LU R25, [R1+0xf5c] ;  /* 0x000f5c0001197983 */ /* 0x000f620000300800 */
[----:B------:R3:W-:Y:S01]  /*b1310*/  STL [R1+0x11ec], R19 ;  /* 0x0011ec1301007387 */ /* 0x0007e20000100800 */
[----:B------:R-:W-:Y:S01]  /*b1320*/  IADD3 R4, P6, R4, R2, RZ ;  /* 0x0000000204047210 */ /* 0x000fe20007fde0ff */
[----:B------:R-:W-:-:S02]  /*b1330*/  FMUL R21, R23, R21 ;  /* 0x0000001517157220 */ /* 0x000fc40000400000 */
[C---:B------:R-:W-:Y:S02]  /*b1340*/  IMAD R23, R16.reuse, 0x1c7, RZ ;  /* 0x000001c710177824 */ /* 0x040fe400078e02ff */
[----:B------:R-:W-:Y:S02]  /*b1350*/  IMAD R20, R16, 0x390, RZ ;  /* 0x0000039010147824 */ /* 0x000fe400078e02ff */
[C---:B----4-:R-:W-:Y:S02]  /*b1360*/  FMUL R13, R28.reuse, R13 ;  /* 0x0000000d1c0d7220 */ /* 0x050fe40000400000 */
[C---:B------:R-:W-:Y:S02]  /*b1370*/  FMUL R17, R28.reuse, R17 ;  /* 0x000000111c117220 */ /* 0x040fe40000400000 */
[C---:B------:R-:W-:Y:S02]  /*b1380*/  FMUL R7, R28.reuse, R7 ;  /* 0x000000071c077220 */ /* 0x040fe40000400000 */
[----:B--2---:R-:W-:-:S02]  /*b1390*/  FMUL R6, R28, R22 ;  /* 0x000000161c067220 */ /* 0x004fc40000400000 */
[C---:B---3--:R-:W-:Y:S02]  /*b13a0*/  FMUL R19, R28.reuse, R14 ;  /* 0x0000000e1c137220 */ /* 0x048fe40000400000 */
[----:B------:R-:W-:-:S05]  /*b13b0*/  FMUL R18, R28, R15 ;  /* 0x0000000f1c127220 */ /* 0x000fca0000400000 */
[----:B------:R0:W-:Y:S01]  /*b13c0*/  STL.64 [R1+0x25e8], R18 ;  /* 0x0025e81201007387 */ /* 0x0001e20000100a00 */
[----:B------:R1:W-:Y:S02]  /*b13d0*/  STL [R1+0x11e0], R4 ;  /* 0x0011e00401007387 */ /* 0x0003e40000100800 */
[----:B------:R-:W2:Y:S02]  /*b13e0*/  LDL.LU R10, [R1+0x115c] ;  /* 0x00115c00010a7983 */ /* 0x000ea40000300800 */
[----:B------:R-:W3:Y:S01]  /*b13f0*/  LDL.LU R12, [R1+0x1164] ;  /* 0x00116400010c7983 */ /* 0x000ee20000300800 */
[----:B------:R-:W5:Y:S01]  /*b1400*/  LDL.LU R14, [R1+0x1174] ;  /* 0x00117400010e7983 */ /* 0x000f620000300800 */
[----:B------:R-:W4:Y:S02]  /*b1410*/  LDL.LU R15, [R1+0x117c] ;  /* 0x00117c00010f7983 */ /* 0x000f240000300800 */
[----:B------:R-:W2:Y:S02]  /*b1420*/  LDL.LU R26, [R1+0x1198] ;  /* 0x00119800011a7983 */ /* 0x000ea40000300800 */
[----:B------:R-:W2:Y:S01]  /*b1430*/  LDL.LU R29, [R1+0x1210] ;  /* 0x00121000011d7983 */ /* 0x000ea20000300800 */
[----:B------:R-:W2:Y:S01]  /*b1440*/  LDL.LU R9, [R1+0x1218] ;  /* 0x0012180001097983 */ /* 0x000ea20000300800 */
[----:B0-----:R-:W-:Y:S01]  /*b1450*/  IMAD.MOV.U32 R18, RZ, RZ, R4 ;  /* 0x000000ffff127224 */ /* 0x001fe200078e0004 */
[----:B------:R-:W-:Y:S01]  /*b1460*/  MOV R19, R5 ;  /* 0x0000000500137202 */ /* 0x000fe20000000f00 */
[----:B------:R-:W-:-:S02]  /*b1470*/  FMUL R5, R28, R27 ;  /* 0x0000001b1c057220 */ /* 0x000fc40000400000 */
[----:B-1----:R-:W-:Y:S01]  /*b1480*/  FMUL R4, R28, R24 ;  /* 0x000000181c047220 */ /* 0x002fe20000400000 */
[-C--:B------:R-:W-:Y:S01]  /*b1490*/  LEA.HI.X.SX32 R19, R23, R3.reuse, 0x1, P6 ;  /* 0x0000000317137211 */ /* 0x080fe200030f0eff */
[----:B------:R-:W-:Y:S01]  /*b14a0*/  IMAD R28, R16, 0x1c8, RZ ;  /* 0x000001c8101c7824 */ /* 0x000fe200078e02ff */
[----:B------:R-:W-:Y:S01]  /*b14b0*/  IADD3 R18, P6, R20, R2, RZ ;  /* 0x0000000214127210 */ /* 0x000fe20007fde0ff */
[----:B------:R-:W3:Y:S02]  /*b14c0*/  LDL.LU R24, [R1+0x1230] ;  /* 0x0012300001187983 */ /* 0x000ee40000300800 */
[----:B------:R0:W-:Y:S02]  /*b14d0*/  STL [R1+0x11e4], R19 ;  /* 0x0011e41301007387 */ /* 0x0001e40000100800 */
[----:B0-----:R-:W-:-:S05]  /*b14e0*/  LEA.HI.X.SX32 R19, R28, R3, 0x1, P6 ;  /* 0x000000031c137211 */ /* 0x001fca00030f0eff */
[----:B------:R0:W-:Y:S04]  /*b14f0*/  STL.64 [R1+0x1220], R18 ;  /* 0x0012201201007387 */ /* 0x0001e80000100a00 */
[----:B0-----:R-:W3:Y:S01]  /*b1500*/  LDL.LU.64 R18, [R1+0x25e8] ;  /* 0x0025e80001127983 */ /* 0x001ee20000300a00 */
[----:B------:R-:W-:Y:S01]  /*b1510*/  F2FP.BF16.PACK_AB R4, R5, R4 ;  /* 0x000000040504723e */ /* 0x000fe200000010ff */
[----:B------:R-:W-:Y:S01]  /*b1520*/  F2FP.BF16.PACK_AB R5, R7, R6 ;  /* 0x000000060705723e */ /* 0x000fe200000010ff */
[----:B------:R-:W-:Y:S02]  /*b1530*/  F2FP.BF16.PACK_AB R6, R13, R17 ;  /* 0x000000110d06723e */ /* 0x000fe400000010ff */
[----:B------:R-:W3:Y:S01]  /*b1540*/  LDL.LU R13, [R1+0x10f4] ;  /* 0x0010f400010d7983 */ /* 0x000ee20000300800 */
[----:B------:R-:W3:Y:S02]  /*b1550*/  LDL.LU R28, [R1+0x1030] ;  /* 0x00103000011c7983 */ /* 0x000ee40000300800 */
[----:B------:R-:W-:-:S02]  /*b1560*/  IMAD R22, R16, 0x392, RZ ;  /* 0x0000039210167824 */ /* 0x000fc400078e02ff */
[----:B------:R-:W-:-:S03]  /*b1570*/  IMAD R27, R16, 0x1c9, RZ ;  /* 0x000001c9101b7824 */ /* 0x000fc600078e02ff */
[----:B------:R-:W-:Y:S01]  /*b1580*/  IADD3 R22, P6, R22, R2, RZ ;  /* 0x0000000216167210 */ /* 0x000fe20007fde0ff */
[----:B------:R-:W-:-:S03]  /*b1590*/  IMAD R20, R16, 0x394, RZ ;  /* 0x0000039410147824 */ /* 0x000fc600078e02ff */
[----:B------:R-:W-:Y:S01]  /*b15a0*/  LEA.HI.X.SX32 R23, R27, R3, 0x1, P6 ;  /* 0x000000031b177211 */ /* 0x000fe200030f0eff */
[----:B------:R-:W-:-:S04]  /*b15b0*/  IMAD R27, R16, 0x1ca, RZ ;  /* 0x000001ca101b7824 */ /* 0x000fc800078e02ff */
[----:B------:R0:W-:Y:S01]  /*b15c0*/  STL.64 [R1+0x1268], R22 ;  /* 0x0012681601007387 */ /* 0x0001e20000100a00 */
[----:B------:R-:W-:Y:S01]  /*b15d0*/  IMAD R17, R16, 0x396, RZ ;  /* 0x0000039610117824 */ /* 0x000fe200078e02ff */
[----:B0-----:R-:W-:-:S04]  /*b15e0*/  IADD3 R22, P6, R20, R2, RZ ;  /* 0x0000000214167210 */ /* 0x001fc80007fde0ff */
[----:B------:R-:W-:-:S05]  /*b15f0*/  LEA.HI.X.SX32 R23, R27, R3, 0x1, P6 ;  /* 0x000000031b177211 */ /* 0x000fca00030f0eff */
[----:B------:R0:W-:Y:S02]  /*b1600*/  STL.64 [R1+0x1260], R22 ;  /* 0x0012601601007387 */ /* 0x0001e40000100a00 */
[----:B0-----:R-:W-:Y:S01]  /*b1610*/  IADD3 R22, P6, R17, R2, RZ ;  /* 0x0000000211167210 */ /* 0x001fe20007fde0ff */
[C---:B-----5:R-:W-:Y:S02]  /*b1620*/  FMUL R20, R25.reuse, R14 ;  /* 0x0000000e19147220 */ /* 0x060fe40000400000 */
[C---:B----4-:R-:W-:Y:S01]  /*b1630*/  FMUL R27, R25.reuse, R15 ;  /* 0x0000000f191b7220 */ /* 0x050fe20000400000 */
[----:B------:R-:W4:Y:S01]  /*b1640*/  LDL.LU R14, [R1+0x10f8] ;  /* 0x0010f800010e7983 */ /* 0x000f220000300800 */
[----:B------:R-:W4:Y:S02]  /*b1650*/  LDL.LU R15, [R1+0x1038] ;  /* 0x00103800010f7983 */ /* 0x000f240000300800 */
[C---:B--2---:R-:W-:Y:S02]  /*b1660*/  FMUL R10, R25.reuse, R10 ;  /* 0x0000000a190a7220 */ /* 0x044fe40000400000 */
[----:B---3--:R-:W-:-:S02]  /*b1670*/  FMUL R12, R25, R12 ;  /* 0x0000000c190c7220 */ /* 0x008fc40000400000 */
[C---:B------:R-:W-:Y:S02]  /*b1680*/  FMUL R26, R25.reuse, R26 ;  /* 0x0000001a191a7220 */ /* 0x040fe40000400000 */
[C---:B------:R-:W-:Y:S02]  /*b1690*/  FMUL R29, R25.reuse, R29 ;  /* 0x0000001d191d7220 */ /* 0x040fe40000400000 */
[C---:B------:R-:W-:Y:S02]  /*b16a0*/  FMUL R9, R25.reuse, R9 ;  /* 0x0000000919097220 */ /* 0x040fe40000400000 */
[----:B------:R-:W-:Y:S01]  /*b16b0*/  FMUL R17, R25, R24 ;  /* 0x0000001819117220 */ /* 0x000fe20000400000 */
[----:B------:R-:W-:Y:S01]  /*b16c0*/  F2FP.BF16.PACK_AB R7, R19, R18 ;  /* 0x000000121307723e */ /* 0x000fe200000010ff */
[----:B------:R-:W-:-:S05]  /*b16d0*/  IMAD R19, R16, 0x1cb, RZ ;  /* 0x000001cb10137824 */ /* 0x000fca00078e02ff */
[----:B------:R-:W-:-:S05]  /*b16e0*/  LEA.HI.X.SX32 R23, R19, R3, 0x1, P6 ;  /* 0x0000000313177211 */ /* 0x000fca00030f0eff */
[----:B------:R0:W-:Y:S04]  /*b16f0*/  STL.64 [R1+0x1258], R22 ;  /* 0x0012581601007387 */ /* 0x0001e80000100a00 */
[----:B0-----:R-:W2:Y:S01]  /*b1700*/  LDL.LU R22, [R1+0x10f0] ;  /* 0x0010f00001167983 */ /* 0x001ea20000300800 */
[----:B------:R-:W2:Y:S02]  /*b1710*/  LDL.LU R23, [R1+0x1040] ;  /* 0x0010400001177983 */ /* 0x000ea40000300800 */
[C---:B------:R-:W-:Y:S02]  /*b1720*/  IMAD R18, R16.reuse, 0x398, RZ ;  /* 0x0000039810127824 */ /* 0x040fe400078e02ff */
[C---:B------:R-:W-:Y:S02]  /*b1730*/  IMAD R25, R16.reuse, 0x1cc, RZ ;  /* 0x000001cc10197824 */ /* 0x040fe400078e02ff */
[----:B------:R-:W-:Y:S01]  /*b1740*/  IMAD R24, R16, 0x39a, RZ ;  /* 0x0000039a10187824 */ /* 0x000fe200078e02ff */
[-C--:B------:R-:W-:Y:S01]  /*b1750*/  IADD3 R18, P6, R18, R2.reuse, RZ ;  /* 0x0000000212127210 */ /* 0x080fe20007fde0ff */
[----:B------:R0:W-:Y:S03]  /*b1760*/  STS.128 [R0+0xd00], R4 ;  /* 0x000d000400007388 */ /* 0x0001e60000000c00 */
[----:B------:R-:W-:Y:S01]  /*b1770*/  LEA.HI.X.SX32 R19, R25, R3, 0x1, P6 ;  /* 0x0000000319137211 */ /* 0x000fe200030f0eff */
[----:B------:R-:W-:-:S04]  /*b1780*/  IADD3 R24, P6, R24, R2, RZ ;  /* 0x0000000218187210 */ /* 0x000fc80007fde0ff */
[----:B------:R1:W-:Y:S01]  /*b1790*/  STL.64 [R1+0x1270], R18 ;  /* 0x0012701201007387 */ /* 0x0003e20000100a00 */
[C---:B0-----:R-:W-:Y:S02]  /*b17a0*/  IMAD R5, R16.reuse, 0x1cd, RZ ;  /* 0x000001cd10057824 */ /* 0x041fe400078e02ff */
[----:B------:R-:W-:Y:S01]  /*b17b0*/  IMAD R4, R16, 0x39c, RZ ;  /* 0x0000039c10047824 */ /* 0x000fe200078e02ff */
[----:B-1----:R-:W3:Y:S02]  /*b17c0*/  LDL.LU.64 R18, [R1+0x25e0] ;  /* 0x0025e00001127983 */ /* 0x002ee40000300a00 */
[----:B------:R-:W-:-:S05]  /*b17d0*/  LEA.HI.X.SX32 R25, R5, R3, 0x1, P6 ;  /* 0x0000000305197211 */ /* 0x000fca00030f0eff */
[----:B------:R0:W-:Y:S02]  /*b17e0*/  STL.64 [R1+0x1250], R24 ;  /* 0x0012501801007387 */ /* 0x0001e40000100a00 */
[----:B0-----:R-:W-:Y:S01]  /*b17f0*/  IADD3 R24, P6, R4, R2, RZ ;  /* 0x0000000204187210 */ /* 0x001fe20007fde0ff */
[----:B------:R-:W-:Y:S02]  /*b1800*/  FFMA R4, R28, 0.69314718246459960938, R13 ;  /* 0x3f3172181c047823 */ /* 0x000fe4000000000d */
[----:B------:R-:W5:Y:S03]  /*b1810*/  LDL.LU R13, [R1+0x10e8] ;  /* 0x0010e800010d7983 */ /* 0x000f660000300800 */
[----:B------:R0:W-:Y:S02]  /*b1820*/  STL [R1+0x270], R4 ;  /* 0x0002700401007387 */ /* 0x0001e40000100800 */
[----:B------:R-:W5:Y:S02]  /*b1830*/  LDL.LU R28, [R1+0x103c] ;  /* 0x00103c00011c7983 */ /* 0x000f640000300800 */
[----:B------:R-:W-:-:S02]  /*b1840*/  IMAD R5, R16, 0x1ce, RZ ;  /* 0x000001ce10057824 */ /* 0x000fc400078e02ff */
[----:B------:R-:W-:-:S03]  /*b1850*/  IMAD R6, R16, 0x39e, RZ ;  /* 0x0000039e10067824 */ /* 0x000fc600078e02ff */
[----:B------:R-:W-:-:S05]  /*b1860*/  LEA.HI.X.SX32 R25, R5, R3, 0x1, P6 ;  /* 0x0000000305197211 */ /* 0x000fca00030f0eff */
[----:B------:R1:W-:Y:S01]  /*b1870*/  STL.64 [R1+0x1248], R24 ;  /* 0x0012481801007387 */ /* 0x0003e20000100a00 */
[----:B------:R-:W-:Y:S01]  /*b1880*/  IMAD R7, R16, 0x3a0, RZ ;  /* 0x000003a010077824 */ /* 0x000fe200078e02ff */
[----:B0-----:R-:W-:Y:S02]  /*b1890*/  F2FP.BF16.PACK_AB R4, R9, R17 ;  /* 0x000000110904723e */ /* 0x001fe400000010ff */
[----:B------:R-:W-:Y:S01]  /*b18a0*/  F2FP.BF16.PACK_AB R5, R26, R29 ;  /* 0x0000001d1a05723e */ /* 0x000fe200000010ff */
[----:B------:R-:W3:Y:S01]  /*b18b0*/  LDL.LU R9, [R1+0x25d8] ;  /* 0x0025d80001097983 */ /* 0x000ee20000300800 */
[----:B------:R-:W3:Y:S02]  /*b18c0*/  LDL.LU R26, [R1+0x25d4] ;  /* 0x0025d400011a7983 */ /* 0x000ee40000300800 */
[----:B------:R-:W3:Y:S02]  /*b18d0*/  LDL.LU R29, [R1+0x25d0] ;  /* 0x0025d000011d7983 */ /* 0x000ee40000300800 */
[----:B-1----:R-:W-:Y:S01]  /*b18e0*/  IMAD R25, R16, 0x1cf, RZ ;  /* 0x000001cf10197824 */ /* 0x002fe200078e02ff */
[----:B------:R-:W-:-:S04]  /*b18f0*/  IADD3 R24, P6, R6, R2, RZ ;  /* 0x0000000206187210 */ /* 0x000fc80007fde0ff */
[----:B------:R-:W-:Y:S01]  /*b1900*/  LEA.HI.X.SX32 R25, R25, R3, 0x1, P6 ;  /* 0x0000000319197211 */ /* 0x000fe200030f0eff */
[----:B------:R-:W-:-:S04]  /*b1910*/  IMAD R17, R16, 0x1d0, RZ ;  /* 0x000001d010117824 */ /* 0x000fc800078e02ff */
[----:B------:R0:W-:Y:S01]  /*b1920*/  STL.64 [R1+0x1218], R24 ;  /* 0x0012181801007387 */ /* 0x0001e20000100a00 */
[----:B------:R-:W-:Y:S01]  /*b1930*/  IMAD R6, R16, 0x3a2, RZ ;  /* 0x000003a210067824 */ /* 0x000fe200078e02ff */
[----:B0-----:R-:W-:-:S04]  /*b1940*/  IADD3 R24, P6, R7, R2, RZ ;  /* 0x0000000207187210 */ /* 0x001fc80007fde0ff */
[----:B------:R-:W-:Y:S01]  /*b1950*/  LEA.HI.X.SX32 R25, R17, R3, 0x1, P6 ;  /* 0x0000000311197211 */ /* 0x000fe200030f0eff */
[C---:B------:R-:W-:Y:S02]  /*b1960*/  IMAD R17, R16.reuse, 0x3a6, RZ ;  /* 0x000003a610117824 */ /* 0x040fe400078e02ff */
[----:B----4-:R-:W-:Y:S02]  /*b1970*/  FFMA R7, R15, 0.69314718246459960938, R14 ;  /* 0x3f3172180f077823 */ /* 0x010fe4000000000e */
[C---:B------:R-:W-:Y:S02]  /*b1980*/  IMAD R15, R16.reuse, 0x1d1, RZ ;  /* 0x000001d1100f7824 */ /* 0x040fe400078e02ff */
[----:B------:R-:W-:Y:S01]  /*b1990*/  IMAD R14, R16, 0x3a4, RZ ;  /* 0x000003a4100e7824 */ /* 0x000fe200078e02ff */
[----:B------:R-:W-:Y:S01]  /*b19a0*/  STL [R1+0x274], R7 ;  /* 0x0002740701007387 */ /* 0x000fe20000100800 */
[----:B------:R0:W-:Y:S02]  /*b19b0*/  STL.64 [R1+0x1240], R24 ;  /* 0x0012401801007387 */ /* 0x0001e40000100a00 */
[----:B0-----:R-:W-:Y:S01]  /*b19c0*/  IADD3 R24, P6, R6, R2, RZ ;  /* 0x0000000206187210 */ /* 0x001fe20007fde0ff */
[----:B------:R-:W-:Y:S01]  /*b19d0*/  F2FP.BF16.PACK_AB R6, R20, R27 ;  /* 0x0000001b1406723e */ /* 0x000fe200000010ff */
[----:B------:R-:W-:Y:S01]  /*b19e0*/  F2FP.BF16.PACK_AB R7, R10, R12 ;  /* 0x0000000c0a07723e */ /* 0x000fe200000010ff */
[----:B------:R-:W4:Y:S01]  /*b19f0*/  LDL.LU R20, [R1+0x25cc] ;  /* 0x0025cc0001147983 */ /* 0x000f220000300800 */
[-C--:B------:R-:W-:Y:S01]  /*b1a00*/  LEA.HI.X.SX32 R25, R15, R3.reuse, 0x1, P6 ;  /* 0x000000030f197211 */ /* 0x080fe200030f0eff */
[----:B------:R-:W-:Y:S01]  /*b1a10*/  IMAD R15, R16, 0x1d2, RZ ;  /* 0x000001d2100f7824 */ /* 0x000fe200078e02ff */
[----:B------:R-:W-:Y:S01]  /*b1a20*/  IADD3 R14, P6, R14, R2, RZ ;  /* 0x000000020e0e7210 */ /* 0x000fe20007fde0ff */
[----:B------:R-:W4:Y:S01]  /*b1a30*/  LDL.LU R27, [R1+0x25c8] ;  /* 0x0025c800011b7983 */ /* 0x000f220000300800 */
[----:B------:R-:W3:Y:S02]  /*b1a40*/  LDL.LU R10, [R1+0x25c4] ;  /* 0x0025c400010a7983 */ /* 0x000ee40000300800 */
[----:B------:R-:W3:Y:S01]  /*b1a50*/  LDL.LU R12, [R1+0x25c0] ;  /* 0x0025c000010c7983 */ /* 0x000ee20000300800 */
[----:B------:R-:W-:Y:S01]  /*b1a60*/  LEA.HI.X.SX32 R15, R15, R3, 0x1, P6 ;  /* 0x000000030f0f7211 */ /* 0x000fe200030f0eff */
[----:B------:R0:W-:Y:S04]  /*b1a70*/  STL.64 [R1+0x1238], R24 ;  /* 0x0012381801007387 */ /* 0x0001e80000100a00 */
[----:B------:R-:W-:Y:S04]  /*b1a80*/  STS.128 [R0+0xd80], R4 ;  /* 0x000d800400007388 */ /* 0x000fe80000000c00 */
[----:B0-----:R-:W3:Y:S01]  /*b1a90*/  LDL.LU R24, [R1+0x10d8] ;  /* 0x0010d80001187983 */ /* 0x001ee20000300800 */
[----:B------:R-:W3:Y:S02]  /*b1aa0*/  LDL.LU R25, [R1+0x1048] ;  /* 0x0010480001197983 */ /* 0x000ee40000300800 */
[----:B--2---:R-:W-:-:S05]  /*b1ab0*/  FFMA R22, R23, 0.69314718246459960938, R22 ;  /* 0x3f31721817167823 */ /* 0x004fca0000000016 */
[----:B------:R-:W-:Y:S01]  /*b1ac0*/  STL [R1+0x278], R22 ;  /* 0x0002781601007387 */ /* 0x000fe20000100800 */
[----:B------:R0:W-:Y:S02]  /*b1ad0*/  STL.64 [R1+0x1230], R14 ;  /* 0x0012300e01007387 */ /* 0x0001e40000100a00 */
[----:B0-----:R-:W-:Y:S02]  /*b1ae0*/  IADD3 R14, P6, R17, R2, RZ ;  /* 0x00000002110e7210 */ /* 0x001fe40007fde0ff */
[----:B------:R-:W2:Y:S01]  /*b1af0*/  LDL.LU R17, [R1+0x1044] ;  /* 0x0010440001117983 */ /* 0x000ea20000300800 */
[----:B------:R-:W2:Y:S02]  /*b1b00*/  LDL.LU R7, [R1+0x10e0] ;  /* 0x0010e00001077983 */ /* 0x000ea40000300800 */
[----:B------:R-:W-:-:S05]  /*b1b10*/  IMAD R23, R16, 0x1d3, RZ ;  /* 0x000001d310177824 */ /* 0x000fca00078e02ff */
[----:B------:R-:W-:-:S05]  /*b1b20*/  LEA.HI.X.SX32 R15, R23, R3, 0x1, P6 ;  /* 0x00000003170f7211 */ /* 0x000fca00030f0eff */
[----:B------:R0:W-:Y:S04]  /*b1b30*/  STL.64 [R1+0x1210], R14 ;  /* 0x0012100e01007387 */ /* 0x0001e80000100a00 */
[----:B0-----:R-:W4:Y:S01]  /*b1b40*/  LDL.LU.64 R14, [R1+0x25b8] ;  /* 0x0025b800010e7983 */ /* 0x001f220000300a00 */
[----:B-----5:R-:W-:-:S03]  /*b1b50*/  FFMA R4, R28, 0.69314718246459960938, R13 ;  /* 0x3f3172181c047823 */ /* 0x020fc6000000000d */
[----:B------:R-:W5:Y:S02]  /*b1b60*/  LDL.LU R13, [R1+0x10d4] ;  /* 0x0010d400010d7983 */ /* 0x000f640000300800 */
[----:B------:R0:W-:Y:S02]  /*b1b70*/  STL [R1+0x27c], R4 ;  /* 0x00027c0401007387 */ /* 0x0001e40000100800 */
[----:B------:R-:W5:Y:S02]  /*b1b80*/  LDL.LU R28, [R1+0x104c] ;  /* 0x00104c00011c7983 */ /* 0x000f640000300800 */
[C---:B------:R-:W-:Y:S02]  /*b1b90*/  IMAD R22, R16.reuse, 0x3a8, RZ ;  /* 0x000003a810167824 */ /* 0x040fe400078e02ff */
[----:B------:R-:W-:-:S03]  /*b1ba0*/  IMAD R23, R16, 0x1d4, RZ ;  /* 0x000001d410177824 */ /* 0x000fc600078e02ff */
[----:B------:R-:W-:Y:S01]  /*b1bb0*/  IADD3 R22, P6, R22, R2, RZ ;  /* 0x0000000216167210 */ /* 0x000fe20007fde0ff */
[----:B------:R-:W-:-:S03]  /*b1bc0*/  IMAD R5, R16, 0x3aa, RZ ;  /* 0x000003aa10057824 */ /* 0x000fc600078e02ff */
[----:B------:R-:W-:Y:S01]  /*b1bd0*/  LEA.HI.X.SX32 R23, R23, R3, 0x1, P6 ;  /* 0x0000000317177211 */ /* 0x000fe200030f0eff */
[----:B------:R-:W-:-:S04]  /*b1be0*/  IMAD R6, R16, 0x1d5, RZ ;  /* 0x000001d510067824 */ /* 0x000fc800078e02ff */
[----:B------:R1:W-:Y:S01]  /*b1bf0*/  STL.64 [R1+0x11d8], R22 ;  /* 0x0011d81601007387 */ /* 0x0003e20000100a00 */
[----:B0-----:R-:W-:Y:S01]  /*b1c00*/  IMAD R4, R16, 0x3ac, RZ ;  /* 0x000003ac10047824 */ /* 0x001fe200078e02ff */
[----:B-1----:R-:W-:-:S04]  /*b1c10*/  IADD3 R22, P6, R5, R2, RZ ;  /* 0x0000000205167210 */ /* 0x002fc80007fde0ff */
[----:B------:R-:W-:Y:S01]  /*b1c20*/  LEA.HI.X.SX32 R23, R6, R3, 0x1, P6 ;  /* 0x0000000306177211 */ /* 0x000fe200030f0eff */
[----:B------:R-:W-:-:S04]  /*b1c30*/  IMAD R6, R16, 0x1d6, RZ ;  /* 0x000001d610067824 */ /* 0x000fc800078e02ff */
[----:B------:R0:W-:Y:S01]  /*b1c40*/  STL.64 [R1+0x11d0], R22 ;  /* 0x0011d01601007387 */ /* 0x0001e20000100a00 */
[----:B------:R-:W-:Y:S01]  /*b1c50*/  IMAD R5, R16, 0x3ae, RZ ;  /* 0x000003ae10057824 */ /* 0x000fe200078e02ff */
[----:B0-----:R-:W-:-:S04]  /*b1c60*/  IADD3 R22, P6, R4, R2, RZ ;  /* 0x0000000204167210 */ /* 0x001fc80007fde0ff */
[----:B------:R-:W-:Y:S01]  /*b1c70*/  LEA.HI.X.SX32 R23, R6, R3, 0x1, P6 ;  /* 0x0000000306177211 */ /* 0x000fe200030f0eff */
[C---:B------:R-:W-:Y:S02]  /*b1c80*/  IMAD R6, R16.reuse, 0x3b2, RZ ;  /* 0x000003b210067824 */ /* 0x040fe400078e02ff */
[----:B--2---:R-:W-:Y:S02]  /*b1c90*/  FFMA R4, R17, 0.69314718246459960938, R7 ;  /* 0x3f31721811047823 */ /* 0x004fe40000000007 */
[----:B------:R-:W-:-:S03]  /*b1ca0*/  IMAD R17, R16, 0x1d7, RZ ;  /* 0x000001d710117824 */ /* 0x000fc600078e02ff */
[----:B------:R-:W-:Y:S01]  /*b1cb0*/  STL [R1+0x260], R4 ;  /* 0x0002600401007387 */ /* 0x000fe20000100800 */
[----:B------:R0:W-:Y:S02]  /*b1cc0*/  STL.64 [R1+0x11c8], R22 ;  /* 0x0011c81601007387 */ /* 0x0001e40000100a00 */
[----:B------:R-:W-:Y:S01]  /*b1cd0*/  IMAD R7, R16, 0x3b0, RZ ;  /* 0x000003b010077824 */ /* 0x000fe200078e02ff */
[----:B0-----:R-:W-:Y:S02]  /*b1ce0*/  IADD3 R22, P6, R5, R2, RZ ;  /* 0x0000000205167210 */ /* 0x001fe40007fde0ff */
[----:B------:R-:W-:Y:S01]  /*b1cf0*/  F2FP.BF16.PACK_AB R4, R8, R11 ;  /* 0x0000000b0804723e */ /* 0x000fe200000010ff */
[----:B---3--:R-:W-:Y:S01]  /*b1d00*/  F2FP.BF16.PACK_AB R5, R19, R18 ;  /* 0x000000121305723e */ /* 0x008fe200000010ff */
[----:B------:R-:W2:Y:S01]  /*b1d10*/  LDL.LU R8, [R1+0x25b4] ;  /* 0x0025b40001087983 */ /* 0x000ea20000300800 */
[----:B------:R-:W-:Y:S01]  /*b1d20*/  LEA.HI.X.SX32 R23, R17, R3, 0x1, P6 ;  /* 0x0000000311177211 */ /* 0x000fe200030f0eff */
[----:B------:R-:W2:Y:S02]  /*b1d30*/  LDL.LU R11, [R1+0x25b0] ;  /* 0x0025b000010b7983 */ /* 0x000ea40000300800 */
[----:B------:R-:W3:Y:S01]  /*b1d40*/  LDL.LU R19, [R1+0x25ac] ;  /* 0x0025ac0001137983 */ /* 0x000ee20000300800 */
[----:B------:R-:W3:Y:S01]  /*b1d50*/  LDL.LU R18, [R1+0x25a8] ;  /* 0x0025a80001127983 */ /* 0x000ee20000300800 */
[----:B------:R0:W-:Y:S02]  /*b1d60*/  STL.64 [R1+0x11a0], R22 ;  /* 0x0011a01601007387 */ /* 0x0001e40000100a00 */
[----:B------:R-:W-:Y:S01]  /*b1d70*/  IMAD R17, R16, 0x1d8, RZ ;  /* 0x000001d810117824 */ /* 0x000fe200078e02ff */
[----:B0-----:R-:W-:Y:S01]  /*b1d80*/  IADD3 R22, P6, R7, R2, RZ ;  /* 0x0000000207167210 */ /* 0x001fe20007fde0ff */
[----:B------:R-:W-:-:S03]  /*b1d90*/  FFMA R7, R25, 0.69314718246459960938, R24 ;  /* 0x3f31721819077823 */ /* 0x000fc60000000018 */
[----:B------:R-:W-:Y:S01]  /*b1da0*/  LEA.HI.X.SX32 R23, R17, R3, 0x1, P6 ;  /* 0x0000000311177211 */ /* 0x000fe200030f0eff */
[C---:B------:R-:W-:Y:S01]  /*b1db0*/  IMAD R25, R16.reuse, 0x1d9, RZ ;  /* 0x000001d910197824 */ /* 0x040fe200078e02ff */
[----:B------:R-:W-:Y:S03]  /*b1dc0*/  STL [R1+0x264], R7 ;  /* 0x0002640701007387 */ /* 0x000fe60000100800 */
[----:B------:R0:W-:Y:S02]  /*b1dd0*/  STL.64 [R1+0x11c0], R22 ;  /* 0x0011c01601007387 */ /* 0x0001e40000100a00 */
[----:B------:R-:W-:Y:S02]  /*b1de0*/  IMAD R24, R16, 0x3b4, RZ ;  /* 0x000003b410187824 */ /* 0x000fe400078e02ff */
[----:B-----5:R-:W-:Y:S01]  /*b1df0*/  FFMA R13, R28, 0.69314718246459960938, R13 ;  /* 0x3f3172181c0d7823 */ /* 0x020fe2000000000d */
[----:B0-----:R-:W-:Y:S01]  /*b1e00*/  IADD3 R22, P6, R6, R2, RZ ;  /* 0x0000000206167210 */ /* 0x001fe20007fde0ff */
[----:B------:R-:W-:Y:S01]  /*b1e10*/  F2FP.BF16.PACK_AB R6, R9, R21 ;  /* 0x000000150906723e */ /* 0x000fe200000010ff */
[----:B------:R-:W-:Y:S01]  /*b1e20*/  F2FP.BF16.PACK_AB R7, R29, R26 ;  /* 0x0000001a1d07723e */ /* 0x000fe200000010ff */
[----:B------:R-:W5:Y:S01]  /*b1e30*/  LDL.LU R9, [R1+0x25a4] ;  /* 0x0025a40001097983 */ /* 0x000f620000300800 */
[-C--:B------:R-:W-:Y:S01]  /*b1e40*/  LEA.HI.X.SX32 R23, R25, R3.reuse, 0x1, P6 ;  /* 0x0000000319177211 */ /* 0x080fe200030f0eff */
[----:B------:R-:W-:Y:S01]  /*b1e50*/  IMAD R25, R16, 0x1da, RZ ;  /* 0x000001da10197824 */ /* 0x000fe200078e02ff */
[-C--:B------:R-:W-:Y:S01]  /*b1e60*/  IADD3 R24, P6, R24, R2.reuse, RZ ;  /* 0x0000000218187210 */ /* 0x080fe20007fde0ff */
[----:B------:R-:W5:Y:S01]  /*b1e70*/  LDL.LU R21, [R1+0x25a0] ;  /* 0x0025a00001157983 */ /* 0x000f620000300800 */
[----:B------:R-:W2:Y:S02]  /*b1e80*/  LDL.LU R29, [R1+0x259c] ;  /* 0x00259c00011d7983 */ /* 0x000ea40000300800 */
[----:B------:R0:W-:Y:S01]  /*b1e90*/  STL.64 [R1+0x11b8], R22 ;  /* 0x0011b81601007387 */ /* 0x0001e20000100a00 */
[----:B------:R-:W-:Y:S01]  /*b1ea0*/  LEA.HI.X.SX32 R25, R25, R3, 0x1, P6 ;  /* 0x0000000319197211 */ /* 0x000fe200030f0eff */
[----:B------:R-:W-:Y:S01]  /*b1eb0*/  IMAD R17, R16, 0x3b6, RZ ;  /* 0x000003b610117824 */ /* 0x000fe200078e02ff */
[----:B------:R-:W-:Y:S04]  /*b1ec0*/  STS.128 [R0+0xe00], R4 ;  /* 0x000e000400007388 */ /* 0x000fe80000000c00 */
[----:B0-----:R-:W2:Y:S01]  /*b1ed0*/  LDL.LU R22, [R1+0x2598] ;  /* 0x0025980001167983 */ /* 0x001ea20000300800 */
[----:B------:R-:W2:Y:S02]  /*b1ee0*/  LDL.LU R23, [R1+0x10c4] ;  /* 0x0010c40001177983 */ /* 0x000ea40000300800 */
[----:B------:R-:W2:Y:S02]  /*b1ef0*/  LDL.LU R26, [R1+0x12b4] ;  /* 0x0012b400011a7983 */ /* 0x000ea40000300800 */
[----:B------:R-:W-:Y:S01]  /*b1f00*/  STL [R1+0x268], R13 ;  /* 0x0002680d01007387 */ /* 0x000fe20000100800 */
[----:B------:R0:W-:Y:S02]  /*b1f10*/  STL.64 [R1+0x11b0], R24 ;  /* 0x0011b01801007387 */ /* 0x0001e40000100a00 */
[----:B0-----:R-:W-:-:S02]  /*b1f20*/  IADD3 R24, P6, R17, R2, RZ ;  /* 0x0000000211187210 */ /* 0x001fc40007fde0ff */
[----:B------:R-:W2:Y:S01]  /*b1f30*/  LDL.LU R17, [R1+0x12b0] ;  /* 0x0012b00001117983 */ /* 0x000ea20000300800 */
[----:B------:R-:W2:Y:S02]  /*b1f40*/  LDL.LU R4, [R1+0x10d0] ;  /* 0x0010d00001047983 */ /* 0x000ea40000300800 */
[----:B------:R-:W2:Y:S02]  /*b1f50*/  LDL.LU R6, [R1+0x12ac] ;  /* 0x0012ac0001067983 */ /* 0x000ea40000300800 */
[----:B------:R-:W3:Y:S02]  /*b1f60*/  LDL.LU R7, [R1+0x10c8] ;  /* 0x0010c80001077983 */ /* 0x000ee40000300800 */
[C---:B------:R-:W-:Y:S02]  /*b1f70*/  IMAD R28, R16.reuse, 0x1db, RZ ;  /* 0x000001db101c7824 */ /* 0x040fe400078e02ff */
[----:B------:R-:W-:-:S03]  /*b1f80*/  IMAD R13, R16, 0x3b8, RZ ;  /* 0x000003b8100d7824 */ /* 0x000fc600078e02ff */
[----:B------:R-:W-:-:S05]  /*b1f90*/  LEA.HI.X.SX32 R25, R28, R3, 0x1, P6 ;  /* 0x000000031c197211 */ /* 0x000fca00030f0eff */
[----:B------:R0:W-:Y:S02]  /*b1fa0*/  STL.64 [R1+0x1198], R24 ;  /* 0x0011981801007387 */ /* 0x0001e40000100a00 */
[----:B0-----:R-:W-:Y:S02]  /*b1fb0*/  IADD3 R24, P6, R13, R2, RZ ;  /* 0x000000020d187210 */ /* 0x001fe40007fde0ff */
[----:B------:R-:W3:Y:S01]  /*b1fc0*/  LDL.LU R13, [R1+0x10bc] ;  /* 0x0010bc00010d7983 */ /* 0x000ee20000300800 */
[----:B------:R-:W3:Y:S02]  /*b1fd0*/  LDL.LU R28, [R1+0x12bc] ;  /* 0x0012bc00011c7983 */ /* 0x000ee40000300800 */
[C---:B------:R-:W-:Y:S02]  /*b1fe0*/  IMAD R25, R16.reuse, 0x1dc, RZ ;  /* 0x000001dc10197824 */ /* 0x040fe400078e02ff */
[----:B------:R-:W-:-:S03]  /*b1ff0*/  IMAD R5, R16, 0x3ba, RZ ;  /* 0x000003ba10057824 */ /* 0x000fc600078e02ff */
[----:B------:R-:W-:Y:S01]  /*b2000*/  LEA.HI.X.SX32 R25, R25, R3, 0x1, P6 ;  /* 0x0000000319197211 */ /* 0x000fe200030f0eff */
[----:B--2---:R-:W-:Y:S02]  /*b2010*/  FFMA R4, R6, 0.69314718246459960938, R4 ;  /* 0x3f31721806047823 */ /* 0x004fe40000000004 */
[----:B------:R-:W-:-:S03]  /*b2020*/  IMAD R6, R16, 0x1dd, RZ ;  /* 0x000001dd10067824 */ /* 0x000fc600078e02ff */
[----:B------:R-:W-:Y:S01]  /*b2030*/  STL [R1+0x26c], R4 ;  /* 0x00026c0401007387 */ /* 0x000fe20000100800 */
[----:B------:R0:W-:Y:S02]  /*b2040*/  STL.64 [R1+0x1178], R24 ;  /* 0x0011781801007387 */ /* 0x0001e40000100a00 */
[----:B0-----:R-:W-:Y:S01]  /*b2050*/  IADD3 R24, P6, R5, R2, RZ ;  /* 0x0000000205187210 */ /* 0x001fe20007fde0ff */
[----:B------:R-:W-:-:S03]  /*b2060*/  IMAD R4, R16, 0x3bc, RZ ;  /* 0x000003bc10047824 */ /* 0x000fc600078e02ff */
[----:B------:R-:W-:Y:S01]  /*b2070*/  LEA.HI.X.SX32 R25, R6, R3, 0x1, P6 ;  /* 0x0000000306197211 */ /* 0x000fe200030f0eff */
[----:B------:R-:W-:-:S04]  /*b2080*/  IMAD R6, R16, 0x1de, RZ ;  /* 0x000001de10067824 */ /* 0x000fc800078e02ff */
[----:B------:R0:W-:Y:S01]  /*b2090*/  STL.64 [R1+0x1170], R24 ;  /* 0x0011701801007387 */ /* 0x0001e20000100a00 */
[----:B------:R-:W-:Y:S01]  /*b20a0*/  IMAD R5, R16, 0x3be, RZ ;  /* 0x000003be10057824 */ /* 0x000fe200078e02ff */
[----:B0-----:R-:W-:Y:S01]  /*b20b0*/  IADD3 R24, P6, R4, R2, RZ ;  /* 0x0000000204187210 */ /* 0x001fe20007fde0ff */
[----:B---3--:R-:W-:-:S03]  /*b20c0*/  FFMA R4, R17, 0.69314718246459960938, R7 ;  /* 0x3f31721811047823 */ /* 0x008fc60000000007 */
[----:B------:R-:W-:Y:S01]  /*b20d0*/  LEA.HI.X.SX32 R25, R6, R3, 0x1, P6 ;  /* 0x0000000306197211 */ /* 0x000fe200030f0eff */
[C---:B------:R-:W-:Y:S01]  /*b20e0*/  IMAD R17, R16.reuse, 0x1df, RZ ;  /* 0x000001df10117824 */ /* 0x040fe200078e02ff */
[----:B------:R-:W-:Y:S03]  /*b20f0*/  STL [R1+0x250], R4 ;  /* 0x0002500401007387 */ /* 0x000fe60000100800 */
[----:B------:R0:W-:Y:S02]  /*b2100*/  STL.64 [R1+0x1168], R24 ;  /* 0x0011681801007387 */ /* 0x0001e40000100a00 */
[----:B------:R-:W-:Y:S01]  /*b2110*/  IMAD R7, R16, 0x3c0, RZ ;  /* 0x000003c010077824 */ /* 0x000fe200078e02ff */
[----:B0-----:R-:W-:Y:S02]  /*b2120*/  IADD3 R24, P6, R5, R2, RZ ;  /* 0x0000000205187210 */ /* 0x001fe40007fde0ff */
[----:B----4-:R-:W-:-:S02]  /*b2130*/  F2FP.BF16.PACK_AB R4, R27, R20 ;  /* 0x000000141b04723e */ /* 0x010fc400000010ff */
[----:B------:R-:W2:Y:S01]  /*b2140*/  LDL.LU R27, [R1+0x2594] ;  /* 0x00259400011b7983 */ /* 0x000ea20000300800 */
[----:B------:R-:W-:Y:S01]  /*b2150*/  LEA.HI.X.SX32 R25, R17, R3, 0x1, P6 ;  /* 0x0000000311197211 */ /* 0x000fe200030f0eff */
[----:B------:R-:W2:Y:S02]  /*b2160*/  LDL.LU R20, [R1+0x2590] ;  /* 0x0025900001147983 */ /* 0x000ea40000300800 */
[C---:B------:R-:W-:Y:S02]  /*b2170*/  IMAD R17, R16.reuse, 0x1e0, RZ ;  /* 0x000001e010117824 */ /* 0x040fe400078e02ff */
[----:B------:R0:W-:Y:S01]  /*b2180*/  STL.64 [R1+0x1140], R24 ;  /* 0x0011401801007387 */ /* 0x0001e20000100a00 */
[----:B------:R-:W-:Y:S01]  /*b2190*/  IMAD R6, R16, 0x3c2, RZ ;  /* 0x000003c210067824 */ /* 0x000fe200078e02ff */
[----:B------:R-:W-:Y:S01]  /*b21a0*/  F2FP.BF16.PACK_AB R5, R12, R10 ;  /* 0x0000000a0c05723e */ /* 0x000fe200000010ff */
[----:B------:R-:W-:Y:S01]  /*b21b0*/  IMAD R12, R16, 0x1e1, RZ ;  /* 0x000001e1100c7824 */ /* 0x000fe200078e02ff */
[----:B0-----:R-:W-:Y:S01]  /*b21c0*/  IADD3 R24, P6, R7, R2, RZ ;  /* 0x0000000207187210 */ /* 0x001fe20007fde0ff */
[----:B------:R-:W-:-:S02]  /*b21d0*/  FFMA R7, R26, 0.69314718246459960938, R23 ;  /* 0x3f3172181a077823 */ /* 0x000fc40000000017 */
[----:B------:R-:W3:Y:S01]  /*b21e0*/  LDL.LU R23, [R1+0x10b4] ;  /* 0x0010b40001177983 */ /* 0x000ee20000300800 */
[----:B------:R-:W-:Y:S02]  /*b21f0*/  LEA.HI.X.SX32 R25, R17, R3, 0x1, P6 ;  /* 0x0000000311197211 */ /* 0x000fe400030f0eff */
[----:B------:R0:W-:Y:S02]  /*b2200*/  STL [R1+0x254], R7 ;  /* 0x0002540701007387 */ /* 0x0001e40000100800 */
[----:B------:R-:W3:Y:S01]  /*b2210*/  LDL.LU R26, [R1+0x12c0] ;  /* 0x0012c000011a7983 */ /* 0x000ee20000300800 */
[----:B------:R1:W-:Y:S01]  /*b2220*/  STL.64 [R1+0x1160], R24 ;  /* 0x0011601801007387 */ /* 0x0003e20000100a00 */
[----:B------:R-:W-:Y:S01]  /*b2230*/  IMAD R10, R16, 0x3c4, RZ ;  /* 0x000003c4100a7824 */ /* 0x000fe200078e02ff */
[----:B0-----:R-:W-:Y:S02]  /*b2240*/  F2FP.BF16.PACK_AB R7, R11, R8 ;  /* 0x000000080b07723e */ /* 0x001fe400000010ff */
[----:B-1----:R-:W-:Y:S01]  /*b2250*/  IADD3 R24, P6, R6, R2, RZ ;  /* 0x0000000206187210 */ /* 0x002fe20007fde0ff */
[----:B------:R-:W-:-:S02]  /*b2260*/  F2FP.BF16.PACK_AB R6, R14, R15 ;  /* 0x0000000f0e06723e */ /* 0x000fc400000010ff */
[----:B------:R-:W4:Y:S01]  /*b2270*/  LDL.LU R14, [R1+0x258c] ;  /* 0x00258c00010e7983 */ /* 0x000f220000300800 */
[----:B------:R-:W-:Y:S01]  /*b2280*/  LEA.HI.X.SX32 R25, R12, R3, 0x1, P6 ;  /* 0x000000030c197211 */ /* 0x000fe200030f0eff */
[----:B------:R-:W4:Y:S02]  /*b2290*/  LDL.LU R15, [R1+0x2588] ;  /* 0x00258800010f7983 */ /* 0x000f240000300800 */
[----:B------:R-:W2:Y:S01]  /*b22a0*/  LDL.LU R11, [R1+0x2584] ;  /* 0x00258400010b7983 */ /* 0x000ea20000300800 */
[----:B------:R-:W2:Y:S01]  /*b22b0*/  LDL.LU R8, [R1+0x2580] ;  /* 0x0025800001087983 */ /* 0x000ea20000300800 */
[----:B------:R0:W-:Y:S02]  /*b22c0*/  STL.64 [R1+0x1158], R24 ;  /* 0x0011581801007387 */ /* 0x0001e40000100a00 */
[----:B------:R-:W-:Y:S01]  /*b22d0*/  FFMA R12, R28, 0.69314718246459960938, R13 ;  /* 0x3f3172181c0c7823 */ /* 0x000fe2000000000d */
[----:B------:R-:W-:Y:S01]  /*b22e0*/  STS.128 [R0+0xe80], R4 ;  /* 0x000e800400007388 */ /* 0x000fe20000000c00 */
[----:B0-----:R-:W-:Y:S01]  /*b22f0*/  IMAD R25, R16, 0x1e2, RZ ;  /* 0x000001e210197824 */ /* 0x001fe200078e02ff */
[----:B------:R-:W-:-:S02]  /*b2300*/  IADD3 R24, P6, R10, R2, RZ ;  /* 0x000000020a187210 */ /* 0x000fc40007fde0ff */
[----:B------:R-:W2:Y:S02]  /*b2310*/  LDL.LU R10, [R1+0x10b0] ;  /* 0x0010b000010a7983 */ /* 0x000ea40000300800 */
[----:B------:R-:W-:Y:S01]  /*b2320*/  LEA.HI.X.SX32 R25, R25, R3, 0x1, P6 ;  /* 0x0000000319197211 */ /* 0x000fe200030f0eff */
[----:B------:R0:W-:Y:S02]  /*b2330*/  STL [R1+0x258], R12 ;  /* 0x0002580c01007387 */ /* 0x0001e40000100800 */
[----:B0-----:R-:W2:Y:S02]  /*b2340*/  LDL.LU R12, [R1+0x12c4] ;  /* 0x0012c400010c7983 */ /* 0x001ea40000300800 */
[----:B------:R0:W-:Y:S02]  /*b2350*/  STL.64 [R1+0x1150], R24 ;  /* 0x0011501801007387 */ /* 0x0001e40000100a00 */
[----:B------:R-:W2:Y:S02]  /*b2360*/  LDL.LU R6, [R1+0x10b8] ;  /* 0x0010b80001067983 */ /* 0x000ea40000300800 */
[----:B------:R-:W2:Y:S02]  /*b2370*/  LDL.LU R7, [R1+0x12b8] ;  /* 0x0012b80001077983 */ /* 0x000ea40000300800 */
[----:B------:R-:W-:-:S02]  /*b2380*/  IMAD R17, R16, 0x3c6, RZ ;  /* 0x000003c610117824 */ /* 0x000fc400078e02ff */
[C---:B------:R-:W-:Y:S02]  /*b2390*/  IMAD R28, R16.reuse, 0x1e3, RZ ;  /* 0x000001e3101c7824 */ /* 0x040fe400078e02ff */
[----:B------:R-:W-:Y:S01]  /*b23a0*/  IMAD R13, R16, 0x3c8, RZ ;  /* 0x000003c8100d7824 */ /* 0x000fe200078e02ff */
[----:B0-----:R-:W-:-:S04]  /*b23b0*/  IADD3 R24, P6, R17, R2, RZ ;  /* 0x0000000211187210 */ /* 0x001fc80007fde0ff */
        /* <DEDUP_REMOVED lines=8> */
[C---:B------:R-:W-:Y:S02]  /*b2440*/  IMAD R4, R16.reuse, 0x3cc, RZ ;  /* 0x000003cc10047824 */ /* 0x040fe400078e02ff */
[C---:B------:R-:W-:Y:S02]  /*b2450*/  IMAD R17, R16.reuse, 0x1e7, RZ ;  /* 0x000001e710117824 */ /* 0x040fe400078e02ff */
[----:B--2---:R-:W-:Y:S02]  /*b2460*/  FFMA R7, R7, 0.69314718246459960938, R6 ;  /* 0x3f31721807077823 */ /* 0x004fe40000000006 */
[----:B------:R-:W-:-:S03]  /*b2470*/  IMAD R6, R16, 0x1e5, RZ ;  /* 0x000001e510067824 */ /* 0x000fc600078e02ff */
[----:B------:R-:W-:Y:S01]  /*b2480*/  STL [R1+0x25c], R7 ;  /* 0x00025c0701007387 */ /* 0x000fe20000100800 */
[----:B------:R0:W-:Y:S02]  /*b2490*/  STL.64 [R1+0x1118], R24 ;  /* 0x0011181801007387 */ /* 0x0001e40000100a00 */
[----:B0-----:R-:W-:-:S04]  /*b24a0*/  IADD3 R24, P6, R5, R2, RZ ;  /* 0x0000000205187210 */ /* 0x001fc80007fde0ff */
[----:B------:R-:W-:-:S05]  /*b24b0*/  LEA.HI.X.SX32 R25, R6, R3, 0x1, P6 ;  /* 0x0000000306197211 */ /* 0x000fca00030f0eff */
[----:B------:R0:W-:Y:S02]  /*b24c0*/  STL.64 [R1+0x1110], R24 ;  /* 0x0011101801007387 */ /* 0x0001e40000100a00 */
[----:B0-----:R-:W-:Y:S01]  /*b24d0*/  IADD3 R24, P6, R4, R2, RZ ;  /* 0x0000000204187210 */ /* 0x001fe20007fde0ff */
[----:B---3--:R-:W-:Y:S02]  /*b24e0*/  FFMA R4, R26, 0.69314718246459960938, R23 ;  /* 0x3f3172181a047823 */ /* 0x008fe40000000017 */
[----:B------:R-:W2:Y:S03]  /*b24f0*/  LDL.LU R23, [R1+0x10a8] ;  /* 0x0010a80001177983 */ /* 0x000ea60000300800 */
[----:B------:R0:W-:Y:S02]  /*b2500*/  STL [R1+0x240], R4 ;  /* 0x0002400401007387 */ /* 0x0001e40000100800 */
[----:B------:R-:W2:Y:S02]  /*b2510*/  LDL.LU R26, [R1+0x12d8] ;  /* 0x0012d800011a7983 */ /* 0x000ea40000300800 */
[----:B------:R-:W-:-:S02]  /*b2520*/  IMAD R6, R16, 0x1e6, RZ ;  /* 0x000001e610067824 */ /* 0x000fc400078e02ff */
[----:B------:R-:W-:-:S03]  /*b2530*/  IMAD R5, R16, 0x3ce, RZ ;  /* 0x000003ce10057824 */ /* 0x000fc600078e02ff */
[----:B------:R-:W-:-:S05]  /*b2540*/  LEA.HI.X.SX32 R25, R6, R3, 0x1, P6 ;  /* 0x0000000306197211 */ /* 0x000fca00030f0eff */
[----:B------:R1:W-:Y:S01]  /*b2550*/  STL.64 [R1+0x10f0], R24 ;  /* 0x0010f01801007387 */ /* 0x0003e20000100a00 */
[----:B0-----:R-:W-:Y:S01]  /*b2560*/  F2FP.BF16.PACK_AB R4, R18, R19 ;  /* 0x000000131204723e */ /* 0x001fe200000010ff */
[C---:B------:R-:W-:Y:S02]  /*b2570*/  IMAD R7, R16.reuse, 0x3d0, RZ ;  /* 0x000003d010077824 */ /* 0x040fe400078e02ff */
[----:B------:R-:W3:Y:S01]  /*b2580*/  LDL.LU R18, [R1+0x257c] ;  /* 0x00257c0001127983 */ /* 0x000ee20000300800 */
[----:B------:R-:W3:Y:S01]  /*b2590*/  LDL.LU R19, [R1+0x2578] ;  /* 0x0025780001137983 */ /* 0x000ee20000300800 */
[----:B-1----:R-:W-:Y:S01]  /*b25a0*/  IADD3 R24, P6, R5, R2, RZ ;  /* 0x0000000205187210 */ /* 0x002fe20007fde0ff */
[----:B-----5:R-:W-:Y:S02]  /*b25b0*/  F2FP.BF16.PACK_AB R5, R21, R9 ;  /* 0x000000091505723e */ /* 0x020fe400000010ff */
[----:B------:R-:W5:Y:S01]  /*b25c0*/  LDL.LU R21, [R1+0x2574] ;  /* 0x0025740001157983 */ /* 0x000f620000300800 */
[----:B------:R-:W-:Y:S01]  /*b25d0*/  LEA.HI.X.SX32 R25, R17, R3, 0x1, P6 ;  /* 0x0000000311197211 */ /* 0x000fe200030f0eff */
[----:B------:R-:W5:Y:S02]  /*b25e0*/  LDL.LU R9, [R1+0x2570] ;  /* 0x0025700001097983 */ /* 0x000f640000300800 */
[----:B------:R-:W-:-:S02]  /*b25f0*/  IMAD R17, R16, 0x1e8, RZ ;  /* 0x000001e810117824 */ /* 0x000fc400078e02ff */
[----:B------:R0:W-:Y:S01]  /*b2600*/  STL.64 [R1+0x1078], R24 ;  /* 0x0010781801007387 */ /* 0x0001e20000100a00 */
[----:B------:R-:W-:Y:S01]  /*b2610*/  IMAD R6, R16, 0x3d2, RZ ;  /* 0x000003d210067824 */ /* 0x000fe200078e02ff */
[----:B0-----:R-:W-:Y:S01]  /*b2620*/  IADD3 R24, P6, R7, R2, RZ ;  /* 0x0000000207187210 */ /* 0x001fe20007fde0ff */
[----:B------:R-:W-:-:S03]  /*b2630*/  FFMA R7, R12, 0.69314718246459960938, R10 ;  /* 0x3f3172180c077823 */ /* 0x000fc6000000000a */
[----:B------:R-:W-:Y:S01]  /*b2640*/  LEA.HI.X.SX32 R25, R17, R3, 0x1, P6 ;  /* 0x0000000311197211 */ /* 0x000fe200030f0eff */
[C---:B------:R-:W-:Y:S01]  /*b2650*/  IMAD R12, R16.reuse, 0x1e9, RZ ;  /* 0x000001e9100c7824 */ /* 0x040fe200078e02ff */
[----:B------:R-:W-:Y:S03]  /*b2660*/  STL [R1+0x244], R7 ;  /* 0x0002440701007387 */ /* 0x000fe60000100800 */
[----:B------:R0:W-:Y:S02]  /*b2670*/  STL.64 [R1+0x10d0], R24 ;  /* 0x0010d01801007387 */ /* 0x0001e40000100a00 */
[----:B------:R-:W-:Y:S01]  /*b2680*/  IMAD R10, R16, 0x3d4, RZ ;  /* 0x000003d4100a7824 */ /* 0x000fe200078e02ff */
[----:B0-----:R-:W-:Y:S01]  /*b2690*/  IADD3 R24, P6, R6, R2, RZ ;  /* 0x0000000206187210 */ /* 0x001fe20007fde0ff */
[----:B------:R-:W-:Y:S01]  /*b26a0*/  F2FP.BF16.PACK_AB R6, R29, R22 ;  /* 0x000000161d06723e */ /* 0x000fe200000010ff */
[----:B------:R-:W-:Y:S01]  /*b26b0*/  F2FP.BF16.PACK_AB R7, R20, R27 ;  /* 0x0000001b1407723e */ /* 0x000fe200000010ff */
[----:B------:R-:W3:Y:S01]  /*b26c0*/  LDL.LU R29, [R1+0x256c] ;  /* 0x00256c00011d7983 */ /* 0x000ee20000300800 */
[----:B------:R-:W-:Y:S01]  /*b26d0*/  LEA.HI.X.SX32 R25, R12, R3, 0x1, P6 ;  /* 0x000000030c197211 */ /* 0x000fe200030f0eff */
[----:B------:R-:W3:Y:S02]  /*b26e0*/  LDL.LU R22, [R1+0x2568] ;  /* 0x0025680001167983 */ /* 0x000ee40000300800 */
[----:B------:R-:W3:Y:S01]  /*b26f0*/  LDL.LU R20, [R1+0x2564] ;  /* 0x0025640001147983 */ /* 0x000ee20000300800 */
[----:B------:R-:W3:Y:S01]  /*b2700*/  LDL.LU R27, [R1+0x2560] ;  /* 0x00256000011b7983 */ /* 0x000ee20000300800 */
[----:B------:R0:W-:Y:S02]  /*b2710*/  STL.64 [R1+0x10b8], R24 ;  /* 0x0010b81801007387 */ /* 0x0001e40000100a00 */
[----:B------:R-:W-:-:S02]  /*b2720*/  FFMA R12, R28, 0.69314718246459960938, R13 ;  /* 0x3f3172181c0c7823 */ /* 0x000fc4000000000d */
[C---:B------:R-:W-:Y:S02]  /*b2730*/  IMAD R17, R16.reuse, 0x3d6, RZ ;  /* 0x000003d610117824 */ /* 0x040fe400078e02ff */
[----:B0-----:R-:W-:Y:S01]  /*b2740*/  IMAD R25, R16, 0x1ea, RZ ;  /* 0x000001ea10197824 */ /* 0x001fe200078e02ff */
[-C--:B------:R-:W-:Y:S02]  /*b2750*/  IADD3 R24, P6, R10, R2.reuse, RZ ;  /* 0x000000020a187210 */ /* 0x080fe40007fde0ff */
[----:B------:R-:W3:Y:S02]  /*b2760*/  LDL.LU R10, [R1+0x10a0] ;  /* 0x0010a000010a7983 */ /* 0x000ee40000300800 */
[----:B------:R-:W-:Y:S01]  /*b2770*/  LEA.HI.X.SX32 R25, R25, R3, 0x1, P6 ;  /* 0x0000000319197211 */ /* 0x000fe200030f0eff */
[----:B------:R-:W-:Y:S01]  /*b2780*/  STL [R1+0x248], R12 ;  /* 0x0002480c01007387 */ /* 0x000fe20000100800 */
[----:B------:R-:W3:Y:S03]  /*b2790*/  LDL.LU R28, [R1+0x12e0] ;  /* 0x0012e000011c7983 */ /* 0x000ee60000300800 */
[----:B------:R0:W-:Y:S01]  /*b27a0*/  STL.64 [R1+0x10b0], R24 ;  /* 0x0010b01801007387 */ /* 0x0001e20000100a00 */
[----:B------:R1:W-:Y:S01]  /*b27b0*/  STS.128 [R0+0xf00], R4 ;  /* 0x000f000400007388 */ /* 0x0003e20000000c00 */
[----:B0-----:R-:W-:-:S03]  /*b27c0*/  IADD3 R24, P6, R17, R2, RZ ;  /* 0x0000000211187210 */ /* 0x001fc60007fde0ff */
[----:B------:R-:W3:Y:S01]  /*b27d0*/  LDL.LU R17, [R1+0x12dc] ;  /* 0x0012dc0001117983 */ /* 0x000ee20000300800 */
[----:B-1----:R-:W3:Y:S02]  /*b27e0*/  LDL.LU R7, [R1+0x10a4] ;  /* 0x0010a40001077983 */ /* 0x002ee40000300800 */
[----:B------:R-:W-:-:S05]  /*b27f0*/  IMAD R13, R16, 0x1eb, RZ ;  /* 0x000001eb100d7824 */ /* 0x000fca00078e02ff */
[----:B------:R-:W-:-:S05]  /*b2800*/  LEA.HI.X.SX32 R25, R13, R3, 0x1, P6 ;  /* 0x000000030d197211 */ /* 0x000fca00030f0eff */
[----:B------:R0:W-:Y:S04]  /*b2810*/  STL.64 [R1+0x1070], R24 ;  /* 0x0010701801007387 */ /* 0x0001e80000100a00 */
[----:B0-----:R-:W5:Y:S01]  /*b2820*/  LDL.LU.64 R24, [R1+0x2558] ;  /* 0x0025580001187983 */ /* 0x001f620000300a00 */
[----:B--2---:R-:W-:-:S03]  /*b2830*/  FFMA R4, R26, 0.69314718246459960938, R23 ;  /* 0x3f3172181a047823 */ /* 0x004fc60000000017 */
[----:B------:R-:W2:Y:S02]  /*b2840*/  LDL.LU R23, [R1+0x109c] ;  /* 0x00109c0001177983 */ /* 0x000ea40000300800 */
[----:B------:R0:W-:Y:S02]  /*b2850*/  STL [R1+0x24c], R4 ;  /* 0x00024c0401007387 */ /* 0x0001e40000100800 */
[----:B------:R-:W2:Y:S02]  /*b2860*/  LDL.LU R26, [R1+0x12ec] ;  /* 0x0012ec00011a7983 */ /* 0x000ea40000300800 */
        /* <DEDUP_REMOVED lines=16> */
[----:B---3--:R-:W-:Y:S02]  /*b2970*/  FFMA R4, R17, 0.69314718246459960938, R7 ;  /* 0x3f31721811047823 */ /* 0x008fe40000000007 */
[----:B------:R-:W-:-:S03]  /*b2980*/  IMAD R17, R16, 0x1ef, RZ ;  /* 0x000001ef10117824 */ /* 0x000fc600078e02ff */
[----:B------:R4:W-:Y:S01]  /*b2990*/  STL [R1+0x230], R4 ;  /* 0x0002300401007387 */ /* 0x0009e20000100800 */
[----:B------:R0:W-:Y:S02]  /*b29a0*/  STL.64 [R1+0x1040], R12 ;  /* 0x0010400c01007387 */ /* 0x0001e40000100a00 */
[----:B------:R-:W-:Y:S01]  /*b29b0*/  IMAD R7, R16, 0x3e0, RZ ;  /* 0x000003e010077824 */ /* 0x000fe200078e02ff */
[----:B----4-:R-:W-:Y:S02]  /*b29c0*/  F2FP.BF16.PACK_AB R4, R15, R14 ;  /* 0x0000000e0f04723e */ /* 0x010fe400000010ff */
[----:B------:R-:W3:Y:S01]  /*b29d0*/  LDL.LU R14, [R1+0x1098] ;  /* 0x00109800010e7983 */ /* 0x000ee20000300800 */
[----:B0-----:R-:W-:Y:S01]  /*b29e0*/  IADD3 R12, P6, R5, R2, RZ ;  /* 0x00000002050c7210 */ /* 0x001fe20007fde0ff */
[----:B------:R-:W3:Y:S03]  /*b29f0*/  LDL.LU R15, [R1+0x12e8] ;  /* 0x0012e800010f7983 */ /* 0x000ee60000300800 */
[----:B------:R-:W-:-:S02]  /*b2a00*/  LEA.HI.X.SX32 R13, R17, R3, 0x1, P6 ;  /* 0x00000003110d7211 */ /* 0x000fc400030f0eff */
[----:B------:R-:W-:Y:S01]  /*b2a10*/  F2FP.BF16.PACK_AB R5, R8, R11 ;  /* 0x0000000b0805723e */ /* 0x000fe200000010ff */
[C---:B------:R-:W-:Y:S01]  /*b2a20*/  IMAD R17, R16.reuse, 0x1f0, RZ ;  /* 0x000001f010117824 */ /* 0x040fe200078e02ff */
[----:B------:R-:W4:Y:S01]  /*b2a30*/  LDL.LU R8, [R1+0x2554] ;  /* 0x0025540001087983 */ /* 0x000f220000300800 */
[----:B------:R0:W-:Y:S02]  /*b2a40*/  STL.64 [R1+0x1018], R12 ;  /* 0x0010180c01007387 */ /* 0x0001e40000100a00 */
[----:B------:R-:W-:Y:S01]  /*b2a50*/  IMAD R11, R16, 0x1f1, RZ ;  /* 0x000001f1100b7824 */ /* 0x000fe200078e02ff */
[----:B0-----:R-:W-:Y:S01]  /*b2a60*/  IADD3 R12, P6, R7, R2, RZ ;  /* 0x00000002070c7210 */ /* 0x001fe20007fde0ff */
[----:B------:R-:W-:Y:S02]  /*b2a70*/  FFMA R7, R28, 0.69314718246459960938, R10 ;  /* 0x3f3172181c077823 */ /* 0x000fe4000000000a */
[----:B------:R-:W4:Y:S01]  /*b2a80*/  LDL.LU R28, [R1+0x180] ;  /* 0x00018000011c7983 */ /* 0x000f220000300800 */
[----:B------:R-:W-:-:S02]  /*b2a90*/  LEA.HI.X.SX32 R13, R17, R3, 0x1, P6 ;  /* 0x00000003110d7211 */ /* 0x000fc400030f0eff */
[----:B------:R-:W-:Y:S03]  /*b2aa0*/  STL [R1+0x234], R7 ;  /* 0x0002340701007387 */ /* 0x000fe60000100800 */
[----:B------:R0:W-:Y:S01]  /*b2ab0*/  STL.64 [R1+0x1038], R12 ;  /* 0x0010380c01007387 */ /* 0x0001e20000100a00 */
[----:B------:R-:W-:Y:S01]  /*b2ac0*/  IMAD R10, R16, 0x3e4, RZ ;  /* 0x000003e4100a7824 */ /* 0x000fe200078e02ff */
[----:B0-----:R-:W-:Y:S01]  /*b2ad0*/  IADD3 R12, P6, R6, R2, RZ ;  /* 0x00000002060c7210 */ /* 0x001fe20007fde0ff */
[----:B------:R-:W-:Y:S02]  /*b2ae0*/  F2FP.BF16.PACK_AB R6, R19, R18 ;  /* 0x000000121306723e */ /* 0x000fe400000010ff */
[----:B------:R-:W4:Y:S01]  /*b2af0*/  LDL.LU R18, [R1+0x1094] ;  /* 0x0010940001127983 */ /* 0x000f220000300800 */
[----:B------:R-:W4:Y:S01]  /*b2b00*/  LDL.LU R19, [R1+0x12e4] ;  /* 0x0012e40001137983 */ /* 0x000f220000300800 */
[----:B------:R-:W-:-:S02]  /*b2b10*/  LEA.HI.X.SX32 R13, R11, R3, 0x1, P6 ;  /* 0x000000030b0d7211 */ /* 0x000fc400030f0eff */
[----:B-----5:R-:W-:Y:S02]  /*b2b20*/  F2FP.BF16.PACK_AB R7, R9, R21 ;  /* 0x000000150907723e */ /* 0x020fe400000010ff */
[----:B------:R-:W5:Y:S01]  /*b2b30*/  LDL.LU R9, [R1+0x2550] ;  /* 0x0025500001097983 */ /* 0x000f620000300800 */
[----:B------:R0:W-:Y:S02]  /*b2b40*/  STL.64 [R1+0x1030], R12 ;  /* 0x0010300c01007387 */ /* 0x0001e40000100a00 */
[----:B------:R-:W5:Y:S01]  /*b2b50*/  LDL.LU R21, [R1+0x1090] ;  /* 0x0010900001157983 */ /* 0x000f620000300800 */
[----:B0-----:R-:W-:-:S04]  /*b2b60*/  IADD3 R12, P6, R10, R2, RZ ;  /* 0x000000020a0c7210 */ /* 0x001fc80007fde0ff */
[----:B------:R-:W-:Y:S01]  /*b2b70*/  LEA.HI.X.SX32 R13, R24, R3, 0x1, P6 ;  /* 0x00000003180d7211 */ /* 0x000fe200030f0eff */
[----:B--2---:R-:W-:Y:S02]  /*b2b80*/  FFMA R10, R26, 0.69314718246459960938, R23 ;  /* 0x3f3172181a0a7823 */ /* 0x004fe40000000017 */
[----:B------:R-:W2:Y:S03]  /*b2b90*/  LDL.LU R26, [R1+0x12cc] ;  /* 0x0012cc00011a7983 */ /* 0x000ea60000300800 */
[----:B------:R0:W-:Y:S02]  /*b2ba0*/  STL [R1+0x238], R10 ;  /* 0x0002380a01007387 */ /* 0x0001e40000100800 */
[----:B------:R-:W2:Y:S02]  /*b2bb0*/  LDL.LU R23, [R1+0x108c] ;  /* 0x00108c0001177983 */ /* 0x000ea40000300800 */
[----:B------:R-:W2:Y:S01]  /*b2bc0*/  LDL.LU R24, [R1+0x12c8] ;  /* 0x0012c80001187983 */ /* 0x000ea20000300800 */
[----:B------:R-:W-:Y:S01]  /*b2bd0*/  STS.128 [R0+0xf80], R4 ;  /* 0x000f800400007388 */ /* 0x000fe20000000c00 */
[----:B------:R-:W-:-:S02]  /*b2be0*/  IMAD R17, R16, 0x3e6, RZ ;  /* 0x000003e610117824 */ /* 0x000fc400078e02ff */
[----:B------:R-:W-:Y:S02]  /*b2bf0*/  BAR.SYNC.DEFER_BLOCKING 0x0 ;  /* 0x0000000000007b1d */ /* 0x000fe40000010000 */
[----:B------:R-:W-:-:S04]  /*b2c00*/  IMAD R11, R16, 0x1f3, RZ ;  /* 0x000001f3100b7824 */ /* 0x000fc800078e02ff */
[----:B------:R1:W-:Y:S01]  /*b2c10*/  STL.64 [R1+0x1028], R12 ;  /* 0x0010280c01007387 */ /* 0x0003e20000100a00 */
[C---:B0-----:R-:W-:Y:S01]  /*b2c20*/  IMAD R10, R16.reuse, 0x3e8, RZ ;  /* 0x000003e8100a7824 */ /* 0x041fe200078e02ff */
[----:B-1----:R-:W-:Y:S01]  /*b2c30*/  IADD3 R12, P6, R17, R2, RZ ;  /* 0x00000002110c7210 */ /* 0x002fe20007fde0ff */
[----:B------:R-:W-:-:S03]  /*b2c40*/  IMAD R0, R16, 0x3ea, RZ ;  /* 0x000003ea10007824 */ /* 0x000fc600078e02ff */
[----:B------:R-:W-:Y:S01]  /*b2c50*/  LEA.HI.X.SX32 R13, R11, R3, 0x1, P6 ;  /* 0x000000030b0d7211 */ /* 0x000fe200030f0eff */
[----:B------:R-:W-:Y:S02]  /*b2c60*/  IADD3 R6, P6, R10, R2, RZ ;  /* 0x000000020a067210 */ /* 0x000fe40007fde0ff */
[C---:B------:R-:W-:Y:S02]  /*b2c70*/  IMAD R5, R16.reuse, 0x1f5, RZ ;  /* 0x000001f510057824 */ /* 0x040fe400078e02ff */
[----:B------:R-:W-:Y:S01]  /*b2c80*/  STL.64 [R1+0x1010], R12 ;  /* 0x0010100c01007387 */ /* 0x000fe20000100a00 */
[----:B------:R-:W-:Y:S02]  /*b2c90*/  IMAD R4, R16, 0x3ec, RZ ;  /* 0x000003ec10047824 */ /* 0x000fe400078e02ff */
[----:B---3--:R-:W-:-:S05]  /*b2ca0*/  FFMA R7, R15, 0.69314718246459960938, R14 ;  /* 0x3f3172180f077823 */ /* 0x008fca000000000e */
[----:B------:R0:W-:Y:S02]  /*b2cb0*/  STL [R1+0x23c], R7 ;  /* 0x00023c0701007387 */ /* 0x0001e40000100800 */
[----:B0-----:R-:W-:Y:S01]  /*b2cc0*/  LEA.HI.X.SX32 R7, R27, R3, 0x1, P6 ;  /* 0x000000031b077211 */ /* 0x001fe200030f0eff */
[----:B------:R-:W-:-:S04]  /*b2cd0*/  IADD3 R10, P6, R0, R2, RZ ;  /* 0x00000002000a7210 */ /* 0x000fc80007fde0ff */
[----:B------:R-:W-:Y:S01]  /*b2ce0*/  LEA.HI.X.SX32 R11, R5, R3, 0x1, P6 ;  /* 0x00000003050b7211 */ /* 0x000fe200030f0eff */
[----:B------:R-:W-:Y:S04]  /*b2cf0*/  STL.64 [R1+0xfe8], R6 ;  /* 0x000fe80601007387 */ /* 0x000fe80000100a00 */
[----:B----4-:R0:W-:Y:S01]  /*b2d00*/  STG.E.U16 [R2.64], R28 ;  /* 0x0000001c02007986 */ /* 0x0101e2000c101506 */
[----:B------:R-:W-:Y:S01]  /*b2d10*/  PRMT R0, R28, 0x7632, R0 ;  /* 0x000076321c007816 */ /* 0x000fe20000000000 */
[----:B------:R-:W3:Y:S02]  /*b2d20*/  LDL.LU R27, [R1+0x1088] ;  /* 0x00108800011b7983 */ /* 0x000ee40000300800 */
[C---:B------:R-:W-:Y:S01]  /*b2d30*/  IMAD R5, R16.reuse, 0x1f7, RZ ;  /* 0x000001f710057824 */ /* 0x040fe200078e02ff */
[----:B0-----:R-:W3:Y:S01]  /*b2d40*/  LDL.LU R28, [R1+0x12d0] ;  /* 0x0012d000011c7983 */ /* 0x001ee20000300800 */
[----:B------:R0:W-:Y:S02]  /*b2d50*/  STL.64 [R1+0xfe0], R10 ;  /* 0x000fe00a01007387 */ /* 0x0001e40000100a00 */
[----:B------:R-:W-:-:S02]  /*b2d60*/  IMAD R6, R16, 0x3ee, RZ ;  /* 0x000003ee10067824 */ /* 0x000fc400078e02ff */
[----:B------:R-:W-:Y:S01]  /*b2d70*/  FFMA R7, R19, 0.69314718246459960938, R18 ;  /* 0x3f31721813077823 */ /* 0x000fe20000000012 */
[----:B0-----:R-:W-:Y:S01]  /*b2d80*/  IADD3 R10, P6, R4, R2, RZ ;  /* 0x00000002040a7210 */ /* 0x001fe20007fde0ff */
[----:B------:R-:W-:-:S03]  /*b2d90*/  IMAD R4, R16, 0x3f0, RZ ;  /* 0x000003f010047824 */ /* 0x000fc600078e02ff */
[-C--:B------:R-:W-:Y:S01]  /*b2da0*/  LEA.HI.X.SX32 R11, R20, R3.reuse, 0x1, P6 ;  /* 0x00000003140b7211 */ /* 0x080fe200030f0eff */
[-C--:B------:R-:W-:Y:S01]  /*b2db0*/  IADD3 R6, P6, R6, R2.reuse, RZ ;  /* 0x0000000206067210 */ /* 0x080fe20007fde0ff */
[----:B------:R0:W-:Y:S04]  /*b2dc0*/  STL [R1+0x220], R7 ;  /* 0x0002200701007387 */ /* 0x0001e80000100800 */
[----:B-----5:R1:W-:Y:S01]  /*b2dd0*/  STG.E.U16 [R8.64], R0 ;  /* 0x0000000008007986 */ /* 0x0203e2000c101506 */
[----:B------:R-:W-:Y:S01]  /*b2de0*/  STL.64 [R1+0xfd8], R10 ;  /* 0x000fd80a01007387 */ /* 0x000fe20000100a00 */
[----:B0-----:R-:W-:Y:S02]  /*b2df0*/  LEA.HI.X.SX32 R7, R5, R3, 0x1, P6 ;  /* 0x0000000305077211 */ /* 0x001fe400030f0eff */
[----:B-1----:R-:W-:Y:S01]  /*b2e00*/  IADD3 R8, P6, R4, R2, RZ ;  /* 0x0000000204087210 */ /* 0x002fe20007fde0ff */
[----:B------:R-:W-:-:S03]  /*b2e10*/  IMAD R0, R16, 0x3f2, RZ ;  /* 0x000003f210007824 */ /* 0x000fc600078e02ff */
[----:B------:R-:W-:Y:S01]  /*b2e20*/  LEA.HI.X.SX32 R9, R22, R3, 0x1, P6 ;  /* 0x0000000316097211 */ /* 0x000fe200030f0eff */
[----:B------:R0:W-:Y:S01]  /*b2e30*/  STL.64 [R1+0xfb8], R6 ;  /* 0x000fb80601007387 */ /* 0x0001e20000100a00 */
[C---:B------:R-:W-:Y:S02]  /*b2e40*/  IMAD R5, R16.reuse, 0x3f4, RZ ;  /* 0x000003f410057824 */ /* 0x040fe400078e02ff */
[----:B0-----:R-:W-:Y:S02]  /*b2e50*/  IMAD R6, R16, 0x1f9, RZ ;  /* 0x000001f910067824 */ /* 0x001fe400078e02ff */
[----:B--2---:R-:W-:-:S05]  /*b2e60*/  FFMA R4, R26, 0.69314718246459960938, R21 ;  /* 0x3f3172181a047823 */ /* 0x004fca0000000015 */
[----:B------:R-:W-:Y:S01]  /*b2e70*/  STL [R1+0x224], R4 ;  /* 0x0002240401007387 */ /* 0x000fe20000100800 */
[----:B------:R0:W-:Y:S02]  /*b2e80*/  STL.64 [R1+0xfb0], R8 ;  /* 0x000fb00801007387 */ /* 0x0001e40000100a00 */
[----:B------:R-:W-:Y:S01]  /*b2e90*/  FFMA R7, R24, 0.69314718246459960938, R23 ;  /* 0x3f31721818077823 */ /* 0x000fe20000000017 */
[----:B0-----:R-:W-:-:S04]  /*b2ea0*/  IADD3 R8, P6, R0, R2, RZ ;  /* 0x0000000200087210 */ /* 0x001fc80007fde0ff */
[----:B------:R-:W-:Y:S01]  /*b2eb0*/  LEA.HI.X.SX32 R9, R6, R3, 0x1, P6 ;  /* 0x0000000306097211 */ /* 0x000fe200030f0eff */
[----:B------:R-:W-:Y:S04]  /*b2ec0*/  STL [R1+0x228], R7 ;  /* 0x0002280701007387 */ /* 0x000fe80000100800 */
[----:B------:R0:W-:Y:S01]  /*b2ed0*/  STL.64 [R1+0xfa8], R8 ;  /* 0x000fa80801007387 */ /* 0x0001e20000100a00 */
[C---:B------:R-:W-:Y:S02]  /*b2ee0*/  IMAD R4, R16.reuse, 0x3f6, RZ ;  /* 0x000003f610047824 */ /* 0x040fe400078e02ff */
[----:B------:R-:W-:Y:S01]  /*b2ef0*/  IMAD R6, R16, 0x1fb, RZ ;  /* 0x000001fb10067824 */ /* 0x000fe200078e02ff */
[----:B0-----:R-:W-:-:S04]  /*b2f00*/  IADD3 R8, P6, R5, R2, RZ ;  /* 0x0000000205087210 */ /* 0x001fc80007fde0ff */
[----:B------:R-:W-:-:S05]  /*b2f10*/  LEA.HI.X.SX32 R9, R25, R3, 0x1, P6 ;  /* 0x0000000319097211 */ /* 0x000fca00030f0eff */
[----:B------:R0:W-:Y:S01]  /*b2f20*/  STL.64 [R1+0xf88], R8 ;  /* 0x000f880801007387 */ /* 0x0001e20000100a00 */
[----:B------:R-:W2:Y:S01]  /*b2f30*/  LDL.LU R17, [R1+0x12a8] ;  /* 0x0012a80001117983 */ /* 0x000ea20000300800 */
[----:B0-----:R-:W-:-:S04]  /*b2f40*/  IADD3 R8, P6, R4, R2, RZ ;  /* 0x0000000204087210 */ /* 0x001fc80007fde0ff */
[----:B------:R-:W-:Y:S02]  /*b2f50*/  LEA.HI.X.SX32 R9, R6, R3, 0x1, P6 ;  /* 0x0000000306097211 */ /* 0x000fe400030f0eff */
[----:B------:R-:W4:Y:S03]  /*b2f60*/  LDL.LU R6, [R1+0xb0] ;  /* 0x0000b00001067983 */ /* 0x000f260000300800 */
[----:B------:R-:W-:Y:S02]  /*b2f70*/  STL.64 [R1+0xf80], R8 ;  /* 0x000f800801007387 */ /* 0x000fe40000100a00 */
[----:B------:R-:W4:Y:S02]  /*b2f80*/  LDL.LU R7, [R1+0x50] ;  /* 0x0000500001077983 */ /* 0x000f240000300800 */
[----:B------:R-:W-:-:S05]  /*b2f90*/  IMAD R5, R16, 0x3f8, RZ ;  /* 0x000003f810057824 */ /* 0x000fca00078e02ff */
[----:B------:R-:W-:Y:S01]  /*b2fa0*/  IADD3 R14, P6, R5, R2, RZ ;  /* 0x00000002050e7210 */ /* 0x000fe20007fde0ff */
[----:B---3--:R-:W-:-:S05]  /*b2fb0*/  FFMA R5, R28, 0.69314718246459960938, R27 ;  /* 0x3f3172181c057823 */ /* 0x008fca000000001b */
[----:B------:R-:W-:Y:S04]  /*b2fc0*/  STL [R1+0x22c], R5 ;  /* 0x00022c0501007387 */ /* 0x000fe80000100800 */
[----:B----4-:R0:W-:Y:S04]  /*b2fd0*/  STL.64 [R1+0x2538], R6 ;  /* 0x0025380601007387 */ /* 0x0101e80000100a00 */
[----:B0-----:R-:W3:Y:S04]  /*b2fe0*/  LDL.LU.64 R6, [R1+0x998] ;  /* 0x0009980001067983 */ /* 0x001ee80000300a00 */
[----:B---3--:R-:W-:Y:S01]  /*b2ff0*/  STL.64 [R1+0x2540], R6 ;  /* 0x0025400601007387 */ /* 0x008fe20000100a00 */
[----:B------:R-:W3:Y:S03]  /*b3000*/  LDL.LU.64 R8, [R1+0x970] ;  /* 0x0009700001087983 */ /* 0x000ee60000300a00 */
[----:B---3--:R0:W-:Y:S04]  /*b3010*/  STL.64 [R1+0x2528], R8 ;  /* 0x0025280801007387 */ /* 0x0081e80000100a00 */
[----:B0-----:R-:W3:Y:S04]  /*b3020*/  LDL.LU.64 R8, [R1+0x988] ;  /* 0x0009880001087983 */ /* 0x001ee80000300a00 */
[----:B---3--:R0:W-:Y:S04]  /*b3030*/  STL.64 [R1+0x2530], R8 ;  /* 0x0025300801007387 */ /* 0x0081e80000100a00 */
[----:B0-----:R-:W3:Y:S04]  /*b3040*/  LDL.LU.64 R8, [R1+0x990] ;  /* 0x0009900001087983 */ /* 0x001ee80000300a00 */
[----:B------:R-:W0:Y:S01]  /*b3050*/  S2R R26, SR_TID.X ;  /* 0x00000000001a7919 */ /* 0x000e220000002100 */
[----:B------:R-:W-:Y:S01]  /*b3060*/  IMAD R4, R16, 0x3fa, RZ ;  /* 0x000003fa10047824 */ /* 0x000fe200078e02ff */
[----:B------:R-:W-:-:S02]  /*b3070*/  LEA.HI.X.SX32 R15, R29, R3, 0x1, P6 ;  /* 0x000000031d0f7211 */ /* 0x000fc400030f0eff */
[----:B---3--:R1:W-:Y:S04]  /*b3080*/  STL.64 [R1+0x2548], R8 ;  /* 0x0025480801007387 */ /* 0x0083e80000100a00 */
[----:B-1----:R-:W2:Y:S01]  /*b3090*/  LDL.LU R9, [R1+0x1084] ;  /* 0x0010840001097983 */ /* 0x002ea20000300800 */
[----:B0-----:R-:W-:Y:S01]  /*b30a0*/  SHF.L.U32 R0, R26, 0x4, RZ ;  /* 0x000000041a007819 */ /* 0x001fe200000006ff */
[----:B------:R-:W3:Y:S02]  /*b30b0*/  LDL.LU.64 R10, [R1+0x968] ;  /* 0x00096800010a7983 */ /* 0x000ee40000300a00 */
[----:B------:R-:W4:Y:S01]  /*b30c0*/  LDL.LU R18, [R1+0x170] ;  /* 0x0001700001127983 */ /* 0x000f220000300800 */
[----:B------:R-:W5:Y:S01]  /*b30d0*/  LDL.LU.64 R12, [R1+0x960] ;  /* 0x00096000010c7983 */ /* 0x000f620000300a00 */
[----:B------:R-:W3:Y:S02]  /*b30e0*/  LDL.LU R19, [R1+0x100] ;  /* 0x0001000001137983 */ /* 0x000ee40000300800 */
[----:B------:R-:W-:Y:S01]  /*b30f0*/  IMAD R5, R16, 0x1fd, RZ ;  /* 0x000001fd10057824 */ /* 0x000fe200078e02ff */
[----:B------:R-:W-:-:S02]  /*b3100*/  LOP3.LUT R0, R0, 0x70, RZ, 0xc0, !PT ;  /* 0x0000007000007812 */ /* 0x000fc400078ec0ff */
[----:B------:R-:W-:Y:S01]  /*b3110*/  LOP3.LUT R26, R26, 0xe0, RZ, 0xc0, !PT ;  /* 0x000000e01a1a7812 */ /* 0x000fe200078ec0ff */
[----:B------:R-:W3:Y:S01]  /*b3120*/  LDL.LU R28, [R1+0xa0] ;  /* 0x0000a000011c7983 */ /* 0x000ee20000300800 */
[----:B------:R-:W-:Y:S01]  /*b3130*/  IADD3 R6, P6, R4, R2, RZ ;  /* 0x0000000204067210 */ /* 0x000fe20007fde0ff */
[----:B------:R0:W-:Y:S02]  /*b3140*/  STL.64 [R1+0xfa0], R14 ;  /* 0x000fa00e01007387 */ /* 0x0001e40000100a00 */
[----:B------:R-:W-:Y:S01]  /*b3150*/  IMAD R0, R26, 0x4, R0 ;  /* 0x000000041a007824 */ /* 0x000fe200078e0200 */
[----:B------:R-:W-:Y:S01]  /*b3160*/  LEA.HI.X.SX32 R7, R5, R3, 0x1, P6 ;  /* 0x0000000305077211 */ /* 0x000fe200030f0eff */
[----:B0-----:R-:W3:Y:S01]  /*b3170*/  LDL.LU.64 R14, [R1+0x958] ;  /* 0x00095800010e7983 */ /* 0x001ee20000300a00 */
[----:B------:R-:W3:Y:S02]  /*b3180*/  LDL.LU.64 R20, [R1+0x950] ;  /* 0x0009500001147983 */ /* 0x000ee40000300a00 */
[----:B------:R-:W3:Y:S02]  /*b3190*/  LDL.LU.64 R22, [R1+0x948] ;  /* 0x0009480001167983 */ /* 0x000ee40000300a00 */
[----:B------:R-:W3:Y:S01]  /*b31a0*/  LDL.LU.64 R24, [R1+0x940] ;  /* 0x0009400001187983 */ /* 0x000ee20000300a00 */
[----:B------:R-:W3:Y:S01]  /*b31b0*/  LDL.LU.64 R26, [R1+0x938] ;  /* 0x00093800011a7983 */ /* 0x000ee20000300a00 */
[----:B------:R-:W3:Y:S02]  /*b31c0*/  LDL.LU R29, [R1+0x40] ;  /* 0x00004000011d7983 */ /* 0x000ee40000300800 */
[----:B------:R-:W-:-:S05]  /*b31d0*/  IMAD R4, R16, 0x3fc, RZ ;  /* 0x000003fc10047824 */ /* 0x000fca00078e02ff */
[----:B------:R-:W-:Y:S01]  /*b31e0*/  IADD3 R8, P6, R4, R2, RZ ;  /* 0x0000000204087210 */ /* 0x000fe20007fde0ff */
[----:B------:R-:W-:Y:S02]  /*b31f0*/  IMAD R4, R16, 0x3fe, RZ ;  /* 0x000003fe10047824 */ /* 0x000fe400078e02ff */
[----:B--2---:R-:W-:-:S05]  /*b3200*/  FFMA R17, R17, 0.69314718246459960938, R9 ;  /* 0x3f31721811117823 */ /* 0x004fca0000000009 */
[----:B------:R-:W-:Y:S01]  /*b3210*/  STL [R1+0x20c0], R17 ;  /* 0x0020c01101007387 */ /* 0x000fe20000100800 */
[----:B------:R0:W-:Y:S03]  /*b3220*/  STL.64 [R1+0xf98], R6 ;  /* 0x000f980601007387 */ /* 0x0001e60000100a00 */
[----:B0-----:R-:W0:Y:S01]  /*b3230*/  S2R R7, SR_TID.X ;  /* 0x0000000000077919 */ /* 0x001e220000002100 */
[C---:B------:R-:W-:Y:S02]  /*b3240*/  IMAD R6, R16.reuse, 0x1fe, RZ ;  /* 0x000001fe10067824 */ /* 0x040fe400078e02ff */
[----:B------:R-:W-:-:S03]  /*b3250*/  IMAD R16, R16, 0x1ff, RZ ;  /* 0x000001ff10107824 */ /* 0x000fc600078e02ff */
[----:B------:R-:W-:Y:S01]  /*b3260*/  LEA.HI.X.SX32 R9, R6, R3, 0x1, P6 ;  /* 0x0000000306097211 */ /* 0x000fe200030f0eff */
[----:B------:R-:W-:-:S04]  /*b3270*/  IADD3 R6, P6, R4, R2, RZ ;  /* 0x0000000204067210 */ /* 0x000fc80007fde0ff */
[----:B------:R1:W-:Y:S04]  /*b3280*/  STL.64 [R1+0xf78], R8 ;  /* 0x000f780801007387 */ /* 0x0003e80000100a00 */
[----:B-1----:R-:W2:Y:S01]  /*b3290*/  LDL.LU.64 R8, [R1+0x2548] ;  /* 0x0025480001087983 */ /* 0x002ea20000300a00 */
[----:B0-----:R-:W-:Y:S01]  /*b32a0*/  LOP3.LUT R17, R7, 0x18, RZ, 0xc0, !PT ;  /* 0x0000001807117812 */ /* 0x001fe200078ec0ff */
[----:B------:R-:W-:Y:S02]  /*b32b0*/  LEA.HI.X.SX32 R7, R16, R3, 0x1, P6 ;  /* 0x0000000310077211 */ /* 0x000fe400030f0eff */
[----:B------:R-:W2:Y:S03]  /*b32c0*/  LDL.LU.64 R4, [R1+0x978] ;  /* 0x0009780001047983 */ /* 0x000ea60000300a00 */
[----:B------:R0:W-:Y:S04]  /*b32d0*/  STL.64 [R1+0xf58], R6 ;  /* 0x000f580601007387 */ /* 0x0001e80000100a00 */
[----:B0-----:R-:W2:Y:S01]  /*b32e0*/  LDL.LU.64 R6, [R1+0x2540] ;  /* 0x0025400001067983 */ /* 0x001ea20000300a00 */
[----:B------:R-:W2:Y:S01]  /*b32f0*/  LDL.LU R3, [R1+0x110] ;  /* 0x0001100001037983 */ /* 0x000ea20000300800 */
[----:B------:R-:W-:-:S06]  /*b3300*/  LEA.HI R17, R17, R0, RZ, 0x1f ;  /* 0x0000000011117211 */ /* 0x000fcc00078ff8ff */
[----:B------:R-:W3:Y:S01]  /*b3310*/  LDL.LU.64 R16, [R1+0x980] ;  /* 0x0009800001107983 */ /* 0x000ee20000300a00 */
[----:B--2---:R-:W-:-:S03]  /*b3320*/  PRMT R2, R3, 0x7632, R2 ;  /* 0x0000763203027816 */ /* 0x004fc60000000002 */
[----:B------:R0:W-:Y:S04]  /*b3330*/  STG.E.U16 [R6.64], R3 ;  /* 0x0000000306007986 */ /* 0x0001e8000c101506 */
[----:B------:R1:W-:Y:S04]  /*b3340*/  STG.E.U16 [R8.64], R2 ;  /* 0x0000000208007986 */ /* 0x0003e8000c101506 */
[----:B0-----:R-:W2:Y:S04]  /*b3350*/  LDL.LU.64 R6, [R1+0x2538] ;  /* 0x0025380001067983 */ /* 0x001ea80000300a00 */
[----:B-1----:R-:W2:Y:S04]  /*b3360*/  LDL.LU.64 R8, [R1+0x2530] ;  /* 0x0025300001087983 */ /* 0x002ea80000300a00 */
[----:B--2---:R0:W-:Y:S04]  /*b3370*/  STG.E.U16 [R8.64], R6 ;  /* 0x0000000608007986 */ /* 0x0041e8000c101506 */
[----:B0-----:R-:W2:Y:S01]  /*b3380*/  LDL.LU.64 R8, [R1+0x2528] ;  /* 0x0025280001087983 */ /* 0x001ea20000300a00 */
[----:B------:R-:W-:-:S02]  /*b3390*/  PRMT R0, R6, 0x7632, R0 ;  /* 0x0000763206007816 */ /* 0x000fc40000000000 */
[----:B------:R-:W-:-:S03]  /*b33a0*/  PRMT R2, R7, 0x7632, R2 ;  /* 0x0000763207027816 */ /* 0x000fc60000000002 */
[----:B---3--:R4:W-:Y:S01]  /*b33b0*/  STG.E.U16 [R16.64], R0 ;  /* 0x0000000010007986 */ /* 0x0089e2000c101506 */
[----:B------:R-:W-:Y:S01]  /*b33c0*/  STG.E.U16 [R4.64], R7 ;  /* 0x0000000704007986 */ /* 0x000fe2000c101506 */
[----:B----4-:R-:W-:Y:S02]  /*b33d0*/  PRMT R0, R18, 0x7632, R0 ;  /* 0x0000763212007816 */ /* 0x010fe40000000000 */
[----:B--2---:R0:W-:Y:S01]  /*b33e0*/  STG.E.U16 [R8.64], R2 ;  /* 0x0000000208007986 */ /* 0x0041e2000c101506 */
[----:B------:R-:W-:Y:S02]  /*b33f0*/  STG.E.U16 [R10.64], R18 ;  /* 0x000000120a007986 */ /* 0x000fe4000c101506 */
[----:B-----5:R1:W-:Y:S02]  /*b3400*/  STG.E.U16 [R12.64], R0 ;  /* 0x000000000c007986 */ /* 0x0203e4000c101506 */
[----:B------:R-:W-:Y:S01]  /*b3410*/  STG.E.U16 [R14.64], R19 ;  /* 0x000000130e007986 */ /* 0x000fe2000c101506 */
[----:B0-----:R-:W-:-:S02]  /*b3420*/  PRMT R2, R19, 0x7632, R2 ;  /* 0x0000763213027816 */ /* 0x001fc40000000002 */
[----:B-1----:R-:W-:-:S03]  /*b3430*/  PRMT R0, R28, 0x7632, R0 ;  /* 0x000076321c007816 */ /* 0x002fc60000000000 */
[----:B------:R-:W-:Y:S01]  /*b3440*/  STG.E.U16 [R20.64], R2 ;  /* 0x0000000214007986 */ /* 0x000fe2000c101506 */
[----:B------:R-:W-:Y:S02]  /*b3450*/  STG.E.U16 [R22.64], R28 ;  /* 0x0000001c16007986 */ /* 0x000fe4000c101506 */
[----:B------:R-:W-:Y:S02]  /*b3460*/  STG.E.U16 [R24.64], R0 ;  /* 0x0000000018007986 */ /* 0x000fe4000c101506 */
[----:B------:R0:W-:Y:S02]  /*b3470*/  STG.E.U16 [R26.64], R29 ;  /* 0x0000001d1a007986 */ /* 0x0001e4000c101506 */
[----:B0-----:R-:W2:Y:S01]  /*b3480*/  LDL.LU.64 R26, [R1+0x930] ;  /* 0x00093000011a7983 */ /* 0x001ea20000300a00 */
[----:B------:R-:W3:Y:S03]  /*b3490*/  LDL.LU R3, [R1+0x150] ;  /* 0x0001500001037983 */ /* 0x000ee60000300800 */
[----:B---3--:R0:W-:Y:S04]  /*b34a0*/  STL [R1+0x24d0], R3 ;  /* 0x0024d00301007387 */ /* 0x0081e80000100800 */
[----:B0-----:R-:W3:Y:S04]  /*b34b0*/  LDL.LU R3, [R1+0x30] ;  /* 0x0000300001037983 */ /* 0x001ee80000300800 */
[----:B---3--:R0:W-:Y:S04]  /*b34c0*/  STL [R1+0x24e8], R3 ;  /* 0x0024e80301007387 */ /* 0x0081e80000100800 */
[----:B0-----:R-:W3:Y:S04]  /*b34d0*/  LDL.LU R3, [R1+0x90] ;  /* 0x0000900001037983 */ /* 0x001ee80000300800 */
[----:B---3--:R0:W-:Y:S04]  /*b34e0*/  STL [R1+0x2500], R3 ;  /* 0x0025000301007387 */ /* 0x0081e80000100800 */
[----:B0-----:R-:W3:Y:S04]  /*b34f0*/  LDL.LU R3, [R1+0xf0] ;  /* 0x0000f00001037983 */ /* 0x001ee80000300800 */
[----:B---3--:R0:W-:Y:S04]  /*b3500*/  STL [R1+0x2518], R3 ;  /* 0x0025180301007387 */ /* 0x0081e80000100800 */
[----:B0-----:R-:W3:Y:S01]  /*b3510*/  LDL.LU R3, [R1+0x160] ;  /* 0x0001600001037983 */ /* 0x001ee20000300800 */
[----:B------:R-:W4:Y:S02]  /*b3520*/  LDL.LU R6, [R1+0xe0] ;  /* 0x0000e00001067983 */ /* 0x000f240000300800 */
[----:B------:R-:W5:Y:S02]  /*b3530*/  LDL.LU.64 R16, [R1+0x8d0] ;  /* 0x0008d00001107983 */ /* 0x000f640000300a00 */
        /* <DEDUP_REMOVED lines=19> */
[----:B0-----:R-:W5:Y:S01]  /*b3670*/  LDL.LU.64 R16, [R1+0x920] ;  /* 0x0009200001107983 */ /* 0x001f620000300a00 */
[----:B------:R-:W-:-:S03]  /*b3680*/  PRMT R2, R29, 0x7632, R2 ;  /* 0x000076321d027816 */ /* 0x000fc60000000002 */
[----:B-----5:R0:W-:Y:S04]  /*b3690*/  STL.64 [R1+0x2520], R16 ;  /* 0x0025201001007387 */ /* 0x0201e80000100a00 */
[----:B0-----:R-:W3:Y:S01]  /*b36a0*/  LDL.LU.64 R16, [R1+0x928] ;  /* 0x0009280001107983 */ /* 0x001ee20000300a00 */
[----:B------:R-:W5:Y:S02]  /*b36b0*/  LDL.LU.64 R4, [R1+0x8c8] ;  /* 0x0008c80001047983 */ /* 0x000f640000300a00 */
[----:B------:R-:W4:Y:S02]  /*b36c0*/  LDL.LU R7, [R1+0x80] ;  /* 0x0000800001077983 */ /* 0x000f240000300800 */
[----:B------:R-:W4:Y:S01]  /*b36d0*/  LDL.LU.64 R8, [R1+0x8c0] ;  /* 0x0008c00001087983 */ /* 0x000f220000300a00 */
[----:B------:R-:W4:Y:S01]  /*b36e0*/  LDL.LU.64 R10, [R1+0x8b8] ;  /* 0x0008b800010a7983 */ /* 0x000f220000300a00 */
[----:B------:R-:W4:Y:S02]  /*b36f0*/  LDL.LU R18, [R1+0x20] ;  /* 0x0000200001127983 */ /* 0x000f240000300800 */
[----:B------:R-:W4:Y:S02]  /*b3700*/  LDL.LU.64 R12, [R1+0x8b0] ;  /* 0x0008b000010c7983 */ /* 0x000f240000300a00 */
[----:B------:R-:W4:Y:S01]  /*b3710*/  LDL.LU.64 R14, [R1+0x8a8] ;  /* 0x0008a800010e7983 */ /* 0x000f220000300a00 */
[----:B------:R-:W4:Y:S01]  /*b3720*/  LDL.LU R19, [R1+0x140] ;  /* 0x0001400001137983 */ /* 0x000f220000300800 */
[----:B------:R-:W4:Y:S02]  /*b3730*/  LDL.LU.64 R20, [R1+0x8a0] ;  /* 0x0008a00001147983 */ /* 0x000f240000300a00 */
[----:B------:R-:W4:Y:S02]  /*b3740*/  LDL.LU.64 R22, [R1+0x898] ;  /* 0x0008980001167983 */ /* 0x000f240000300a00 */
[----:B------:R-:W4:Y:S01]  /*b3750*/  LDL.LU R28, [R1+0xd0] ;  /* 0x0000d000011c7983 */ /* 0x000f220000300800 */
[----:B------:R-:W4:Y:S04]  /*b3760*/  LDL.LU R29, [R1+0x70] ;  /* 0x00007000011d7983 */ /* 0x000f280000300800 */
[----:B--2---:R0:W-:Y:S01]  /*b3770*/  STG.E.U16 [R26.64], R2 ;  /* 0x000000021a007986 */ /* 0x0041e2000c101506 */
[----:B------:R-:W2:Y:S03]  /*b3780*/  LDL.LU.64 R24, [R1+0x890] ;  /* 0x0008900001187983 */ /* 0x000ea60000300a00 */
[----:B0-----:R-:W2:Y:S04]  /*b3790*/  LDL.LU.64 R26, [R1+0x888] ;  /* 0x00088800011a7983 */ /* 0x001ea80000300a00 */
[----:B---3--:R0:W-:Y:S04]  /*b37a0*/  STG.E.U16 [R16.64], R3 ;  /* 0x0000000310007986 */ /* 0x0081e8000c101506 */
[----:B0-----:R-:W3:Y:S01]  /*b37b0*/  LDL.LU.64 R16, [R1+0x2520] ;  /* 0x0025200001107983 */ /* 0x001ee20000300a00 */
[----:B------:R-:W-:-:S02]  /*b37c0*/  PRMT R0, R3, 0x7632, R0 ;  /* 0x0000763203007816 */ /* 0x000fc40000000000 */
[----:B------:R-:W2:Y:S03]  /*b37d0*/  LDL.LU R3, [R1+0x2518] ;  /* 0x0025180001037983 */ /* 0x000ea60000300800 */
[----:B---3--:R0:W-:Y:S04]  /*b37e0*/  STG.E.U16 [R16.64], R0 ;  /* 0x0000000010007986 */ /* 0x0081e8000c101506 */
[----:B0-----:R-:W3:Y:S01]  /*b37f0*/  LDL.LU.64 R16, [R1+0x2510] ;  /* 0x0025100001107983 */ /* 0x001ee20000300a00 */
[----:B--2---:R-:W-:-:S03]  /*b3800*/  PRMT R2, R3, 0x7632, R2 ;  /* 0x0000763203027816 */ /* 0x004fc60000000002 */
[----:B---3--:R0:W-:Y:S04]  /*b3810*/  STG.E.U16 [R16.64], R3 ;  /* 0x0000000310007986 */ /* 0x0081e8000c101506 */
[----:B0-----:R-:W2:Y:S01]  /*b3820*/  LDL.LU.64 R16, [R1+0x2508] ;  /* 0x0025080001107983 */ /* 0x001ea20000300a00 */
[----:B------:R-:W3:Y:S03]  /*b3830*/  LDL.LU R3, [R1+0x2500] ;  /* 0x0025000001037983 */ /* 0x000ee60000300800 */
[----:B--2---:R0:W-:Y:S04]  /*b3840*/  STG.E.U16 [R16.64], R2 ;  /* 0x0000000210007986 */ /* 0x0041e8000c101506 */
[----:B0-----:R-:W2:Y:S01]  /*b3850*/  LDL.LU.64 R16, [R1+0x24f8] ;  /* 0x0024f80001107983 */ /* 0x001ea20000300a00 */
[----:B---3--:R-:W-:-:S03]  /*b3860*/  PRMT R0, R3, 0x7632, R0 ;  /* 0x0000763203007816 */ /* 0x008fc60000000000 */
[----:B--2---:R0:W-:Y:S04]  /*b3870*/  STG.E.U16 [R16.64], R3 ;  /* 0x0000000310007986 */ /* 0x0041e8000c101506 */
        /* <DEDUP_REMOVED lines=12> */
[----:B0-----:R-:W2:Y:S04]  /*b3940*/  LDL.LU.64 R16, [R1+0x24c0] ;  /* 0x0024c00001107983 */ /* 0x001ea80000300a00 */
[----:B--2---:R0:W-:Y:S04]  /*b3950*/  STG.E.U16 [R16.64], R0 ;  /* 0x0000000010007986 */ /* 0x0041e8000c101506 */
[----:B0-----:R-:W2:Y:S01]  /*b3960*/  LDL.LU.64 R16, [R1+0x24b8] ;  /* 0x0024b80001107983 */ /* 0x001ea20000300a00 */
[----:B----4-:R-:W-:-:S03]  /*b3970*/  PRMT R2, R6, 0x7632, R2 ;  /* 0x0000763206027816 */ /* 0x010fc60000000002 */
[----:B--2---:R0:W-:Y:S04]  /*b3980*/  STG.E.U16 [R16.64], R6 ;  /* 0x0000000610007986 */ /* 0x0041e8000c101506 */
[----:B0-----:R-:W2:Y:S01]  /*b3990*/  LDL.LU.64 R16, [R1+0x24b0] ;  /* 0x0024b00001107983 */ /* 0x001ea20000300a00 */
[----:B------:R-:W-:-:S03]  /*b39a0*/  PRMT R0, R7, 0x7632, R0 ;  /* 0x0000763207007816 */ /* 0x000fc60000000000 */
[----:B--2---:R0:W-:Y:S01]  /*b39b0*/  STG.E.U16 [R16.64], R2 ;  /* 0x0000000210007986 */ /* 0x0041e2000c101506 */
[----:B-----5:R-:W-:Y:S02]  /*b39c0*/  STG.E.U16 [R4.64], R7 ;  /* 0x0000000704007986 */ /* 0x020fe4000c101506 */
[----:B------:R1:W-:Y:S02]  /*b39d0*/  STG.E.U16 [R8.64], R0 ;  /* 0x0000000008007986 */ /* 0x0003e4000c101506 */
[----:B------:R-:W-:Y:S01]  /*b39e0*/  STG.E.U16 [R10.64], R18 ;  /* 0x000000120a007986 */ /* 0x000fe2000c101506 */
[----:B0-----:R-:W-:Y:S02]  /*b39f0*/  PRMT R2, R18, 0x7632, R2 ;  /* 0x0000763212027816 */ /* 0x001fe40000000002 */
[----:B-1----:R-:W-:-:S03]  /*b3a00*/  PRMT R0, R19, 0x7632, R0 ;  /* 0x0000763213007816 */ /* 0x002fc60000000000 */
[----:B------:R0:W-:Y:S01]  /*b3a10*/  STG.E.U16 [R12.64], R2 ;  /* 0x000000020c007986 */ /* 0x0001e2000c101506 */
[----:B------:R-:W-:Y:S02]  /*b3a20*/  STG.E.U16 [R14.64], R19 ;  /* 0x000000130e007986 */ /* 0x000fe4000c101506 */
[----:B------:R-:W-:Y:S02]  /*b3a30*/  STG.E.U16 [R20.64], R0 ;  /* 0x0000000014007986 */ /* 0x000fe4000c101506 */
[----:B------:R-:W-:Y:S01]  /*b3a40*/  STG.E.U16 [R22.64], R28 ;  /* 0x0000001c16007986 */ /* 0x000fe2000c101506 */
[----:B0-----:R-:W-:-:S05]  /*b3a50*/  PRMT R2, R28, 0x7632, R2 ;  /* 0x000076321c027816 */ /* 0x001fca0000000002 */
[----:B------:R-:W-:Y:S01]  /*b3a60*/  STG.E.U16 [R24.64], R2 ;  /* 0x0000000218007986 */ /* 0x000fe2000c101506 */
[----:B------:R0:W-:Y:S03]  /*b3a70*/  STG.E.U16 [R26.64], R29 ;  /* 0x0000001d1a007986 */ /* 0x0001e6000c101506 */
[----:B0-----:R-:W2:Y:S01]  /*b3a80*/  LDL.LU.64 R26, [R1+0x880] ;  /* 0x00088000011a7983 */ /* 0x001ea20000300a00 */
[----:B------:R-:W3:Y:S03]  /*b3a90*/  LDL.LU R3, [R1] ;  /* 0x0000000001037983 */ /* 0x000ee60000300800 */
        /* <DEDUP_REMOVED lines=39> */
[----:B------:R-:W4:Y:S01]  /*b3d10*/  LDL.LU R19, [R1+0x1c0] ;  /* 0x0001c00001137983 */ /* 0x000f220000300800 */
[----:B------:R-:W4:Y:S01]  /*b3d20*/  LDL.LU R28, [R1+0x1d0] ;  /* 0x0001d000011c7983 */ /* 0x000f220000300800 */
[----:B------:R-:W4:Y:S02]  /*b3d30*/  LDL.LU.64 R14, [R1+0x7f8] ;  /* 0x0007f800010e7983 */ /* 0x000f240000300a00 */
[----:B------:R-:W4:Y:S02]  /*b3d40*/  LDL.LU.64 R20, [R1+0x7f0] ;  /* 0x0007f00001147983 */ /* 0x000f240000300a00 */
[----:B------:R-:W4:Y:S01]  /*b3d50*/  LDL.LU.64 R22, [R1+0x7e8] ;  /* 0x0007e80001167983 */ /* 0x000f220000300a00 */
[----:B--2---:R0:W-:Y:S04]  /*b3d60*/  STG.E.U16 [R26.64], R0 ;  /* 0x000000001a007986 */ /* 0x0041e8000c101506 */
[----:B------:R-:W2:Y:S04]  /*b3d70*/  LDL.LU.64 R24, [R1+0x7e0] ;  /* 0x0007e00001187983 */ /* 0x000ea80000300a00 */
[----:B0-----:R-:W2:Y:S01]  /*b3d80*/  LDL.LU.64 R26, [R1+0x7d8] ;  /* 0x0007d800011a7983 */ /* 0x001ea20000300a00 */
[----:B------:R-:W2:Y:S03]  /*b3d90*/  LDL.LU R29, [R1+0x1e0] ;  /* 0x0001e000011d7983 */ /* 0x000ea60000300800 */
        /* <DEDUP_REMOVED lines=617> */
[----:B------:R1:W-:Y:S02]  /*b6430*/  STG.E.U16 [R20.64], R2 ;  /* 0x0000000214007986 */ /* 0x0003e4000c101506 */
[----:B------:R2:W-:Y:S01]  /*b6440*/  STG.E.U16 [R22.64], R28 ;  /* 0x0000001c16007986 */ /* 0x0005e2000c101506 */
[----:B0-----:R-:W-:Y:S01]  /*b6450*/  PRMT R0, R28, 0x7632, R0 ;  /* 0x000076321c007816 */ /* 0x001fe20000000000 */
[----:B-1----:R-:W3:Y:S04]  /*b6460*/  LDL.LU.64 R20, [R1+0x3b0] ;  /* 0x0003b00001147983 */ /* 0x002ee80000300a00 */
[----:B------:R0:W-:Y:S01]  /*b6470*/  STG.E.U16 [R24.64], R0 ;  /* 0x0000000018007986 */ /* 0x0001e2000c101506 */
[----:B--2---:R-:W2:Y:S01]  /*b6480*/  LDL.LU.64 R22, [R1+0x3a8] ;  /* 0x0003a80001167983 */ /* 0x004ea20000300a00 */
[----:B------:R-:W-:Y:S01]  /*b6490*/  PRMT R2, R29, 0x7632, R2 ;  /* 0x000076321d027816 */ /* 0x000fe20000000002 */
[----:B------:R1:W-:Y:S01]  /*b64a0*/  STG.E.U16 [R26.64], R29 ;  /* 0x0000001d1a007986 */ /* 0x0003e2000c101506 */
[----:B0-----:R-:W4:Y:S01]  /*b64b0*/  LDL.LU R25, [R1+0x18c] ;  /* 0x00018c0001197983 */ /* 0x001f220000300800 */
[----:B-1----:R-:W5:Y:S02]  /*b64c0*/  LDL.LU.64 R28, [R1+0x3a0] ;  /* 0x0003a000011c7983 */ /* 0x002f640000300a00 */
[----:B------:R-:W2:Y:S02]  /*b64d0*/  LDL.LU R10, [R1+0x17c] ;  /* 0x00017c00010a7983 */ /* 0x000ea40000300800 */
[----:B--2---:R0:W-:Y:S04]  /*b64e0*/  STL [R1+0x2128], R10 ;  /* 0x0021280a01007387 */ /* 0x0041e80000100800 */
[----:B0-----:R-:W2:Y:S04]  /*b64f0*/  LDL.LU R10, [R1+0x5c] ;  /* 0x00005c00010a7983 */ /* 0x001ea80000300800 */
[----:B--2---:R0:W-:Y:S04]  /*b6500*/  STL [R1+0x2140], R10 ;  /* 0x0021400a01007387 */ /* 0x0041e80000100800 */
[----:B0-----:R-:W2:Y:S04]  /*b6510*/  LDL.LU R10, [R1+0xbc] ;  /* 0x0000bc00010a7983 */ /* 0x001ea80000300800 */
[----:B--2---:R0:W-:Y:S04]  /*b6520*/  STL [R1+0x2158], R10 ;  /* 0x0021580a01007387 */ /* 0x0041e80000100800 */
[----:B0-----:R-:W2:Y:S01]  /*b6530*/  LDL.LU R10, [R1+0x11c] ;  /* 0x00011c00010a7983 */ /* 0x001ea20000300800 */
[----:B------:R-:W2:Y:S02]  /*b6540*/  LDL.LU R3, [R1+0x10c] ;  /* 0x00010c0001037983 */ /* 0x000ea40000300800 */
[----:B------:R-:W2:Y:S02]  /*b6550*/  LDL.LU.64 R16, [R1+0x348] ;  /* 0x0003480001107983 */ /* 0x000ea40000300a00 */
        /* <DEDUP_REMOVED lines=17> */
[----:B0-----:R-:W2:Y:S01]  /*b6670*/  LDL.LU.64 R16, [R1+0x390] ;  /* 0x0003900001107983 */ /* 0x001ea20000300a00 */
[----:B----4-:R-:W-:-:S03]  /*b6680*/  PRMT R0, R25, 0x7632, R0 ;  /* 0x0000763219007816 */ /* 0x010fc60000000000 */
[----:B---3--:R-:W-:Y:S04]  /*b6690*/  STG.E.U16 [R20.64], R2 ;  /* 0x0000000214007986 */ /* 0x008fe8000c101506 */
[----:B--2---:R0:W-:Y:S04]  /*b66a0*/  STL.64 [R1+0x2160], R16 ;  /* 0x0021601001007387 */ /* 0x0041e80000100a00 */
[----:B0-----:R-:W2:Y:S01]  /*b66b0*/  LDL.LU.64 R16, [R1+0x398] ;  /* 0x0003980001107983 */ /* 0x001ea20000300a00 */
[----:B------:R-:W3:Y:S02]  /*b66c0*/  LDL.LU R11, [R1+0xac] ;  /* 0x0000ac00010b7983 */ /* 0x000ee40000300800 */
[----:B------:R-:W4:Y:S02]  /*b66d0*/  LDL.LU.64 R4, [R1+0x340] ;  /* 0x0003400001047983 */ /* 0x000f240000300a00 */
[----:B------:R-:W3:Y:S01]  /*b66e0*/  LDL.LU.64 R6, [R1+0x338] ;  /* 0x0003380001067983 */ /* 0x000ee20000300a00 */
[----:B------:R-:W3:Y:S01]  /*b66f0*/  LDL.LU R14, [R1+0x4c] ;  /* 0x00004c00010e7983 */ /* 0x000ee20000300800 */
[----:B------:R-:W3:Y:S02]  /*b6700*/  LDL.LU.64 R8, [R1+0x330] ;  /* 0x0003300001087983 */ /* 0x000ee40000300a00 */
[----:B------:R-:W3:Y:S02]  /*b6710*/  LDL.LU.64 R12, [R1+0x328] ;  /* 0x00032800010c7983 */ /* 0x000ee40000300a00 */
[----:B------:R-:W3:Y:S01]  /*b6720*/  LDL.LU R15, [R1+0x16c] ;  /* 0x00016c00010f7983 */ /* 0x000ee20000300800 */
[----:B------:R-:W3:Y:S01]  /*b6730*/  LDL.LU.64 R18, [R1+0x320] ;  /* 0x0003200001127983 */ /* 0x000ee20000300a00 */
[----:B------:R-:W3:Y:S02]  /*b6740*/  LDL.LU R26, [R1+0xfc] ;  /* 0x0000fc00011a7983 */ /* 0x000ee40000300800 */
[----:B------:R-:W3:Y:S02]  /*b6750*/  LDL.LU R27, [R1+0x9c] ;  /* 0x00009c00011b7983 */ /* 0x000ee40000300800 */
[----:B------:R-:W3:Y:S01]  /*b6760*/  LDL.LU.64 R20, [R1+0x318] ;  /* 0x0003180001147983 */ /* 0x000ee20000300a00 */
[----:B------:R0:W-:Y:S01]  /*b6770*/  STG.E.U16 [R22.64], R25 ;  /* 0x0000001916007986 */ /* 0x0001e2000c101506 */
[----:B-----5:R1:W-:Y:S03]  /*b6780*/  STG.E.U16 [R28.64], R0 ;  /* 0x000000001c007986 */ /* 0x0203e6000c101506 */
[----:B0-----:R-:W5:Y:S01]  /*b6790*/  LDL.LU.64 R22, [R1+0x310] ;  /* 0x0003100001167983 */ /* 0x001f620000300a00 */
[----:B------:R-:W3:Y:S02]  /*b67a0*/  LDL.LU.64 R24, [R1+0x308] ;  /* 0x0003080001187983 */ /* 0x000ee40000300a00 */
[----:B-1----:R-:W3:Y:S01]  /*b67b0*/  LDL.LU.64 R28, [R1+0x300] ;  /* 0x00030000011c7983 */ /* 0x002ee20000300a00 */
[----:B--2---:R0:W-:Y:S04]  /*b67c0*/  STG.E.U16 [R16.64], R10 ;  /* 0x0000000a10007986 */ /* 0x0041e8000c101506 */
[----:B0-----:R-:W2:Y:S01]  /*b67d0*/  LDL.LU.64 R16, [R1+0x2160] ;  /* 0x0021600001107983 */ /* 0x001ea20000300a00 */
[----:B------:R-:W-:-:S02]  /*b67e0*/  PRMT R2, R10, 0x7632, R2 ;  /* 0x000076320a027816 */ /* 0x000fc40000000002 */
        /* <DEDUP_REMOVED lines=21> */
[----:B------:R-:W-:-:S03]  /*b6940*/  PRMT R2, R3, 0x7632, R2 ;  /* 0x0000763203027816 */ /* 0x000fc60000000002 */
[----:B--2---:R0:W-:Y:S04]  /*b6950*/  STG.E.U16 [R16.64], R3 ;  /* 0x0000000310007986 */ /* 0x0041e8000c101506 */
[----:B0-----:R-:W2:Y:S04]  /*b6960*/  LDL.LU.64 R16, [R1+0x2100] ;  /* 0x0021000001107983 */ /* 0x001ea80000300a00 */
[----:B--2---:R0:W-:Y:S04]  /*b6970*/  STG.E.U16 [R16.64], R2 ;  /* 0x0000000210007986 */ /* 0x0041e8000c101506 */
[----:B0-----:R-:W2:Y:S01]  /*b6980*/  LDL.LU.64 R16, [R1+0x20f8] ;  /* 0x0020f80001107983 */ /* 0x001ea20000300a00 */
[----:B------:R-:W-:-:S02]  /*b6990*/  PRMT R0, R11, 0x7632, R0 ;  /* 0x000076320b007816 */ /* 0x000fc40000000000 */
[----:B------:R-:W-:Y:S01]  /*b69a0*/  PRMT R2, R14, 0x7632, R2 ;  /* 0x000076320e027816 */ /* 0x000fe20000000002 */
[----:B--2---:R0:W-:Y:S04]  /*b69b0*/  STG.E.U16 [R16.64], R11 ;  /* 0x0000000b10007986 */ /* 0x0041e8000c101506 */
[----:B0-----:R-:W3:Y:S01]  /*b69c0*/  LDL.LU R11, [R1+0x14c] ;  /* 0x00014c00010b7983 */ /* 0x001ee20000300800 */
[----:B----4-:R0:W-:Y:S02]  /*b69d0*/  STG.E.U16 [R4.64], R0 ;  /* 0x0000000004007986 */ /* 0x0101e4000c101506 */
[----:B------:R-:W-:Y:S02]  /*b69e0*/  STG.E.U16 [R6.64], R14 ;  /* 0x0000000e06007986 */ /* 0x000fe4000c101506 */
[----:B------:R1:W-:Y:S01]  /*b69f0*/  STG.E.U16 [R8.64], R2 ;  /* 0x0000000208007986 */ /* 0x0003e2000c101506 */
[----:B------:R-:W-:Y:S01]  /*b6a00*/  STG.E.U16 [R12.64], R15 ;  /* 0x0000000f0c007986 */ /* 0x000fe2000c101506 */
[----:B0-----:R-:W-:-:S02]  /*b6a10*/  PRMT R0, R15, 0x7632, R0 ;  /* 0x000076320f007816 */ /* 0x001fc40000000000 */
[----:B-1----:R-:W-:-:S03]  /*b6a20*/  PRMT R2, R26, 0x7632, R2 ;  /* 0x000076321a027816 */ /* 0x002fc60000000002 */
[----:B------:R0:W-:Y:S01]  /*b6a30*/  STG.E.U16 [R18.64], R0 ;  /* 0x0000000012007986 */ /* 0x0001e2000c101506 */
[----:B------:R-:W-:Y:S02]  /*b6a40*/  STG.E.U16 [R20.64], R26 ;  /* 0x0000001a14007986 */ /* 0x000fe4000c101506 */
[----:B-----5:R-:W-:Y:S02]  /*b6a50*/  STG.E.U16 [R22.64], R2 ;  /* 0x0000000216007986 */ /* 0x020fe4000c101506 */
[----:B------:R1:W-:Y:S01]  /*b6a60*/  STG.E.U16 [R24.64], R27 ;  /* 0x0000001b18007986 */ /* 0x0003e2000c101506 */
[----:B0-----:R-:W-:-:S05]  /*b6a70*/  PRMT R0, R27, 0x7632, R0 ;  /* 0x000076321b007816 */ /* 0x001fca0000000000 */
[----:B------:R0:W-:Y:S04]  /*b6a80*/  STG.E.U16 [R28.64], R0 ;  /* 0x000000001c007986 */ /* 0x0001e8000c101506 */
[----:B---3--:R-:W-:Y:S01]  /*b6a90*/  STL.64 [R1+0x20b0], R10 ;  /* 0x0020b00a01007387 */ /* 0x008fe20000100a00 */
[----:B-1----:R-:W2:Y:S02]  /*b6aa0*/  LDL.LU.64 R26, [R1+0x2f8] ;  /* 0x0002f800011a7983 */ /* 0x002ea40000300a00 */
[----:B0-----:R-:W3:Y:S02]  /*b6ab0*/  LDL.LU R29, [R1+0x3c] ;  /* 0x00003c00011d7983 */ /* 0x001ee40000300800 */
[----:B------:R-:W4:Y:S01]  /*b6ac0*/  LDL.LU R8, [R1+0x15c] ;  /* 0x00015c0001087983 */ /* 0x000f220000300800 */
[----:B------:R-:W5:Y:S04]  /*b6ad0*/  LDL.LU R7, [R1+0xec] ;  /* 0x0000ec0001077983 */ /* 0x000f680000300800 */
[----:B-----5:R0:W-:Y:S04]  /*b6ae0*/  STL [R1+0x20f0], R7 ;  /* 0x0020f00701007387 */ /* 0x0201e80000100800 */
[----:B0-----:R-:W5:Y:S01]  /*b6af0*/  LDL.LU.64 R6, [R1+0x2f0] ;  /* 0x0002f00001067983 */ /* 0x001f620000300a00 */
        /* <DEDUP_REMOVED lines=13> */
[----:B0-----:R-:W4:Y:S01]  /*b6bd0*/  LDL.LU.64 R10, [R1+0x2e8] ;  /* 0x0002e800010a7983 */ /* 0x001f220000300a00 */
[----:B------:R-:W2:Y:S02]  /*b6be0*/  LDL.LU R9, [R1+0x2c] ;  /* 0x00002c0001097983 */ /* 0x000ea40000300800 */
[----:B------:R-:W2:Y:S02]  /*b6bf0*/  LDL.LU.64 R12, [R1+0x2a0] ;  /* 0x0002a000010c7983 */ /* 0x000ea40000300a00 */
[----:B--2---:R0:W-:Y:S04]  /*b6c00*/  STL.64 [R1+0x20a0], R12 ;  /* 0x0020a00c01007387 */ /* 0x0041e80000100a00 */
[----:B0-----:R-:W2:Y:S01]  /*b6c10*/  LDL.LU.64 R12, [R1+0x2a8] ;  /* 0x0002a800010c7983 */ /* 0x001ea20000300a00 */
[----:B---3--:R-:W-:-:S03]  /*b6c20*/  PRMT R2, R29, 0x7632, R2 ;  /* 0x000076321d027816 */ /* 0x008fc60000000002 */
[----:B------:R-:W-:Y:S04]  /*b6c30*/  STG.E.U16 [R26.64], R29 ;  /* 0x0000001d1a007986 */ /* 0x000fe8000c101506 */
[----:B-----5:R-:W-:Y:S01]  /*b6c40*/  STG.E.U16 [R6.64], R2 ;  /* 0x0000000206007986 */ /* 0x020fe2000c101506 */
[----:B----4-:R-:W-:Y:S03]  /*b6c50*/  STG.E.U16 [R10.64], R8 ;  /* 0x000000080a007986 */ /* 0x010fe6000c101506 */
[----:B--2---:R0:W-:Y:S04]  /*b6c60*/  STL.64 [R1+0x20a8], R12 ;  /* 0x0020a80c01007387 */ /* 0x0041e80000100a00 */
[----:B0-----:R-:W2:Y:S01]  /*b6c70*/  LDL.LU.64 R12, [R1+0x2b0] ;  /* 0x0002b000010c7983 */ /* 0x001ea20000300a00 */
[----:B------:R-:W3:Y:S02]  /*b6c80*/  LDL.LU.64 R14, [R1+0x298] ;  /* 0x00029800010e7983 */ /* 0x000ee40000300a00 */
[----:B------:R-:W4:Y:S02]  /*b6c90*/  LDL.LU R4, [R1+0xdc] ;  /* 0x0000dc0001047983 */ /* 0x000f240000300800 */
[----:B------:R-:W5:Y:S01]  /*b6ca0*/  LDL.LU.64 R18, [R1+0x290] ;  /* 0x0002900001127983 */ /* 0x000f620000300a00 */
[----:B------:R-:W2:Y:S01]  /*b6cb0*/  LDL.LU.64 R20, [R1+0x288] ;  /* 0x0002880001147983 */ /* 0x000ea20000300a00 */
[----:B------:R-:W2:Y:S02]  /*b6cc0*/  LDL.LU R16, [R1+0x7c] ;  /* 0x00007c0001107983 */ /* 0x000ea40000300800 */
[----:B------:R-:W2:Y:S02]  /*b6cd0*/  LDL.LU.64 R22, [R1+0x280] ;  /* 0x0002800001167983 */ /* 0x000ea40000300a00 */
[----:B------:R-:W2:Y:S01]  /*b6ce0*/  LDL.LU R3, [R1+0x1c] ;  /* 0x00001c0001037983 */ /* 0x000ea20000300800 */
[----:B------:R-:W2:Y:S01]  /*b6cf0*/  LDL.LU R5, [R1+0x13c] ;  /* 0x00013c0001057983 */ /* 0x000ea20000300800 */
[----:B------:R-:W2:Y:S02]  /*b6d00*/  LDL.LU.64 R24, [R1+0x218] ;  /* 0x0002180001187983 */ /* 0x000ea40000300a00 */
[----:B------:R-:W2:Y:S02]  /*b6d10*/  LDL.LU.64 R26, [R1+0x198] ;  /* 0x00019800011a7983 */ /* 0x000ea40000300a00 */
[----:B------:R-:W2:Y:S01]  /*b6d20*/  LDL.LU.64 R28, [R1+0x190] ;  /* 0x00019000011c7983 */ /* 0x000ea20000300a00 */
[----:B------:R-:W2:Y:S01]  /*b6d30*/  LDL.LU R7, [R1+0x20f0] ;  /* 0x0020f00001077983 */ /* 0x000ea20000300800 */
[----:B------:R-:W2:Y:S02]  /*b6d40*/  LDL.LU R6, [R1+0xcc] ;  /* 0x0000cc0001067983 */ /* 0x000ea40000300800 */
[----:B------:R-:W2:Y:S01]  /*b6d50*/  LDL.LU.64 R10, [R1+0x20e8] ;  /* 0x0020e800010a7983 */ /* 0x000ea20000300a00 */
[----:B------:R-:W-:-:S05]  /*b6d60*/  PRMT R0, R8, 0x7632, R0 ;  /* 0x0000763208007816 */ /* 0x000fca0000000000 */
[----:B--2---:R0:W-:Y:S04]  /*b6d70*/  STG.E.U16 [R10.64], R0 ;  /* 0x000000000a007986 */ /* 0x0041e8000c101506 */
[----:B0-----:R-:W2:Y:S01]  /*b6d80*/  LDL.LU.64 R10, [R1+0x20e0] ;  /* 0x0020e000010a7983 */ /* 0x001ea20000300a00 */
[----:B------:R-:W3:Y:S01]  /*b6d90*/  LDL.LU R8, [R1+0x6c] ;  /* 0x00006c0001087983 */ /* 0x000ee20000300800 */
[----:B------:R-:W-:Y:S02]  /*b6da0*/  PRMT R2, R7, 0x7632, R2 ;  /* 0x0000763207027816 */ /* 0x000fe40000000002 */
[----:B--2---:R0:W-:Y:S04]  /*b6db0*/  STG.E.U16 [R10.64], R7 ;  /* 0x000000070a007986 */ /* 0x0041e8000c101506 */
[----:B0-----:R-:W2:Y:S04]  /*b6dc0*/  LDL.LU.64 R10, [R1+0x20d8] ;  /* 0x0020d800010a7983 */ /* 0x001ea80000300a00 */
[----:B--2---:R0:W-:Y:S04]  /*b6dd0*/  STG.E.U16 [R10.64], R2 ;  /* 0x000000020a007986 */ /* 0x0041e8000c101506 */
[----:B0-----:R-:W2:Y:S01]  /*b6de0*/  LDL.LU.64 R10, [R1+0x20d0] ;  /* 0x0020d000010a7983 */ /* 0x001ea20000300a00 */
[----:B------:R-:W3:Y:S01]  /*b6df0*/  LDL.LU R7, [R1+0xc] ;  /* 0x00000c0001077983 */ /* 0x000ee20000300800 */
[----:B------:R-:W-:-:S02]  /*b6e00*/  PRMT R0, R17, 0x7632, R0 ;  /* 0x0000763211007816 */ /* 0x000fc40000000000 */
[----:B--2---:R0:W-:Y:S04]  /*b6e10*/  STG.E.U16 [R10.64], R17 ;  /* 0x000000110a007986 */ /* 0x0041e8000c101506 */
[----:B0-----:R-:W2:Y:S01]  /*b6e20*/  LDL.LU.64 R10, [R1+0x20c8] ;  /* 0x0020c800010a7983 */ /* 0x001ea20000300a00 */
[----:B------:R-:W3:Y:S01]  /*b6e30*/  LDL.LU R17, [R1+0x20c0] ;  /* 0x0020c00001117983 */ /* 0x000ee20000300800 */
[----:B------:R-:W-:Y:S02]  /*b6e40*/  PRMT R2, R9, 0x7632, R2 ;  /* 0x0000763209027816 */ /* 0x000fe40000000002 */
[----:B--2---:R0:W-:Y:S04]  /*b6e50*/  STG.E.U16 [R10.64], R0 ;  /* 0x000000000a007986 */ /* 0x0041e8000c101506 */
[----:B0-----:R-:W2:Y:S04]  /*b6e60*/  LDL.LU.64 R10, [R1+0x20b8] ;  /* 0x0020b800010a7983 */ /* 0x001ea80000300a00 */
[----:B--2---:R0:W-:Y:S01]  /*b6e70*/  STG.E.U16 [R10.64], R9 ;  /* 0x000000090a007986 */ /* 0x0041e2000c101506 */
[----:B------:R1:W-:Y:S03]  /*b6e80*/  STG.E.U16 [R12.64], R2 ;  /* 0x000000020c007986 */ /* 0x0003e6000c101506 */
[----:B0-----:R-:W2:Y:S01]  /*b6e90*/  LDL.LU.64 R10, [R1+0x20b0] ;  /* 0x0020b000010a7983 */ /* 0x001ea20000300a00 */
[----:B-1----:R-:W2:Y:S02]  /*b6ea0*/  LDL.LU.64 R12, [R1+0x20a8] ;  /* 0x0020a800010c7983 */ /* 0x002ea40000300a00 */
[----:B------:R-:W3:Y:S01]  /*b6eb0*/  LDL.LU R9, [R1+0x12c] ;  /* 0x00012c0001097983 */ /* 0x000ee20000300800 */
[----:B----4-:R-:W-:Y:S01]  /*b6ec0*/  PRMT R2, R4, 0x7632, R2 ;  /* 0x0000763204027816 */ /* 0x010fe20000000002 */
[----:B--2---:R0:W-:Y:S04]  /*b6ed0*/  STG.E.U16 [R12.64], R11 ;  /* 0x0000000b0c007986 */ /* 0x0041e8000c101506 */
[----:B0-----:R-:W2:Y:S01]  /*b6ee0*/  LDL.LU.64 R12, [R1+0x20a0] ;  /* 0x0020a000010c7983 */ /* 0x001ea20000300a00 */
[----:B------:R-:W-:-:S02]  /*b6ef0*/  PRMT R0, R11, 0x7632, R0 ;  /* 0x000076320b007816 */ /* 0x000fc40000000000 */
[----:B------:R-:W4:Y:S03]  /*b6f00*/  LDL.LU R11, [R1+0x2098] ;  /* 0x00209800010b7983 */ /* 0x000f260000300800 */
[----:B--2---:R0:W-:Y:S01]  /*b6f10*/  STG.E.U16 [R12.64], R0 ;  /* 0x000000000c007986 */ /* 0x0041e2000c101506 */
[----:B---3--:R1:W-:Y:S02]  /*b6f20*/  STG.E.U16 [R14.64], R4 ;  /* 0x000000040e007986 */ /* 0x0083e4000c101506 */
[----:B-----5:R2:W-:Y:S02]  /*b6f30*/  STG.E.U16 [R18.64], R2 ;  /* 0x0000000212007986 */ /* 0x0205e4000c101506 */
[----:B------:R3:W-:Y:S01]  /*b6f40*/  STG.E.U16 [R20.64], R16 ;  /* 0x0000001014007986 */ /* 0x0007e2000c101506 */
[----:B0-----:R-:W-:Y:S01]  /*b6f50*/  PRMT R0, R16, 0x7632, R0 ;  /* 0x0000763210007816 */ /* 0x001fe20000000000 */
[----:B------:R-:W5:Y:S01]  /*b6f60*/  LDL.LU.64 R12, [R1+0x2090] ;  /* 0x00209000010c7983 */ /* 0x000f620000300a00 */
[----:B-1----:R-:W4:Y:S01]  /*b6f70*/  LDL.LU.64 R14, [R1+0x2088] ;  /* 0x00208800010e7983 */ /* 0x002f220000300a00 */
[----:B--2---:R-:W-:Y:S01]  /*b6f80*/  PRMT R2, R3, 0x7632, R2 ;  /* 0x0000763203027816 */ /* 0x004fe20000000002 */
[----:B------:R-:W2:Y:S01]  /*b6f90*/  LDL.LU.64 R18, [R1+0x2080] ;  /* 0x0020800001127983 */ /* 0x000ea20000300a00 */
[----:B------:R-:W2:Y:S01]  /*b6fa0*/  LDL.LU R4, [R1+0x1ac] ;  /* 0x0001ac0001047983 */ /* 0x000ea20000300800 */
[----:B---3--:R-:W3:Y:S03]  /*b6fb0*/  LDL.LU.64 R20, [R1+0x2078] ;  /* 0x0020780001147983 */ /* 0x008ee60000300a00 */
[----:B------:R0:W-:Y:S01]  /*b6fc0*/  STG.E.U16 [R22.64], R0 ;  /* 0x0000000016007986 */ /* 0x0001e2000c101506 */
[----:B------:R1:W-:Y:S02]  /*b6fd0*/  STG.E.U16 [R24.64], R3 ;  /* 0x0000000318007986 */ /* 0x0003e4000c101506 */
[----:B------:R1:W-:Y:S02]  /*b6fe0*/  STG.E.U16 [R26.64], R2 ;  /* 0x000000021a007986 */ /* 0x0003e4000c101506 */
[----:B------:R1:W-:Y:S01]  /*b6ff0*/  STG.E.U16 [R28.64], R5 ;  /* 0x000000051c007986 */ /* 0x0003e2000c101506 */
[----:B0-----:R-:W2:Y:S01]  /*b7000*/  LDL.LU.64 R22, [R1+0x2070] ;  /* 0x0020700001167983 */ /* 0x001ea20000300a00 */
[----:B-1----:R-:W2:Y:S02]  /*b7010*/  LDL.LU.64 R24, [R1+0x2068] ;  /* 0x0020680001187983 */ /* 0x002ea40000300a00 */
[----:B------:R-:W2:Y:S02]  /*b7020*/  LDL.LU.64 R26, [R1+0x2060] ;  /* 0x00206000011a7983 */ /* 0x000ea40000300a00 */
[----:B------:R-:W2:Y:S01]  /*b7030*/  LDL.LU.64 R28, [R1+0x2058] ;  /* 0x00205800011c7983 */ /* 0x000ea20000300a00 */
[----:B------:R-:W-:-:S02]  /*b7040*/  PRMT R0, R5, 0x7632, R0 ;  /* 0x0000763205007816 */ /* 0x000fc40000000000 */
[----:B------:R-:W-:Y:S01]  /*b7050*/  PRMT R2, R6, 0x7632, R2 ;  /* 0x0000763206027816 */ /* 0x000fe20000000002 */
[----:B------:R-:W3:Y:S04]  /*b7060*/  LDL.LU R5, [R1+0x1bc] ;  /* 0x0001bc0001057983 */ /* 0x000ee80000300800 */
[----:B--2---:R-:W-:Y:S01]  /*b7070*/  STG.E.U16 [R28.64], R0 ;  /* 0x000000001c007986 */ /* 0x004fe2000c101506 */
[----:B------:R0:W-:Y:S03]  /*b7080*/  STG.E.U16 [R26.64], R6 ;  /* 0x000000061a007986 */ /* 0x0001e6000c101506 */
[----:B0-----:R-:W0:Y:S01]  /*b7090*/  S2R R26, SR_TID.X ;  /* 0x00000000001a7919 */ /* 0x001e220000002100 */
[----:B------:R-:W-:Y:S01]  /*b70a0*/  PRMT R0, R8, 0x7632, R0 ;  /* 0x0000763208007816 */ /* 0x000fe20000000000 */
[----:B------:R1:W-:Y:S02]  /*b70b0*/  STG.E.U16 [R24.64], R2 ;  /* 0x0000000218007986 */ /* 0x0003e4000c101506 */
[----:B------:R2:W-:Y:S02]  /*b70c0*/  STG.E.U16 [R22.64], R8 ;  /* 0x0000000816007986 */ /* 0x0005e4000c101506 */
[----:B---3--:R-:W-:Y:S01]  /*b70d0*/  STG.E.U16 [R20.64], R0 ;  /* 0x0000000014007986 */ /* 0x008fe2000c101506 */
[----:B------:R3:W-:Y:S01]  /*b70e0*/  STG.E.U16 [R18.64], R7 ;  /* 0x0000000712007986 */ /* 0x0007e2000c101506 */
[----:B-1----:R-:W-:-:S02]  /*b70f0*/  PRMT R2, R7, 0x7632, R2 ;  /* 0x0000763207027816 */ /* 0x002fc40000000002 */
[----:B--2---:R-:W2:Y:S01]  /*b7100*/  LDL.LU.64 R22, [R1+0x9a0] ;  /* 0x0009a00001167983 */ /* 0x004ea20000300a00 */
[C---:B0-----:R-:W-:Y:S02]  /*b7110*/  SHF.L.U32 R3, R26.reuse, 0xe, RZ ;  /* 0x0000000e1a037819 */ /* 0x041fe400000006ff */
[C---:B------:R-:W-:Y:S01]  /*b7120*/  LOP3.LUT R27, R26.reuse, 0xff, RZ, 0xc0, !PT ;  /* 0x000000ff1a1b7812 */ /* 0x040fe200078ec0ff */
[----:B----4-:R-:W-:Y:S04]  /*b7130*/  STG.E.U16 [R14.64], R2 ;  /* 0x000000020e007986 */ /* 0x010fe8000c101506 */
[----:B---3--:R-:W3:Y:S01]  /*b7140*/  LDL.LU.64 R18, [R1+0x9a8] ;  /* 0x0009a80001127983 */ /* 0x008ee20000300a00 */
[----:B------:R-:W-:Y:S01]  /*b7150*/  LOP3.LUT R3, R3, 0x18000, RZ, 0xc0, !PT ;  /* 0x0001800003037812 */ /* 0x000fe200078ec0ff */
[----:B-----5:R-:W-:Y:S02]  /*b7160*/  STG.E.U16 [R12.64], R9 ;  /* 0x000000090c007986 */ /* 0x020fe4000c101506 */
[----:B------:R-:W4:Y:S01]  /*b7170*/  LDL.LU.64 R24, [R1+0x9b8] ;  /* 0x0009b80001187983 */ /* 0x000f220000300a00 */
[----:B------:R-:W5:Y:S01]  /*b7180*/  LDL.LU.64 R6, [R1+0x9b0] ;  /* 0x0009b00001067983 */ /* 0x000f620000300a00 */
[----:B------:R-:W-:Y:S01]  /*b7190*/  LEA R3, R27, R3, 0x4 ;  /* 0x000000031b037211 */ /* 0x000fe200078e20ff */
[----:B------:R-:W2:Y:S04]  /*b71a0*/  LDL.LU R29, [R1+0x1cc] ;  /* 0x0001cc00011d7983 */ /* 0x000ea80000300800 */
[----:B------:R-:W0:Y:S04]  /*b71b0*/  LDS.128 R12, [R3] ;  /* 0x00000000030c7984 */ /* 0x000e280000000c00 */
[----:B0-----:R-:W-:Y:S01]  /*b71c0*/  STL [R1+0x194], R13 ;  /* 0x0001940d01007387 */ /* 0x001fe20000100800 */
[----:B------:R0:W-:Y:S02]  /*b71d0*/  STL.64 [R1+0x198], R14 ;  /* 0x0001980e01007387 */ /* 0x0001e40000100a00 */
[----:B------:R-:W2:Y:S01]  /*b71e0*/  LDL.LU R8, [R1+0x1dc] ;  /* 0x0001dc0001087983 */ /* 0x000ea20000300800 */
[----:B------:R-:W-:Y:S01]  /*b71f0*/  PRMT R0, R9, 0x7632, R0 ;  /* 0x0000763209007816 */ /* 0x000fe20000000000 */
[----:B------:R-:W-:Y:S01]  /*b7200*/  IMAD.MOV.U32 R9, RZ, RZ, R12 ;  /* 0x000000ffff097224 */ /* 0x000fe200078e000c */
[----:B------:R-:W-:-:S04]  /*b7210*/  SHF.L.U32 R21, R26, 0xe, RZ ;  /* 0x0000000e1a157819 */ /* 0x000fc800000006ff */
[----:B------:R-:W-:-:S04]  /*b7220*/  LOP3.LUT R21, R21, 0x18000, RZ, 0xc0, !PT ;  /* 0x0001800015157812 */ /* 0x000fc800078ec0ff */
[----:B------:R-:W-:-:S04]  /*b7230*/  LEA R21, R27, R21, 0x4 ;  /* 0x000000151b157211 */ /* 0x000fc800078e20ff */
[----:B------:R-:W-:Y:S01]  /*b7240*/  LOP3.LUT R21, R21, 0x20, RZ, 0x3c, !PT ;  /* 0x0000002015157812 */ /* 0x000fe200078e3cff */
[----:B------:R1:W-:Y:S01]  /*b7250*/  STG.E.U16 [R10.64], R0 ;  /* 0x000000000a007986 */ /* 0x0003e2000c101506 */
[----:B------:R-:W-:-:S03]  /*b7260*/  SHF.L.U32 R28, R26, 0xe, RZ ;  /* 0x0000000e1a1c7819 */ /* 0x000fc600000006ff */
[----:B--2---:R-:W-:Y:S01]  /*b7270*/  STL.64 [R1+0x2050], R8 ;  /* 0x0020500801007387 */ /* 0x004fe20000100a00 */
[----:B0-----:R-:W2:Y:S02]  /*b7280*/  LDL.LU.64 R14, [R1+0x9d8] ;  /* 0x0009d800010e7983 */ /* 0x001ea40000300a00 */
[----:B------:R-:W0:Y:S01]  /*b7290*/  LDS.128 R8, [R21] ;  /* 0x0000000015087984 */ /* 0x000e220000000c00 */
[----:B------:R-:W-:Y:S01]  /*b72a0*/  LOP3.LUT R28, R28, 0x18000, RZ, 0xc0, !PT ;  /* 0x000180001c1c7812 */ /* 0x000fe200078ec0ff */
[----:B------:R-:W2:Y:S03]  /*b72b0*/  LDL.LU R16, [R1+0x1ec] ;  /* 0x0001ec0001107983 */ /* 0x000ea60000300800 */
[----:B------:R-:W-:-:S04]  /*b72c0*/  LEA R28, R27, R28, 0x4 ;  /* 0x0000001c1b1c7211 */ /* 0x000fc800078e20ff */
[----:B------:R-:W-:Y:S02]  /*b72d0*/  LOP3.LUT R28, R28, 0x40, RZ, 0x3c, !PT ;  /* 0x000000401c1c7812 */ /* 0x000fe400078e3cff */
[----:B-1----:R-:W-:Y:S01]  /*b72e0*/  PRMT R0, R4, 0x7632, R0 ;  /* 0x0000763204007816 */ /* 0x002fe20000000000 */
[----:B0-----:R-:W-:Y:S01]  /*b72f0*/  STL [R1+0x114], R9 ;  /* 0x0001140901007387 */ /* 0x001fe20000100800 */
[----:B------:R-:W-:Y:S02]  /*b7300*/  STL.64 [R1+0x118], R10 ;  /* 0x0001180a01007387 */ /* 0x000fe40000100a00 */
[----:B------:R-:W-:Y:S02]  /*b7310*/  IMAD.MOV.U32 R13, RZ, RZ, R8 ;  /* 0x000000ffff0d7224 */ /* 0x000fe400078e0008 */
[----:B------:R-:W0:Y:S04]  /*b7320*/  LDS.128 R8, [R28] ;  /* 0x000000001c087984 */ /* 0x000e280000000c00 */
[----:B---3--:R-:W-:Y:S01]  /*b7330*/  STG.E.U16 [R18.64], R4 ;  /* 0x0000000412007986 */ /* 0x008fe2000c101506 */
[----:B------:R1:W-:Y:S02]  /*b7340*/  STG.E.U16 [R22.64], R0 ;  /* 0x0000000016007986 */ /* 0x0003e4000c101506 */
[----:B----4-:R-:W-:Y:S01]  /*b7350*/  STG.E.U16 [R24.64], R5 ;  /* 0x0000000518007986 */ /* 0x010fe2000c101506 */
[----:B-1----:R-:W-:-:S02]  /*b7360*/  PRMT R0, R5, 0x7632, R0 ;  /* 0x0000763205007816 */ /* 0x002fc40000000000 */
[----:B------:R-:W-:-:S03]  /*b7370*/  SHF.L.U32 R23, R26, 0xe, RZ ;  /* 0x0000000e1a177819 */ /* 0x000fc600000006ff */
[----:B-----5:R-:W-:Y:S01]  /*b7380*/  STG.E.U16 [R6.64], R0 ;  /* 0x0000000006007986 */ /* 0x020fe2000c101506 */
[----:B------:R-:W-:-:S04]  /*b7390*/  LOP3.LUT R23, R23, 0x18000, RZ, 0xc0, !PT ;  /* 0x0001800017177812 */ /* 0x000fc800078ec0ff */
[----:B------:R-:W-:Y:S01]  /*b73a0*/  LEA R23, R27, R23, 0x4 ;  /* 0x000000171b177211 */ /* 0x000fe200078e20ff */
[----:B--2---:R1:W-:Y:S04]  /*b73b0*/  STL.64 [R1+0x2048], R14 ;  /* 0x0020480e01007387 */ /* 0x0043e80000100a00 */
[----:B-1----:R-:W2:Y:S01]  /*b73c0*/  LDL.LU.64 R14, [R1+0x9c0] ;  /* 0x0009c000010e7983 */ /* 0x002ea20000300a00 */
[----:B------:R1:W-:Y:S03]  /*b73d0*/  STL [R1+0x2040], R13 ;  /* 0x0020400d01007387 */ /* 0x0003e60000100800 */
[----:B-1----:R-:W3:Y:S01]  /*b73e0*/  LDL.LU.64 R12, [R1+0x9c8] ;  /* 0x0009c800010c7983 */ /* 0x002ee20000300a00 */
[----:B------:R-:W4:Y:S02]  /*b73f0*/  LDL.LU.64 R18, [R1+0x9e8] ;  /* 0x0009e80001127983 */ /* 0x000f240000300a00 */
[----:B------:R-:W5:Y:S02]  /*b7400*/  LDL.LU.64 R6, [R1+0x9e0] ;  /* 0x0009e00001067983 */ /* 0x000f640000300a00 */
[----:B------:R-:W4:Y:S01]  /*b7410*/  LDL.LU R5, [R1+0x1fc] ;  /* 0x0001fc0001057983 */ /* 0x000f220000300800 */
[----:B0-----:R-:W-:Y:S01]  /*b7420*/  STL [R1+0x94], R9 ;  /* 0x0000940901007387 */ /* 0x001fe20000100800 */
[----:B------:R0:W-:Y:S02]  /*b7430*/  STL.64 [R1+0x98], R10 ;  /* 0x0000980a01007387 */ /* 0x0001e40000100a00 */
[----:B0-----:R-:W-:-:S02]  /*b7440*/  IMAD.MOV.U32 R11, RZ, RZ, R8 ;  /* 0x000000ffff0b7224 */ /* 0x001fc400078e0008 */
[----:B------:R-:W4:Y:S01]  /*b7450*/  LDL.LU.64 R8, [R1+0x2050] ;  /* 0x0020500001087983 */ /* 0x000f220000300a00 */
[----:B------:R-:W4:Y:S02]  /*b7460*/  LDL.LU R4, [R1+0x20c] ;  /* 0x00020c0001047983 */ /* 0x000f240000300800 */
[----:B------:R-:W4:Y:S02]  /*b7470*/  LDL.LU.64 R24, [R1+0xa08] ;  /* 0x000a080001187983 */ /* 0x000f240000300a00 */
[----:B------:R-:W4:Y:S01]  /*b7480*/  LDL.LU.64 R26, [R1+0xa00] ;  /* 0x000a0000011a7983 */ /* 0x000f220000300a00 */
[----:B------:R-:W-:Y:S02]  /*b7490*/  PRMT R0, R29, 0x7632, R0 ;  /* 0x000076321d007816 */ /* 0x000fe40000000000 */
[----:B------:R-:W-:Y:S01]  /*b74a0*/  LOP3.LUT R23, R23, 0x60, RZ, 0x3c, !PT ;  /* 0x0000006017177812 */ /* 0x000fe200078e3cff */
[----:B---3--:R-:W-:Y:S02]  /*b74b0*/  STG.E.U16 [R12.64], R29 ;  /* 0x0000001d0c007986 */ /* 0x008fe4000c101506 */
[----:B--2---:R-:W-:Y:S02]  /*b74c0*/  STG.E.U16 [R14.64], R0 ;  /* 0x000000000e007986 */ /* 0x004fe4000c101506 */
[----:B------:R-:W0:Y:S01]  /*b74d0*/  LDS.128 R12, [R23] ;  /* 0x00000000170c7984 */ /* 0x000e220000000c00 */
[----:B----4-:R1:W-:Y:S04]  /*b74e0*/  STL.64 [R1+0x2038], R26 ;  /* 0x0020381a01007387 */ /* 0x0103e80000100a00 */
[----:B-1----:R-:W2:Y:S01]  /*b74f0*/  LDL.LU.64 R26, [R1+0x9d0] ;  /* 0x0009d000011a7983 */ /* 0x002ea20000300a00 */
[----:B------:R-:W-:Y:S03]  /*b7500*/  STL.64 [R1+0x2030], R24 ;  /* 0x0020301801007387 */ /* 0x000fe60000100a00 */
[----:B0-----:R-:W-:Y:S01]  /*b7510*/  STL [R1+0x14], R13 ;  /* 0x0000140d01007387 */ /* 0x001fe20000100800 */
[----:B------:R0:W-:Y:S03]  /*b7520*/  STL.64 [R1+0x18], R14 ;  /* 0x0000180e01007387 */ /* 0x0001e60000100a00 */
[----:B0-----:R-:W3:Y:S01]  /*b7530*/  LDL.LU.64 R14, [R1+0x2048] ;  /* 0x00204800010e7983 */ /* 0x001ee20000300a00 */
[----:B------:R-:W-:Y:S01]  /*b7540*/  PRMT R0, R8, 0x7632, R0 ;  /* 0x0000763208007816 */ /* 0x000fe20000000000 */
[----:B------:R-:W-:-:S02]  /*b7550*/  IMAD.MOV.U32 R10, RZ, RZ, R12 ;  /* 0x000000ffff0a7224 */ /* 0x000fc400078e000c */
[----:B------:R-:W4:Y:S01]  /*b7560*/  LDL.LU R13, [R1+0x2040] ;  /* 0x00204000010d7983 */ /* 0x000f220000300800 */
[----:B---3--:R0:W-:Y:S01]  /*b7570*/  STG.E.U16 [R14.64], R8 ;  /* 0x000000080e007986 */ /* 0x0081e2000c101506 */
[----:B--2---:R-:W-:Y:S02]  /*b7580*/  STG.E.U16 [R26.64], R0 ;  /* 0x000000001a007986 */ /* 0x004fe4000c101506 */
[----:B------:R-:W1:Y:S04]  /*b7590*/  LDS.128 R24, [R3+0x1000] ;  /* 0x0010000003187984 */ /* 0x000e680000000c00 */
[----:B------:R-:W-:Y:S01]  /*b75a0*/  STG.E.U16 [R18.64], R16 ;  /* 0x0000001012007986 */ /* 0x000fe2000c101506 */
[----:B0-----:R-:W2:Y:S01]  /*b75b0*/  LDL.LU.64 R14, [R1+0xa10] ;  /* 0x000a1000010e7983 */ /* 0x001ea20000300a00 */
[----:B-1----:R-:W-:-:S03]  /*b75c0*/  MOV R8, R24 ;  /* 0x0000001800087202 */ /* 0x002fc60000000f00 */
[----:B------:R-:W-:Y:S01]  /*b75d0*/  STL [R1+0x184], R25 ;  /* 0x0001841901007387 */ /* 0x000fe20000100800 */
[----:B------:R-:W-:Y:S02]  /*b75e0*/  STL.64 [R1+0x188], R26 ;  /* 0x0001881a01007387 */ /* 0x000fe40000100a00 */
[----:B------:R0:W-:Y:S01]  /*b75f0*/  STL.64 [R1+0x2018], R10 ;  /* 0x0020180a01007387 */ /* 0x0001e20000100a00 */
[----:B------:R-:W-:Y:S01]  /*b7600*/  PRMT R0, R16, 0x7632, R0 ;  /* 0x0000763210007816 */ /* 0x000fe20000000000 */
[----:B------:R-:W1:Y:S04]  /*b7610*/  LDS.128 R24, [R21+0x1000] ;  /* 0x0010000015187984 */ /* 0x000e680000000c00 */
[----:B0-----:R-:W3:Y:S01]  /*b7620*/  LDL.LU.64 R10, [R1+0xa18] ;  /* 0x000a1800010a7983 */ /* 0x001ee20000300a00 */
[----:B------:R-:W-:Y:S02]  /*b7630*/  STL [R1+0x2010], R8 ;  /* 0x0020100801007387 */ /* 0x000fe40000100800 */
[----:B------:R-:W2:Y:S01]  /*b7640*/  LDL.LU.64 R18, [R1+0xa38] ;  /* 0x000a380001127983 */ /* 0x000ea20000300a00 */
[----:B-----5:R-:W-:Y:S01]  /*b7650*/  STG.E.U16 [R6.64], R0 ;  /* 0x0000000006007986 */ /* 0x020fe2000c101506 */
[----:B-1----:R-:W-:-:S03]  /*b7660*/  MOV R12, R24 ;  /* 0x00000018000c7202 */ /* 0x002fc60000000f00 */
[----:B--2---:R0:W-:Y:S04]  /*b7670*/  STL.64 [R1+0x2028], R18 ;  /* 0x0020281201007387 */ /* 0x0041e80000100a00 */
[----:B0-----:R-:W2:Y:S01]  /*b7680*/  LDL.LU.64 R18, [R1+0x9f0] ;  /* 0x0009f00001127983 */ /* 0x001ea20000300a00 */
[----:B------:R0:W-:Y:S03]  /*b7690*/  STL [R1+0x2020], R17 ;  /* 0x0020201101007387 */ /* 0x0001e60000100800 */
[----:B0-----:R-:W5:Y:S01]  /*b76a0*/  LDL.LU.64 R16, [R1+0x9f8] ;  /* 0x0009f80001107983 */ /* 0x001f620000300a00 */
[----:B------:R-:W2:Y:S02]  /*b76b0*/  LDL.LU.64 R6, [R1+0xa30] ;  /* 0x000a300001067983 */ /* 0x000ea40000300a00 */
[----:B------:R-:W-:Y:S02]  /*b76c0*/  STL [R1+0x104], R25 ;  /* 0x0001041901007387 */ /* 0x000fe40000100800 */
[----:B------:R0:W-:Y:S02]  /*b76d0*/  STL.64 [R1+0x108], R26 ;  /* 0x0001081a01007387 */ /* 0x0001e40000100a00 */
[----:B0-----:R-:W3:Y:S01]  /*b76e0*/  LDL.LU.64 R26, [R1+0x2038] ;  /* 0x00203800011a7983 */ /* 0x001ee20000300a00 */
[----:B------:R-:W3:Y:S01]  /*b76f0*/  LDL.LU.64 R24, [R1+0x2030] ;  /* 0x0020300001187983 */ /* 0x000ee20000300a00 */
[----:B------:R-:W-:-:S02]  /*b7700*/  PRMT R0, R5, 0x7632, R0 ;  /* 0x0000763205007816 */ /* 0x000fc40000000000 */
[----:B-----5:R-:W-:Y:S03]  /*b7710*/  STG.E.U16 [R16.64], R5 ;  /* 0x0000000510007986 */ /* 0x020fe6000c101506 */
[----:B--2---:R0:W-:Y:S02]  /*b7720*/  STG.E.U16 [R18.64], R0 ;  /* 0x0000000012007986 */ /* 0x0041e4000c101506 */
[----:B------:R-:W1:Y:S01]  /*b7730*/  LDS.128 R16, [R28+0x1000] ;  /* 0x001000001c107984 */ /* 0x000e620000000c00 */
[----:B0-----:R-:W-:Y:S01]  /*b7740*/  PRMT R0, R4, 0x7632, R0 ;  /* 0x0000763204007816 */ /* 0x001fe20000000000 */
[----:B---3--:R0:W-:Y:S04]  /*b7750*/  STG.E.U16 [R24.64], R4 ;  /* 0x0000000418007986 */ /* 0x0081e8000c101506 */
[----:B------:R2:W-:Y:S01]  /*b7760*/  STG.E.U16 [R26.64], R0 ;  /* 0x000000001a007986 */ /* 0x0005e2000c101506 */
[----:B-1----:R-:W-:Y:S01]  /*b7770*/  STL [R1+0x84], R17 ;  /* 0x0000841101007387 */ /* 0x002fe20000100800 */
[----:B------:R-:W-:Y:S02]  /*b7780*/  STL.64 [R1+0x88], R18 ;  /* 0x0000881201007387 */ /* 0x000fe40000100a00 */
[----:B0-----:R-:W3:Y:S02]  /*b7790*/  LDL.LU.64 R24, [R1+0xa48] ;  /* 0x000a480001187983 */ /* 0x001ee40000300a00 */
[----:B--2---:R-:W2:Y:S02]  /*b77a0*/  LDL.LU.64 R26, [R1+0xa40] ;  /* 0x000a4000011a7983 */ /* 0x004ea40000300a00 */
[----:B------:R-:W-:-:S02]  /*b77b0*/  IMAD.MOV.U32 R5, RZ, RZ, R16 ;  /* 0x000000ffff057224 */ /* 0x000fc400078e0010 */
[----:B------:R-:W0:Y:S01]  /*b77c0*/  LDS.128 R16, [R23+0x1000] ;  /* 0x0010000017107984 */ /* 0x000e220000000c00 */
[----:B------:R-:W-:-:S03]  /*b77d0*/  PRMT R0, R9, 0x7632, R0 ;  /* 0x0000763209007816 */ /* 0x000fc60000000000 */
[----:B------:R-:W-:Y:S02]  /*b77e0*/  STG.E.U16 [R10.64], R9 ;  /* 0x000000090a007986 */ /* 0x000fe4000c101506 */
[----:B------:R-:W1:Y:S02]  /*b77f0*/  LDS.128 R8, [R3+0x2000] ;  /* 0x0020000003087984 */ /* 0x000e640000000c00 */
[----:B--2---:R2:W-:Y:S04]  /*b7800*/  STL.64 [R1+0x2008], R26 ;  /* 0x0020081a01007387 */ /* 0x0045e80000100a00 */
[----:B--2---:R-:W2:Y:S01]  /*b7810*/  LDL.LU.64 R26, [R1+0xa20] ;  /* 0x000a2000011a7983 */ /* 0x004ea20000300a00 */
[----:B---3--:R3:W-:Y:S03]  /*b7820*/  STL.64 [R1+0x2000], R24 ;  /* 0x0020001801007387 */ /* 0x0087e60000100a00 */
[----:B---3--:R-:W3:Y:S01]  /*b7830*/  LDL.LU.64 R24, [R1+0xa28] ;  /* 0x000a280001187983 */ /* 0x008ee20000300a00 */
[----:B0-----:R-:W-:Y:S02]  /*b7840*/  STL [R1+0x4], R17 ;  /* 0x0000041101007387 */ /* 0x001fe40000100800 */
[----:B------:R0:W-:Y:S02]  /*b7850*/  STL.64 [R1+0x8], R18 ;  /* 0x0000081201007387 */ /* 0x0001e40000100a00 */
[----:B0-----:R-:W5:Y:S01]  /*b7860*/  LDL.LU.64 R18, [R1+0x2028] ;  /* 0x0020280001127983 */ /* 0x001f620000300a00 */
[----:B------:R-:W5:Y:S02]  /*b7870*/  LDL.LU R17, [R1+0x2020] ;  /* 0x0020200001117983 */ /* 0x000f640000300800 */
[----:B-1----:R-:W-:Y:S02]  /*b7880*/  STL [R1+0x174], R9 ;  /* 0x0001740901007387 */ /* 0x002fe40000100800 */
[----:B------:R0:W-:Y:S02]  /*b7890*/  STL.64 [R1+0x178], R10 ;  /* 0x0001780a01007387 */ /* 0x0001e40000100a00 */
[----:B0-----:R-:W5:Y:S04]  /*b78a0*/  LDL.LU.64 R10, [R1+0x2018] ;  /* 0x00201800010a7983 */ /* 0x001f680000300a00 */
[----:B------:R4:W-:Y:S02]  /*b78b0*/  STG.E.U16 [R14.64], R0 ;  /* 0x000000000e007986 */ /* 0x0009e4000c101506 */
[----:B----4-:R-:W-:-:S02]  /*b78c0*/  PRMT R0, R13, 0x7632, R0 ;  /* 0x000076320d007816 */ /* 0x010fc40000000000 */
[----:B------:R-:W-:Y:S02]  /*b78d0*/  MOV R9, R8 ;  /* 0x0000000800097202 */ /* 0x000fe40000000f00 */
[----:B------:R-:W4:Y:S01]  /*b78e0*/  LDL.LU R8, [R1+0x2010] ;  /* 0x0020100001087983 */ /* 0x000f220000300800 */
[----:B------:R-:W4:Y:S01]  /*b78f0*/  LDL.LU.64 R14, [R1+0xa50] ;  /* 0x000a5000010e7983 */ /* 0x000f220000300a00 */
[----:B------:R-:W-:Y:S02]  /*b7900*/  MOV R4, R16 ;  /* 0x0000001000047202 */ /* 0x000fe40000000f00 */
[----:B---3--:R-:W-:Y:S01]  /*b7910*/  STG.E.U16 [R24.64], R13 ;  /* 0x0000000d18007986 */ /* 0x008fe2000c101506 */
[----:B--2---:R-:W-:Y:S02]  /*b7920*/  STG.E.U16 [R26.64], R0 ;  /* 0x000000001a007986 */ /* 0x004fe4000c101506 */
[----:B------:R-:W0:Y:S02]  /*b7930*/  LDS.128 R24, [R21+0x2000] ;  /* 0x0020000015187984 */ /* 0x000e240000000c00 */
[----:B0-----:R-:W-:Y:S02]  /*b7940*/  STL [R1+0xf4], R25 ;  /* 0x0000f41901007387 */ /* 0x001fe40000100800 */
[----:B------:R-:W-:Y:S02]  /*b7950*/  STL.64 [R1+0xf8], R26 ;  /* 0x0000f81a01007387 */ /* 0x000fe40000100a00 */
[----:B------:R-:W-:-:S02]  /*b7960*/  IMAD.MOV.U32 R13, RZ, RZ, R24 ;  /* 0x000000ffff0d7224 */ /* 0x000fc400078e0018 */
[----:B------:R-:W0:Y:S04]  /*b7970*/  LDS.128 R24, [R28+0x2000] ;  /* 0x002000001c187984 */ /* 0x000e280000000c00 */
[----:B-----5:R0:W-:Y:S01]  /*b7980*/  STG.E.U16 [R18.64], R11 ;  /* 0x0000000b12007986 */ /* 0x0201e2000c101506 */
[----:B------:R-:W-:Y:S02]  /*b7990*/  MOV R29, R17 ;  /* 0x00000011001d7202 */ /* 0x000fe40000000f00 */
[----:B------:R-:W2:Y:S01]  /*b79a0*/  LDL.LU.64 R16, [R1+0xa70] ;  /* 0x000a700001107983 */ /* 0x000ea20000300a00 */
[----:B0-----:R-:W-:Y:S01]  /*b79b0*/  MOV R18, R24 ;  /* 0x0000001800127202 */ /* 0x001fe20000000f00 */
[----:B------:R-:W-:Y:S01]  /*b79c0*/  STL [R1+0x74], R25 ;  /* 0x0000741901007387 */ /* 0x000fe20000100800 */
[----:B------:R0:W-:Y:S03]  /*b79d0*/  STL.64 [R1+0x78], R26 ;  /* 0x0000781a01007387 */ /* 0x0001e60000100a00 */
[----:B0-----:R-:W3:Y:S01]  /*b79e0*/  LDL.LU.64 R26, [R1+0x2008] ;  /* 0x00200800011a7983 */ /* 0x001ee20000300a00 */
[----:B------:R-:W5:Y:S02]  /*b79f0*/  LDL.LU.64 R24, [R1+0x2000] ;  /* 0x0020000001187983 */ /* 0x000f640000300a00 */
[----:B------:R0:W-:Y:S02]  /*b7a00*/  STL [R1+0x1fd8], R18 ;  /* 0x001fd81201007387 */ /* 0x0001e40000100800 */
[----:B0-----:R-:W2:Y:S01]  /*b7a10*/  LDL.LU.64 R18, [R1+0xa78] ;  /* 0x000a780001127983 */ /* 0x001ea20000300a00 */
[----:B------:R-:W-:-:S05]  /*b7a20*/  PRMT R0, R11, 0x7632, R0 ;  /* 0x000076320b007816 */ /* 0x000fca0000000000 */
[----:B------:R-:W-:Y:S04]  /*b7a30*/  STG.E.U16 [R6.64], R0 ;  /* 0x0000000006007986 */ /* 0x000fe8000c101506 */
[----:B--2---:R0:W-:Y:S04]  /*b7a40*/  STL.64 [R1+0x1fe8], R18 ;  /* 0x001fe81201007387 */ /* 0x0041e80000100a00 */
[----:B0-----:R-:W2:Y:S01]  /*b7a50*/  LDL.LU.64 R18, [R1+0xa60] ;  /* 0x000a600001127983 */ /* 0x001ea20000300a00 */
[----:B------:R0:W-:Y:S03]  /*b7a60*/  STL.64 [R1+0x1fe0], R16 ;  /* 0x001fe01001007387 */ /* 0x0001e60000100a00 */
[----:B0-----:R-:W4:Y:S01]  /*b7a70*/  LDL.LU.64 R16, [R1+0xa68] ;  /* 0x000a680001107983 */ /* 0x001f220000300a00 */
[----:B------:R-:W-:-:S03]  /*b7a80*/  PRMT R0, R10, 0x7632, R0 ;  /* 0x000076320a007816 */ /* 0x000fc60000000000 */
[----:B-----5:R-:W-:Y:S04]  /*b7a90*/  STG.E.U16 [R24.64], R10 ;  /* 0x0000000a18007986 */ /* 0x020fe8000c101506 */
[----:B---3--:R-:W-:Y:S02]  /*b7aa0*/  STG.E.U16 [R26.64], R0 ;  /* 0x000000001a007986 */ /* 0x008fe4000c101506 */
[----:B------:R-:W0:Y:S02]  /*b7ab0*/  LDS.128 R24, [R23+0x2000] ;  /* 0x0020000017187984 */ /* 0x000e240000000c00 */
[----:B--2---:R1:W-:Y:S04]  /*b7ac0*/  STL.64 [R1+0x1ff8], R18 ;  /* 0x001ff81201007387 */ /* 0x0043e80000100a00 */
[----:B-1----:R-:W2:Y:S01]  /*b7ad0*/  LDL.LU.64 R18, [R1+0xa58] ;  /* 0x000a580001127983 */ /* 0x002ea20000300a00 */
[----:B----4-:R-:W-:Y:S02]  /*b7ae0*/  STL.64 [R1+0x1ff0], R16 ;  /* 0x001ff01001007387 */ /* 0x010fe40000100a00 */
[----:B------:R-:W3:Y:S02]  /*b7af0*/  LDL.LU.64 R6, [R1+0xa88] ;  /* 0x000a880001067983 */ /* 0x000ee40000300a00 */
[----:B------:R-:W4:Y:S01]  /*b7b00*/  LDL.LU.64 R10, [R1+0xa90] ;  /* 0x000a9000010a7983 */ /* 0x000f220000300a00 */
[----:B0-----:R-:W-:Y:S01]  /*b7b10*/  STL [R1+0x1e98], R25 ;  /* 0x001e981901007387 */ /* 0x001fe20000100800 */
[----:B------:R-:W-:Y:S02]  /*b7b20*/  STL [R1+0x1de8], R26 ;  /* 0x001de81a01007387 */ /* 0x000fe40000100800 */
[----:B------:R0:W-:Y:S02]  /*b7b30*/  STL [R1+0x1d98], R27 ;  /* 0x001d981b01007387 */ /* 0x0001e40000100800 */
[----:B0-----:R-:W5:Y:S01]  /*b7b40*/  LDL.LU.64 R26, [R1+0xaa8] ;  /* 0x000aa800011a7983 */ /* 0x001f620000300a00 */
[----:B------:R-:W-:-:S03]  /*b7b50*/  PRMT R0, R8, 0x7632, R0 ;  /* 0x0000763208007816 */ /* 0x000fc60000000000 */
[----:B--2---:R-:W-:Y:S02]  /*b7b60*/  STG.E.U16 [R18.64], R8 ;  /* 0x0000000812007986 */ /* 0x004fe4000c101506 */
[----:B------:R-:W0:Y:S02]  /*b7b70*/  LDS.128 R16, [R3+0x3000] ;  /* 0x0030000003107984 */ /* 0x000e240000000c00 */
[----:B-----5:R1:W-:Y:S04]  /*b7b80*/  STL.64 [R1+0x1fd0], R26 ;  /* 0x001fd01a01007387 */ /* 0x0203e80000100a00 */
[----:B-1----:R-:W2:Y:S01]  /*b7b90*/  LDL.LU.64 R26, [R1+0xa98] ;  /* 0x000a9800011a7983 */ /* 0x002ea20000300a00 */
[----:B------:R1:W-:Y:S03]  /*b7ba0*/  STL [R1+0x1fc8], R24 ;  /* 0x001fc81801007387 */ /* 0x0003e60000100800 */
[----:B-1----:R-:W5:Y:S01]  /*b7bb0*/  LDL.LU.64 R24, [R1+0xa80] ;  /* 0x000a800001187983 */ /* 0x002f620000300a00 */
[----:B0-----:R-:W-:Y:S02]  /*b7bc0*/  STL [R1+0x164], R17 ;  /* 0x0001641101007387 */ /* 0x001fe40000100800 */
[----:B------:R0:W-:Y:S02]  /*b7bd0*/  STL.64 [R1+0x168], R18 ;  /* 0x0001681201007387 */ /* 0x0001e40000100a00 */
[----:B------:R-:W-:Y:S01]  /*b7be0*/  IMAD.MOV.U32 R8, RZ, RZ, R16 ;  /* 0x000000ffff087224 */ /* 0x000fe200078e0010 */
[----:B0-----:R-:W2:Y:S01]  /*b7bf0*/  LDL.LU.64 R18, [R1+0x1ff8] ;  /* 0x001ff80001127983 */ /* 0x001ea20000300a00 */
[----:B------:R-:W2:Y:S03]  /*b7c00*/  LDL.LU.64 R16, [R1+0x1ff0] ;  /* 0x001ff00001107983 */ /* 0x000ea60000300a00 */
[----:B------:R0:W-:Y:S02]  /*b7c10*/  STG.E.U16 [R14.64], R0 ;  /* 0x000000000e007986 */ /* 0x0001e4000c101506 */
[----:B0-----:R-:W-:-:S02]  /*b7c20*/  PRMT R0, R12, 0x7632, R0 ;  /* 0x000076320c007816 */ /* 0x001fc40000000000 */
[----:B------:R-:W3:Y:S01]  /*b7c30*/  LDL.LU.64 R14, [R1+0xaa0] ;  /* 0x000aa000010e7983 */ /* 0x000ee20000300a00 */
[----:B------:R-:W-:Y:S03]  /*b7c40*/  STL [R1+0x1fb0], R8 ;  /* 0x001fb00801007387 */ /* 0x000fe60000100800 */
[----:B--2---:R-:W-:Y:S01]  /*b7c50*/  STG.E.U16 [R16.64], R12 ;  /* 0x0000000c10007986 */ /* 0x004fe2000c101506 */
[----:B------:R-:W-:Y:S02]  /*b7c60*/  STG.E.U16 [R18.64], R0 ;  /* 0x0000000012007986 */ /* 0x000fe4000c101506 */
[----:B------:R-:W0:Y:S02]  /*b7c70*/  LDS.128 R16, [R21+0x3000] ;  /* 0x0030000015107984 */ /* 0x000e240000000c00 */
[----:B0-----:R-:W-:Y:S02]  /*b7c80*/  STL.64 [R1+0xe0], R16 ;  /* 0x0000e01001007387 */ /* 0x001fe40000100a00 */
[----:B------:R0:W-:Y:S02]  /*b7c90*/  STL.64 [R1+0xe8], R18 ;  /* 0x0000e81201007387 */ /* 0x0001e40000100a00 */
[----:B0-----:R-:W2:Y:S01]  /*b7ca0*/  LDL.LU.64 R18, [R1+0x1fe8] ;  /* 0x001fe80001127983 */ /* 0x001ea20000300a00 */
[----:B------:R-:W3:Y:S01]  /*b7cb0*/  LDL.LU.64 R16, [R1+0x1fe0] ;  /* 0x001fe00001107983 */ /* 0x000ee20000300a00 */
[----:B------:R-:W-:Y:S01]  /*b7cc0*/  PRMT R0, R5, 0x7632, R0 ;  /* 0x0000763205007816 */ /* 0x000fe20000000000 */
[----:B-----5:R-:W-:Y:S04]  /*b7cd0*/  STG.E.U16 [R24.64], R5 ;  /* 0x0000000518007986 */ /* 0x020fe8000c101506 */
[----:B--2---:R0:W-:Y:S01]  /*b7ce0*/  STG.E.U16 [R18.64], R0 ;  /* 0x0000000012007986 */ /* 0x0041e2000c101506 */
[----:B---3--:R-:W-:Y:S02]  /*b7cf0*/  STG.E.U16 [R16.64], R4 ;  /* 0x0000000410007986 */ /* 0x008fe4000c101506 */
[----:B------:R-:W1:Y:S01]  /*b7d00*/  LDS.128 R16, [R28+0x3000] ;  /* 0x003000001c107984 */ /* 0x000e620000000c00 */
[----:B0-----:R-:W-:-:S05]  /*b7d10*/  PRMT R0, R4, 0x7632, R0 ;  /* 0x0000763204007816 */ /* 0x001fca0000000000 */
[----:B------:R0:W-:Y:S02]  /*b7d20*/  STG.E.U16 [R6.64], R0 ;  /* 0x0000000006007986 */ /* 0x0001e4000c101506 */
[----:B------:R-:W2:Y:S04]  /*b7d30*/  LDS.128 R4, [R23+0x3000] ;  /* 0x0030000017047984 */ /* 0x000ea80000000c00 */
[----:B------:R-:W-:Y:S02]  /*b7d40*/  STG.E.U16 [R26.64], R9 ;  /* 0x000000091a007986 */ /* 0x000fe4000c101506 */
[----:B------:R-:W3:Y:S01]  /*b7d50*/  LDS.128 R24, [R3+0x4000] ;  /* 0x0040000003187984 */ /* 0x000ee20000000c00 */
[----:B0-----:R-:W-:-:S03]  /*b7d60*/  PRMT R0, R9, 0x7632, R0 ;  /* 0x0000763209007816 */ /* 0x001fc60000000000 */
[----:B-1----:R-:W-:Y:S01]  /*b7d70*/  STL [R1+0x64], R17 ;  /* 0x0000641101007387 */ /* 0x002fe20000100800 */
[----:B------:R0:W-:Y:S01]  /*b7d80*/  STL.64 [R1+0x68], R18 ;  /* 0x0000681201007387 */ /* 0x0001e20000100a00 */
[----:B------:R-:W-:Y:S02]  /*b7d90*/  MOV R20, R16 ;  /* 0x0000001000147202 */ /* 0x000fe40000000f00 */
[----:B----4-:R-:W-:Y:S04]  /*b7da0*/  STG.E.U16 [R10.64], R0 ;  /* 0x000000000a007986 */ /* 0x010fe8000c101506 */
[----:B0-----:R-:W4:Y:S01]  /*b7db0*/  LDL.LU R18, [R1+0x1fd8] ;  /* 0x001fd80001127983 */ /* 0x001f220000300800 */
[----:B------:R-:W5:Y:S02]  /*b7dc0*/  LDL.LU.64 R16, [R1+0xab0] ;  /* 0x000ab00001107983 */ /* 0x000f640000300a00 */
[----:B--2---:R-:W-:Y:S02]  /*b7dd0*/  STL.64 [R1+0x1d68], R6 ;  /* 0x001d680601007387 */ /* 0x004fe40000100a00 */
[----:B------:R-:W2:Y:S01]  /*b7de0*/  LDL.LU.64 R8, [R1+0xad0] ;  /* 0x000ad00001087983 */ /* 0x000ea20000300a00 */
[----:B---3--:R-:W-:Y:S01]  /*b7df0*/  STL [R1+0x154], R25 ;  /* 0x0001541901007387 */ /* 0x008fe20000100800 */
[----:B------:R0:W-:Y:S01]  /*b7e00*/  STL.64 [R1+0x158], R26 ;  /* 0x0001581a01007387 */ /* 0x0001e20000100a00 */
[----:B------:R-:W-:-:S02]  /*b7e10*/  MOV R12, R24 ;  /* 0x00000018000c7202 */ /* 0x000fc40000000f00 */
[----:B0-----:R-:W3:Y:S01]  /*b7e20*/  LDL.LU.64 R26, [R1+0x1fd0] ;  /* 0x001fd000011a7983 */ /* 0x001ee20000300a00 */
[----:B------:R-:W2:Y:S02]  /*b7e30*/  LDL.LU R24, [R1+0x1fc8] ;  /* 0x001fc80001187983 */ /* 0x000ea40000300800 */
[----:B------:R-:W2:Y:S01]  /*b7e40*/  LDL.LU.64 R10, [R1+0xac0] ;  /* 0x000ac000010a7983 */ /* 0x000ea20000300a00 */
[----:B------:R-:W-:Y:S01]  /*b7e50*/  PRMT R0, R13, 0x7632, R0 ;  /* 0x000076320d007816 */ /* 0x000fe20000000000 */
[----:B---3--:R-:W-:Y:S04]  /*b7e60*/  STG.E.U16 [R26.64], R13 ;  /* 0x0000000d1a007986 */ /* 0x008fe8000c101506 */
[----:B--2---:R0:W-:Y:S01]  /*b7e70*/  STL.64 [R1+0x1fc0], R10 ;  /* 0x001fc00a01007387 */ /* 0x0041e20000100a00 */
[----:B------:R-:W-:Y:S03]  /*b7e80*/  STG.E.U16 [R14.64], R0 ;  /* 0x000000000e007986 */ /* 0x000fe6000c101506 */
[----:B0-----:R-:W4:Y:S01]  /*b7e90*/  LDL.LU.64 R10, [R1+0xab8] ;  /* 0x000ab800010a7983 */ /* 0x001f220000300a00 */
[----:B------:R-:W-:Y:S02]  /*b7ea0*/  STL.64 [R1+0x1fb8], R8 ;  /* 0x001fb80801007387 */ /* 0x000fe40000100a00 */
[----:B------:R-:W-:Y:S02]  /*b7eb0*/  STL [R1+0x1f88], R12 ;  /* 0x001f880c01007387 */ /* 0x000fe40000100800 */
[----:B------:R-:W0:Y:S04]  /*b7ec0*/  LDS.128 R12, [R21+0x4000] ;  /* 0x00400000150c7984 */ /* 0x000e280000000c00 */
[----:B------:R-:W2:Y:S01]  /*b7ed0*/  LDL.LU.64 R26, [R1+0xae0] ;  /* 0x000ae000011a7983 */ /* 0x000ea20000300a00 */
[----:B------:R-:W3:Y:S03]  /*b7ee0*/  LDL.LU R6, [R1+0xe0] ;  /* 0x0000e00001067983 */ /* 0x000ee60000300800 */
[----:B0-----:R0:W-:Y:S01]  /*b7ef0*/  STL [R1+0xd4], R13 ;  /* 0x0000d40d01007387 */ /* 0x0011e20000100800 */
[----:B------:R1:W-:Y:S01]  /*b7f00*/  STL.64 [R1+0xd8], R14 ;  /* 0x0000d80e01007387 */ /* 0x0003e20000100a00 */
[----:B------:R-:W-:-:S02]  /*b7f10*/  MOV R25, R12 ;  /* 0x0000000c00197202 */ /* 0x000fc40000000f00 */
[----:B0-----:R-:W2:Y:S01]  /*b7f20*/  LDL.LU.64 R12, [R1+0xb08] ;  /* 0x000b0800010c7983 */ /* 0x001ea20000300a00 */
[----:B-1----:R-:W2:Y:S03]  /*b7f30*/  LDL.LU.64 R14, [R1+0xb00] ;  /* 0x000b0000010e7983 */ /* 0x002ea60000300a00 */
[----:B--2---:R0:W-:Y:S04]  /*b7f40*/  STL.64 [R1+0x1f98], R14 ;  /* 0x001f980e01007387 */ /* 0x0041e80000100a00 */
[----:B0-----:R-:W2:Y:S01]  /*b7f50*/  LDL.LU.64 R14, [R1+0xae8] ;  /* 0x000ae800010e7983 */ /* 0x001ea20000300a00 */
[----:B------:R0:W-:Y:S03]  /*b7f60*/  STL.64 [R1+0x1f90], R12 ;  /* 0x001f900c01007387 */ /* 0x0001e60000100a00 */
[----:B0-----:R-:W3:Y:S04]  /*b7f70*/  LDL.LU.64 R12, [R1+0xaf0] ;  /* 0x000af000010c7983 */ /* 0x001ee80000300a00 */
[----:B----4-:R-:W-:Y:S02]  /*b7f80*/  STG.E.U16 [R10.64], R18 ;  /* 0x000000120a007986 */ /* 0x010fe4000c101506 */
[----:B------:R-:W0:Y:S01]  /*b7f90*/  LDS.128 R8, [R28+0x4000] ;  /* 0x004000001c087984 */ /* 0x000e220000000c00 */
[----:B------:R-:W-:-:S03]  /*b7fa0*/  PRMT R0, R18, 0x7632, R0 ;  /* 0x0000763212007816 */ /* 0x000fc60000000000 */
[----:B------:R-:W-:Y:S02]  /*b7fb0*/  IMAD.MOV.U32 R22, RZ, RZ, R29 ;  /* 0x000000ffff167224 */ /* 0x000fe400078e001d */
[----:B0-----:R-:W-:Y:S01]  /*b7fc0*/  IMAD.MOV.U32 R29, RZ, RZ, R11 ;  /* 0x000000ffff1d7224 */ /* 0x001fe200078e000b */
[----:B------:R-:W-:Y:S01]  /*b7fd0*/  MOV R7, R8 ;  /* 0x0000000800077202 */ /* 0x000fe20000000f00 */
[----:B--2---:R0:W-:Y:S04]  /*b7fe0*/  STL.64 [R1+0x1fa8], R14 ;  /* 0x001fa80e01007387 */ /* 0x0041e80000100a00 */
[----:B0-----:R-:W2:Y:S01]  /*b7ff0*/  LDL.LU.64 R14, [R1+0xad8] ;  /* 0x000ad800010e7983 */ /* 0x001ea20000300a00 */
[----:B---3--:R0:W-:Y:S03]  /*b8000*/  STL.64 [R1+0x1fa0], R12 ;  /* 0x001fa00c01007387 */ /* 0x0081e60000100a00 */
[----:B0-----:R-:W3:Y:S01]  /*b8010*/  LDL.LU.64 R12, [R1+0xac8] ;  /* 0x000ac800010c7983 */ /* 0x001ee20000300a00 */
[----:B------:R-:W4:Y:S02]  /*b8020*/  LDL.LU.64 R18, [R1+0xaf8] ;  /* 0x000af80001127983 */ /* 0x000f240000300a00 */
[----:B------:R-:W-:Y:S02]  /*b8030*/  STL [R1+0x54], R9 ;  /* 0x0000540901007387 */ /* 0x000fe40000100800 */
[----:B------:R0:W-:Y:S02]  /*b8040*/  STL [R1+0x58], R10 ;  /* 0x0000580a01007387 */ /* 0x0001e40000100800 */
[----:B0-----:R-:W2:Y:S01]  /*b8050*/  LDL.LU.64 R10, [R1+0x1fc0] ;  /* 0x001fc000010a7983 */ /* 0x001ea20000300a00 */
[----:B------:R-:W2:Y:S03]  /*b8060*/  LDL.LU.64 R8, [R1+0x1fb8] ;  /* 0x001fb80001087983 */ /* 0x000ea60000300a00 */
[----:B-----5:R0:W-:Y:S04]  /*b8070*/  STG.E.U16 [R16.64], R0 ;  /* 0x0000000010007986 */ /* 0x0201e8000c101506 */
[----:B0-----:R-:W5:Y:S01]  /*b8080*/  LDL.LU.64 R16, [R1+0xb10] ;  /* 0x000b100001107983 */ /* 0x001f620000300a00 */
[----:B------:R-:W-:Y:S03]  /*b8090*/  STL [R1+0x1c60], R29 ;  /* 0x001c601d01007387 */ /* 0x000fe60000100800 */
[----:B--2---:R0:W-:Y:S04]  /*b80a0*/  STG.E.U16 [R8.64], R24 ;  /* 0x0000001808007986 */ /* 0x0041e8000c101506 */
[----:B0-----:R-:W2:Y:S01]  /*b80b0*/  LDL.LU R8, [R1+0x1fb0] ;  /* 0x001fb00001087983 */ /* 0x001ea20000300800 */
[----:B------:R-:W-:-:S05]  /*b80c0*/  PRMT R0, R24, 0x7632, R0 ;  /* 0x0000763218007816 */ /* 0x000fca0000000000 */
[----:B---3--:R2:W-:Y:S02]  /*b80d0*/  STG.E.U16 [R12.64], R0 ;  /* 0x000000000c007986 */ /* 0x0085e4000c101506 */
[----:B--2---:R-:W-:Y:S02]  /*b80e0*/  PRMT R0, R8, 0x7632, R0 ;  /* 0x0000763208007816 */ /* 0x004fe40000000000 */
[----:B------:R-:W-:Y:S02]  /*b80f0*/  STG.E.U16 [R10.64], R8 ;  /* 0x000000080a007986 */ /* 0x000fe4000c101506 */
[----:B------:R-:W0:Y:S02]  /*b8100*/  LDS.128 R8, [R23+0x4000] ;  /* 0x0040000017087984 */ /* 0x000e240000000c00 */
[----:B------:R1:W-:Y:S02]  /*b8110*/  STG.E.U16 [R26.64], R0 ;  /* 0x000000001a007986 */ /* 0x0003e4000c101506 */
[----:B------:R-:W-:Y:S02]  /*b8120*/  STG.E.U16 [R14.64], R6 ;  /* 0x000000060e007986 */ /* 0x000fe4000c101506 */
[----:B------:R-:W2:Y:S01]  /*b8130*/  LDS.128 R12, [R3+0x5000] ;  /* 0x00500000030c7984 */ /* 0x000ea20000000c00 */
[----:B-1----:R-:W-:Y:S01]  /*b8140*/  PRMT R0, R6, 0x7632, R0 ;  /* 0x0000763206007816 */ /* 0x002fe20000000000 */
[----:B0-----:R-:W-:Y:S02]  /*b8150*/  STL.64 [R1+0x1d70], R10 ;  /* 0x001d700a01007387 */ /* 0x001fe40000100a00 */
[----:B------:R-:W3:Y:S02]  /*b8160*/  LDL.LU.64 R26, [R1+0xb20] ;  /* 0x000b2000011a7983 */ /* 0x000ee40000300a00 */
[----:B--2---:R-:W-:Y:S01]  /*b8170*/  STL [R1+0x144], R13 ;  /* 0x0001440d01007387 */ /* 0x004fe20000100800 */
[----:B------:R0:W-:Y:S01]  /*b8180*/  STL.64 [R1+0x148], R14 ;  /* 0x0001480e01007387 */ /* 0x0001e20000100a00 */
[----:B------:R-:W-:-:S02]  /*b8190*/  MOV R6, R12 ;  /* 0x0000000c00067202 */ /* 0x000fc40000000f00 */
[----:B0-----:R-:W2:Y:S01]  /*b81a0*/  LDL.LU.64 R14, [R1+0x1fa8] ;  /* 0x001fa800010e7983 */ /* 0x001ea20000300a00 */
[----:B------:R-:W2:Y:S03]  /*b81b0*/  LDL.LU.64 R12, [R1+0x1fa0] ;  /* 0x001fa000010c7983 */ /* 0x000ea60000300a00 */
[----:B--2---:R-:W-:Y:S01]  /*b81c0*/  STG.E.U16 [R12.64], R0 ;  /* 0x000000000c007986 */ /* 0x004fe2000c101506 */
[----:B------:R-:W-:Y:S02]  /*b81d0*/  STG.E.U16 [R14.64], R20 ;  /* 0x000000140e007986 */ /* 0x000fe4000c101506 */
[----:B------:R-:W0:Y:S02]  /*b81e0*/  LDS.128 R12, [R21+0x5000] ;  /* 0x00500000150c7984 */ /* 0x000e240000000c00 */
[----:B0-----:R-:W-:Y:S02]  /*b81f0*/  STL [R1+0xc4], R13 ;  /* 0x0000c40d01007387 */ /* 0x001fe40000100800 */
[----:B------:R0:W-:Y:S01]  /*b8200*/  STL.64 [R1+0xc8], R14 ;  /* 0x0000c80e01007387 */ /* 0x0001e20000100a00 */
[----:B------:R-:W-:Y:S01]  /*b8210*/  MOV R21, R12 ;  /* 0x0000000c00157202 */ /* 0x000fe20000000f00 */
[----:B0-----:R-:W2:Y:S01]  /*b8220*/  LDL.LU.64 R14, [R1+0x1f98] ;  /* 0x001f9800010e7983 */ /* 0x001ea20000300a00 */
[----:B------:R-:W2:Y:S01]  /*b8230*/  LDL.LU.64 R12, [R1+0x1f90] ;  /* 0x001f9000010c7983 */ /* 0x000ea20000300a00 */
[----:B------:R-:W-:-:S02]  /*b8240*/  PRMT R2, R20, 0x7632, R2 ;  /* 0x0000763214027816 */ /* 0x000fc40000000002 */
[----:B------:R-:W-:Y:S01]  /*b8250*/  PRMT R0, R4, 0x7632, R0 ;  /* 0x0000763204007816 */ /* 0x000fe20000000000 */
[----:B------:R-:W3:Y:S01]  /*b8260*/  LDL.LU.64 R10, [R1+0xb28] ;  /* 0x000b2800010a7983 */ /* 0x000ee20000300a00 */
[----:B------:R-:W-:Y:S03]  /*b8270*/  STL [R1+0x1f68], R5 ;  /* 0x001f680501007387 */ /* 0x000fe60000100800 */
[----:B--2---:R-:W-:Y:S01]  /*b8280*/  STG.E.U16 [R12.64], R2 ;  /* 0x000000020c007986 */ /* 0x004fe2000c101506 */
[----:B------:R0:W-:Y:S02]  /*b8290*/  STG.E.U16 [R14.64], R4 ;  /* 0x000000040e007986 */ /* 0x0001e4000c101506 */
[----:B------:R-:W1:Y:S04]  /*b82a0*/  LDS.128 R12, [R28+0x5000] ;  /* 0x005000001c0c7984 */ /* 0x000e680000000c00 */
[----:B----4-:R2:W-:Y:S01]  /*b82b0*/  STG.E.U16 [R18.64], R0 ;  /* 0x0000000012007986 */ /* 0x0105e2000c101506 */
[----:B0-----:R-:W4:Y:S01]  /*b82c0*/  LDL.LU.64 R4, [R1+0xb38] ;  /* 0x000b380001047983 */ /* 0x001f220000300a00 */
[----:B--2---:R-:W2:Y:S03]  /*b82d0*/  LDL.LU.64 R18, [R1+0xb30] ;  /* 0x000b300001127983 */ /* 0x004ea60000300a00 */
[----:B-1----:R-:W-:Y:S01]  /*b82e0*/  STL [R1+0x44], R13 ;  /* 0x0000440d01007387 */ /* 0x002fe20000100800 */
[----:B------:R-:W-:Y:S02]  /*b82f0*/  STL.64 [R1+0x48], R14 ;  /* 0x0000480e01007387 */ /* 0x000fe40000100a00 */
[----:B------:R-:W-:-:S02]  /*b8300*/  IMAD.MOV.U32 R20, RZ, RZ, R12 ;  /* 0x000000ffff147224 */ /* 0x000fc400078e000c */
[----:B------:R-:W5:Y:S04]  /*b8310*/  LDL.LU R12, [R1+0x1f88] ;  /* 0x001f8800010c7983 */ /* 0x000f680000300800 */
[----:B-----5:R0:W-:Y:S04]  /*b8320*/  STG.E.U16 [R16.64], R12 ;  /* 0x0000000c10007986 */ /* 0x0201e8000c101506 */
[----:B0-----:R-:W5:Y:S01]  /*b8330*/  LDL.LU.64 R16, [R1+0xb40] ;  /* 0x000b400001107983 */ /* 0x001f620000300a00 */
[----:B------:R-:W-:Y:S02]  /*b8340*/  PRMT R0, R12, 0x7632, R0 ;  /* 0x000076320c007816 */ /* 0x000fe40000000000 */
[----:B------:R-:W0:Y:S01]  /*b8350*/  LDS.128 R12, [R23+0x5000] ;  /* 0x00500000170c7984 */ /* 0x000e220000000c00 */
[----:B-----5:R1:W-:Y:S04]  /*b8360*/  STL.64 [R1+0x1f78], R16 ;  /* 0x001f781001007387 */ /* 0x0203e80000100a00 */
[----:B-1----:R-:W5:Y:S04]  /*b8370*/  LDL.LU.64 R16, [R1+0xb18] ;  /* 0x000b180001107983 */ /* 0x002f680000300a00 */
[----:B---3--:R1:W-:Y:S01]  /*b8380*/  STG.E.U16 [R26.64], R0 ;  /* 0x000000001a007986 */ /* 0x0083e2000c101506 */
[----:B--2---:R-:W-:Y:S03]  /*b8390*/  STL.64 [R1+0x1f80], R18 ;  /* 0x001f801201007387 */ /* 0x004fe60000100a00 */
[----:B-1----:R-:W1:Y:S01]  /*b83a0*/  S2R R26, SR_TID.X ;  /* 0x00000000001a7919 */ /* 0x002e620000002100 */
[----:B0-----:R0:W-:Y:S02]  /*b83b0*/  STL.64 [R1+0x1f58], R12 ;  /* 0x001f580c01007387 */ /* 0x0011e40000100a00 */
[----:B------:R-:W-:Y:S02]  /*b83c0*/  STL [R1+0x1db0], R14 ;  /* 0x001db00e01007387 */ /* 0x000fe40000100800 */
[----:B------:R1:W-:Y:S01]  /*b83d0*/  STL [R1+0x1d10], R15 ;  /* 0x001d100f01007387 */ /* 0x0003e20000100800 */
[----:B------:R-:W-:Y:S01]  /*b83e0*/  PRMT R0, R25, 0x7632, R0 ;  /* 0x0000763219007816 */ /* 0x000fe20000000000 */
[----:B0-----:R-:W2:Y:S01]  /*b83f0*/  LDL.LU.64 R12, [R1+0xb48] ;  /* 0x000b4800010c7983 */ /* 0x001ea20000300a00 */
[----:B-1----:R-:W-:-:S05]  /*b8400*/  IMAD.SHL.U32 R15, R26, 0x4000, RZ ;  /* 0x000040001a0f7824 */ /* 0x002fca00078e00ff */
[----:B------:R-:W-:Y:S01]  /*b8410*/  LOP3.LUT R15, R15, 0x18000, RZ, 0xc0, !PT ;  /* 0x000180000f0f7812 */ /* 0x000fe200078ec0ff */
[----:B-----5:R0:W-:Y:S02]  /*b8420*/  STG.E.U16 [R16.64], R25 ;  /* 0x0000001910007986 */ /* 0x0201e4000c101506 */
[----:B------:R-:W1:Y:S01]  /*b8430*/  LDS.128 R16, [R3+0x6000] ;  /* 0x0060000003107984 */ /* 0x000e620000000c00 */
[----:B0-----:R-:W-:-:S04]  /*b8440*/  LOP3.LUT R25, R26, 0xff, RZ, 0xc0, !PT ;  /* 0x000000ff1a197812 */ /* 0x001fc800078ec0ff */
[----:B------:R-:W-:-:S04]  /*b8450*/  LEA R15, R25, R15, 0x4 ;  /* 0x0000000f190f7211 */ /* 0x000fc800078e20ff */
[----:B------:R-:W-:Y:S02]  /*b8460*/  LOP3.LUT R15, R15, 0x20, RZ, 0x3c, !PT ;  /* 0x000000200f0f7812 */ /* 0x000fe400078e3cff */
[----:B-1----:R-:W-:Y:S01]  /*b8470*/  MOV R24, R16 ;  /* 0x0000001000187202 */ /* 0x002fe20000000f00 */
[----:B------:R-:W-:Y:S01]  /*b8480*/  STL.64 [R1+0x138], R18 ;  /* 0x0001381201007387 */ /* 0x000fe20000100a00 */
[----:B------:R-:W-:Y:S02]  /*b8490*/  MOV R27, R17 ;  /* 0x00000011001b7202 */ /* 0x000fe40000000f00 */
[----:B------:R-:W0:Y:S03]  /*b84a0*/  LDS.128 R16, [R15+0x6000] ;  /* 0x006000000f107984 */ /* 0x000e260000000c00 */
[----:B------:R1:W-:Y:S04]  /*b84b0*/  STL [R1+0x1e50], R27 ;  /* 0x001e501b01007387 */ /* 0x0003e80000100800 */
[----:B-1----:R-:W3:Y:S04]  /*b84c0*/  LDL.LU.64 R26, [R1+0xb58] ;  /* 0x000b5800011a7983 */ /* 0x002ee80000300a00 */
[----:B0-----:R0:W-:Y:S04]  /*b84d0*/  STL.64 [R1+0xb8], R18 ;  /* 0x0000b81201007387 */ /* 0x0011e80000100a00 */
[----:B0-----:R-:W5:Y:S04]  /*b84e0*/  LDL.LU.64 R18, [R1+0x1f80] ;  /* 0x001f800001127983 */ /* 0x001f680000300a00 */
[----:B------:R0:W-:Y:S01]  /*b84f0*/  STG.E.U16 [R10.64], R0 ;  /* 0x000000000a007986 */ /* 0x0001e2000c101506 */
[----:B----4-:R1:W-:Y:S01]  /*b8500*/  STG.E.U16 [R4.64], R7 ;  /* 0x0000000704007986 */ /* 0x0103e2000c101506 */
[----:B------:R-:W-:-:S02]  /*b8510*/  MOV R14, R17 ;  /* 0x00000011000e7202 */ /* 0x000fc40000000f00 */
[----:B0-----:R-:W-:Y:S01]  /*b8520*/  PRMT R0, R7, 0x7632, R0 ;  /* 0x0000763207007816 */ /* 0x001fe20000000000 */
[----:B------:R-:W-:Y:S01]  /*b8530*/  IMAD.MOV.U32 R11, RZ, RZ, R16 ;  /* 0x000000ffff0b7224 */ /* 0x000fe200078e0010 */
[----:B-1----:R-:W4:Y:S04]  /*b8540*/  LDL.LU.64 R4, [R1+0xb68] ;  /* 0x000b680001047983 */ /* 0x002f280000300a00 */
[----:B-----5:R-:W-:Y:S02]  /*b8550*/  STG.E.U16 [R18.64], R0 ;  /* 0x0000000012007986 */ /* 0x020fe4000c101506 */
[----:B------:R-:W0:Y:S02]  /*b8560*/  LDS.128 R16, [R28+0x6000] ;  /* 0x006000001c107984 */ /* 0x000e240000000c00 */
[----:B0-----:R-:W-:Y:S01]  /*b8570*/  MOV R10, R16 ;  /* 0x00000010000a7202 */ /* 0x001fe20000000f00 */
[----:B------:R-:W-:Y:S01]  /*b8580*/  STL.64 [R1+0x38], R18 ;  /* 0x0000381201007387 */ /* 0x000fe20000100a00 */
[----:B------:R-:W-:-:S02]  /*b8590*/  IMAD.MOV.U32 R7, RZ, RZ, R17 ;  /* 0x000000ffff077224 */ /* 0x000fc400078e0011 */
[----:B------:R-:W5:Y:S01]  /*b85a0*/  LDL.LU.64 R16, [R1+0x1f78] ;  /* 0x001f780001107983 */ /* 0x000f620000300a00 */
[----:B------:R-:W-:Y:S01]  /*b85b0*/  PRMT R0, R8, 0x7632, R0 ;  /* 0x0000763208007816 */ /* 0x000fe20000000000 */
[----:B------:R-:W-:Y:S01]  /*b85c0*/  STL [R1+0x1e90], R9 ;  /* 0x001e900901007387 */ /* 0x000fe20000100800 */
[----:B------:R-:W-:-:S03]  /*b85d0*/  MOV R25, R22 ;  /* 0x0000001600197202 */ /* 0x000fc60000000f00 */
[----:B-----5:R0:W-:Y:S02]  /*b85e0*/  STG.E.U16 [R16.64], R8 ;  /* 0x0000000810007986 */ /* 0x0201e4000c101506 */
[----:B------:R-:W1:Y:S02]  /*b85f0*/  LDS.128 R16, [R23+0x6000] ;  /* 0x0060000017107984 */ /* 0x000e640000000c00 */
[----:B0-----:R-:W5:Y:S02]  /*b8600*/  LDL.LU.64 R8, [R1+0xb50] ;  /* 0x000b500001087983 */ /* 0x001f640000300a00 */
[----:B------:R0:W-:Y:S02]  /*b8610*/  STL [R1+0x1f64], R23 ;  /* 0x001f641701007387 */ /* 0x0001e40000100800 */
[----:B0-----:R-:W3:Y:S01]  /*b8620*/  LDL.LU.64 R22, [R1+0xb60] ;  /* 0x000b600001167983 */ /* 0x001ee20000300a00 */
[----:B------:R-:W-:Y:S03]  /*b8630*/  STL [R1+0x1f60], R20 ;  /* 0x001f601401007387 */ /* 0x000fe60000100800 */
[----:B-1----:R-:W-:Y:S01]  /*b8640*/  STL.64 [R1+0x1d00], R18 ;  /* 0x001d001201007387 */ /* 0x002fe20000100a00 */
[----:B------:R-:W-:Y:S02]  /*b8650*/  STL.64 [R1+0x1f70], R16 ;  /* 0x001f701001007387 */ /* 0x000fe40000100a00 */
[----:B------:R-:W0:Y:S02]  /*b8660*/  LDS.128 R16, [R3+0x7000] ;  /* 0x0070000003107984 */ /* 0x000e240000000c00 */
[----:B0-----:R-:W-:-:S02]  /*b8670*/  MOV R29, R18 ;  /* 0x00000012001d7202 */ /* 0x001fc40000000f00 */
[----:B------:R-:W-:Y:S01]  /*b8680*/  IMAD.MOV.U32 R3, RZ, RZ, R19 ;  /* 0x000000ffff037224 */ /* 0x000fe200078e0013 */
[----:B-----5:R0:W-:Y:S01]  /*b8690*/  STG.E.U16 [R8.64], R0 ;  /* 0x0000000008007986 */ /* 0x0201e2000c101506 */
[----:B--2---:R1:W-:Y:S01]  /*b86a0*/  STG.E.U16 [R12.64], R6 ;  /* 0x000000060c007986 */ /* 0x0043e2000c101506 */
[----:B0-----:R-:W-:Y:S02]  /*b86b0*/  PRMT R0, R6, 0x7632, R0 ;  /* 0x0000763206007816 */ /* 0x001fe40000000000 */
[----:B-1----:R-:W2:Y:S01]  /*b86c0*/  LDL.LU.64 R12, [R1+0xb70] ;  /* 0x000b7000010c7983 */ /* 0x002ea20000300a00 */
[----:B------:R-:W-:Y:S01]  /*b86d0*/  MOV R6, R17 ;  /* 0x0000001100067202 */ /* 0x000fe20000000f00 */
[----:B------:R-:W-:Y:S02]  /*b86e0*/  STL [R1+0x120], R16 ;  /* 0x0001201001007387 */ /* 0x000fe40000100800 */
[----:B------:R-:W0:Y:S04]  /*b86f0*/  LDS.128 R16, [R15+0x7000] ;  /* 0x007000000f107984 */ /* 0x000e280000000c00 */
[----:B---3--:R1:W-:Y:S01]  /*b8700*/  STG.E.U16 [R26.64], R0 ;  /* 0x000000001a007986 */ /* 0x0083e2000c101506 */
[----:B----4-:R-:W-:Y:S01]  /*b8710*/  STG.E.U16 [R4.64], R21 ;  /* 0x0000001504007986 */ /* 0x010fe2000c101506 */
[----:B-1----:R-:W-:-:S05]  /*b8720*/  PRMT R0, R21, 0x7632, R0 ;  /* 0x0000763215007816 */ /* 0x002fca0000000000 */
[----:B------:R-:W-:Y:S02]  /*b8730*/  STG.E.U16 [R22.64], R0 ;  /* 0x0000000016007986 */ /* 0x000fe4000c101506 */
[----:B------:R-:W1:Y:S02]  /*b8740*/  LDS.128 R20, [R28+0x7000] ;  /* 0x007000001c147984 */ /* 0x000e640000000c00 */
[----:B------:R3:W-:Y:S02]  /*b8750*/  STL.64 [R1+0x1e20], R6 ;  /* 0x001e200601007387 */ /* 0x0007e40000100a00 */
[----:B------:R-:W-:Y:S02]  /*b8760*/  STL [R1+0x1d28], R29 ;  /* 0x001d281d01007387 */ /* 0x000fe40000100800 */
[----:B------:R-:W-:Y:S01]  /*b8770*/  STL [R1+0x1be8], R3 ;  /* 0x001be80301007387 */ /* 0x000fe20000100800 */
[----:B---3--:R-:W3:Y:S01]  /*b8780*/  LDL.LU.64 R6, [R1+0xda8] ;  /* 0x000da80001067983 */ /* 0x008ee20000300a00 */
[----:B------:R-:W4:Y:S02]  /*b8790*/  LDL.LU.64 R8, [R1+0xda0] ;  /* 0x000da00001087983 */ /* 0x000f240000300a00 */
[----:B------:R-:W5:Y:S01]  /*b87a0*/  LDL.LU.64 R26, [R1+0xd98] ;  /* 0x000d9800011a7983 */ /* 0x000f620000300a00 */
[----:B0-----:R-:W-:Y:S01]  /*b87b0*/  STL [R1+0xa0], R16 ;  /* 0x0000a01001007387 */ /* 0x001fe20000100800 */
[----:B------:R0:W-:Y:S02]  /*b87c0*/  STL.64 [R1+0xa8], R18 ;  /* 0x0000a81201007387 */ /* 0x0001e40000100a00 */
[----:B0-----:R-:W-:-:S02]  /*b87d0*/  MOV R18, R17 ;  /* 0x0000001100127202 */ /* 0x001fc40000000f00 */
[----:B------:R-:W2:Y:S03]  /*b87e0*/  LDL.LU.64 R16, [R1+0x1f70] ;  /* 0x001f700001107983 */ /* 0x000ea60000300a00 */
[----:B------:R0:W-:Y:S01]  /*b87f0*/  STL [R1+0x1e28], R18 ;  /* 0x001e281201007387 */ /* 0x0001e20000100800 */
[----:B-1----:R-:W-:Y:S01]  /*b8800*/  MOV R28, R23 ;  /* 0x00000017001c7202 */ /* 0x002fe20000000f00 */
[----:B0-----:R-:W2:Y:S01]  /*b8810*/  LDL.LU.64 R18, [R1+0xdb0] ;  /* 0x000db00001127983 */ /* 0x001ea20000300a00 */
[----:B------:R-:W2:Y:S02]  /*b8820*/  LDL.LU R5, [R1+0x1f68] ;  /* 0x001f680001057983 */ /* 0x000ea40000300800 */
[----:B------:R0:W-:Y:S02]  /*b8830*/  STL [R1+0x20], R20 ;  /* 0x0000201401007387 */ /* 0x0001e40000100800 */
[----:B------:R-:W2:Y:S01]  /*b8840*/  LDL.LU R23, [R1+0x1f64] ;  /* 0x001f640001177983 */ /* 0x000ea20000300800 */
[----:B0-----:R-:W2:Y:S01]  /*b8850*/  LDL.LU R20, [R1+0x1f60] ;  /* 0x001f600001147983 */ /* 0x001ea20000300800 */
[----:B------:R-:W-:Y:S01]  /*b8860*/  MOV R15, R21 ;  /* 0x00000015000f7202 */ /* 0x000fe20000000f00 */
[----:B------:R-:W-:-:S04]  /*b8870*/  IMAD.MOV.U32 R4, RZ, RZ, R22 ;  /* 0x000000ffff047224 */ /* 0x000fc800078e0016 */
[----:B------:R0:W-:Y:S04]  /*b8880*/  STL.64 [R1+0x1e30], R14 ;  /* 0x001e300e01007387 */ /* 0x0001e80000100a00 */
[----:B0-----:R-:W3:Y:S01]  /*b8890*/  LDL.LU.64 R14, [R1+0xdb8] ;  /* 0x000db800010e7983 */ /* 0x001ee20000300a00 */
[----:B------:R-:W-:Y:S01]  /*b88a0*/  STL [R1+0x1ce8], R4 ;  /* 0x001ce80401007387 */ /* 0x000fe20000100800 */
[----:B--2---:R-:W-:Y:S02]  /*b88b0*/  PRMT R2, R20, 0x7632, R2 ;  /* 0x0000763214027816 */ /* 0x004fe40000000002 */
[----:B------:R-:W-:Y:S02]  /*b88c0*/  STG.E.U16 [R12.64], R20 ;  /* 0x000000140c007986 */ /* 0x000fe4000c101506 */
[----:B------:R-:W0:Y:S02]  /*b88d0*/  LDS.128 R20, [R23+0x7000] ;  /* 0x0070000017147984 */ /* 0x000e240000000c00 */
[----:B------:R1:W-:Y:S04]  /*b88e0*/  STL [R1+0x1e94], R5 ;  /* 0x001e940501007387 */ /* 0x0003e80000100800 */
[----:B-1----:R-:W2:Y:S01]  /*b88f0*/  LDL.LU.64 R4, [R1+0xdc0] ;  /* 0x000dc00001047983 */ /* 0x002ea20000300a00 */
[----:B------:R1:W-:Y:S03]  /*b8900*/  STL [R1+0x1bb0], R28 ;  /* 0x001bb01c01007387 */ /* 0x0003e60000100800 */
[----:B-1----:R-:W2:Y:S01]  /*b8910*/  LDL.LU.64 R28, [R1+0xdc8] ;  /* 0x000dc800011c7983 */ /* 0x002ea20000300a00 */
[----:B------:R-:W2:Y:S03]  /*b8920*/  LDL.LU.64 R12, [R1+0x1f58] ;  /* 0x001f5800010c7983 */ /* 0x000ea60000300a00 */
[----:B0-----:R0:W-:Y:S04]  /*b8930*/  STL.64 [R1+0x1f10], R20 ;  /* 0x001f101401007387 */ /* 0x0011e80000100a00 */
[----:B0-----:R-:W3:Y:S01]  /*b8940*/  LDL.LU.64 R20, [R1+0xdd0] ;  /* 0x000dd00001147983 */ /* 0x001ee20000300a00 */
[----:B------:R-:W-:Y:S01]  /*b8950*/  STL.64 [R1+0x1ce0], R22 ;  /* 0x001ce01601007387 */ /* 0x000fe20000100a00 */
[----:B--2---:R-:W-:-:S02]  /*b8960*/  PRMT R0, R12, 0x7632, R0 ;  /* 0x000076320c007816 */ /* 0x004fc40000000000 */
[----:B------:R-:W-:Y:S04]  /*b8970*/  STL [R1+0x1e40], R13 ;  /* 0x001e400d01007387 */ /* 0x000fe80000100800 */
[----:B---3--:R0:W-:Y:S01]  /*b8980*/  STG.E.U16 [R20.64], R2 ;  /* 0x0000000214007986 */ /* 0x0081e2000c101506 */
[----:B------:R-:W-:Y:S02]  /*b8990*/  STG.E.U16 [R28.64], R12 ;  /* 0x0000000c1c007986 */ /* 0x000fe4000c101506 */
[----:B------:R1:W-:Y:S02]  /*b89a0*/  STG.E.U16 [R4.64], R0 ;  /* 0x0000000004007986 */ /* 0x0003e4000c101506 */
[----:B------:R-:W-:Y:S01]  /*b89b0*/  STG.E.U16 [R14.64], R24 ;  /* 0x000000180e007986 */ /* 0x000fe2000c101506 */
[----:B0-----:R-:W-:-:S02]  /*b89c0*/  PRMT R2, R24, 0x7632, R2 ;  /* 0x0000763218027816 */ /* 0x001fc40000000002 */
[----:B-1----:R-:W-:-:S03]  /*b89d0*/  PRMT R0, R11, 0x7632, R0 ;  /* 0x000076320b007816 */ /* 0x002fc60000000000 */
[----:B------:R0:W-:Y:S01]  /*b89e0*/  STG.E.U16 [R18.64], R2 ;  /* 0x0000000212007986 */ /* 0x0001e2000c101506 */
[----:B------:R-:W-:Y:S02]  /*b89f0*/  STG.E.U16 [R6.64], R11 ;  /* 0x0000000b06007986 */ /* 0x000fe4000c101506 */
[----:B----4-:R-:W-:Y:S02]  /*b8a00*/  STG.E.U16 [R8.64], R0 ;  /* 0x0000000008007986 */ /* 0x010fe4000c101506 */
[----:B-----5:R1:W-:Y:S01]  /*b8a10*/  STG.E.U16 [R26.64], R10 ;  /* 0x0000000a1a007986 */ /* 0x0203e2000c101506 */
[----:B0-----:R-:W-:Y:S02]  /*b8a20*/  PRMT R2, R10, 0x7632, R2 ;  /* 0x000076320a027816 */ /* 0x001fe40000000002 */
[----:B-1----:R-:W2:Y:S01]  /*b8a30*/  LDL.LU.64 R10, [R1+0xd90] ;  /* 0x000d9000010a7983 */ /* 0x002ea20000300a00 */
[----:B------:R-:W3:Y:S03]  /*b8a40*/  LDL.LU.64 R20, [R1+0xd58] ;  /* 0x000d580001147983 */ /* 0x000ee60000300a00 */
[----:B---3--:R0:W-:Y:S04]  /*b8a50*/  STL.64 [R1+0x1f18], R20 ;  /* 0x001f181401007387 */ /* 0x0081e80000100a00 */
[----:B0-----:R-:W3:Y:S04]  /*b8a60*/  LDL.LU.64 R20, [R1+0xd60] ;  /* 0x000d600001147983 */ /* 0x001ee80000300a00 */
[----:B---3--:R0:W-:Y:S04]  /*b8a70*/  STL [R1+0x1f38], R20 ;  /* 0x001f381401007387 */ /* 0x0081e80000100800 */
[----:B0-----:R-:W3:Y:S01]  /*b8a80*/  LDL.LU R20, [R1+0x120] ;  /* 0x0001200001147983 */ /* 0x001ee20000300800 */
[----:B------:R0:W-:Y:S03]  /*b8a90*/  STL [R1+0x1f20], R21 ;  /* 0x001f201501007387 */ /* 0x0001e60000100800 */
[----:B0-----:R-:W3:Y:S04]  /*b8aa0*/  LDL.LU R21, [R1+0xa0] ;  /* 0x0000a00001157983 */ /* 0x001ee80000300800 */
[----:B---3--:R0:W-:Y:S04]  /*b8ab0*/  STL.64 [R1+0x1f48], R20 ;  /* 0x001f481401007387 */ /* 0x0081e80000100a00 */
[----:B0-----:R-:W3:Y:S04]  /*b8ac0*/  LDL.LU.64 R20, [R1+0xd80] ;  /* 0x000d800001147983 */ /* 0x001ee80000300a00 */
[----:B---3--:R0:W-:Y:S04]  /*b8ad0*/  STL.64 [R1+0x1f50], R20 ;  /* 0x001f501401007387 */ /* 0x0081e80000100a00 */
[----:B0-----:R-:W3:Y:S01]  /*b8ae0*/  LDL.LU.64 R20, [R1+0xd88] ;  /* 0x000d880001147983 */ /* 0x001ee20000300a00 */
[----:B------:R-:W4:Y:S02]  /*b8af0*/  LDL.LU R28, [R1+0x20] ;  /* 0x00002000011c7983 */ /* 0x000f240000300800 */
[----:B------:R-:W5:Y:S02]  /*b8b00*/  LDL.LU R3, [R1+0x194] ;  /* 0x0001940001037983 */ /* 0x000f640000300800 */
        /* <DEDUP_REMOVED lines=9> */
[----:B------:R-:W-:Y:S01]  /*b8ba0*/  STG.E.U16 [R10.64], R2 ;  /* 0x000000020a007986 */ /* 0x000fe2000c101506 */
[----:B---3--:R-:W-:Y:S03]  /*b8bb0*/  STG.E.U16 [R20.64], R16 ;  /* 0x0000001014007986 */ /* 0x008fe6000c101506 */
[----:B--2---:R0:W-:Y:S04]  /*b8bc0*/  STL.64 [R1+0x1f40], R12 ;  /* 0x001f400c01007387 */ /* 0x0041e80000100a00 */
[----:B0-----:R-:W2:Y:S01]  /*b8bd0*/  LDL.LU.64 R12, [R1+0xd78] ;  /* 0x000d7800010c7983 */ /* 0x001ea20000300a00 */
[----:B------:R-:W3:Y:S02]  /*b8be0*/  LDL.LU.64 R22, [R1+0xd28] ;  /* 0x000d280001167983 */ /* 0x000ee40000300a00 */
[----:B------:R-:W3:Y:S02]  /*b8bf0*/  LDL.LU R29, [R1+0x114] ;  /* 0x00011400011d7983 */ /* 0x000ee40000300800 */
[----:B------:R-:W2:Y:S01]  /*b8c00*/  LDL.LU.64 R4, [R1+0xd20] ;  /* 0x000d200001047983 */ /* 0x000ea20000300a00 */
[----:B------:R-:W2:Y:S01]  /*b8c10*/  LDL.LU.64 R14, [R1+0xd18] ;  /* 0x000d1800010e7983 */ /* 0x000ea20000300a00 */
[----:B------:R-:W2:Y:S02]  /*b8c20*/  LDL.LU R27, [R1+0x94] ;  /* 0x00009400011b7983 */ /* 0x000ea40000300800 */
[----:B------:R-:W2:Y:S02]  /*b8c30*/  LDL.LU.64 R18, [R1+0xd10] ;  /* 0x000d100001127983 */ /* 0x000ea40000300a00 */
[----:B------:R-:W2:Y:S01]  /*b8c40*/  LDL.LU.64 R6, [R1+0xd08] ;  /* 0x000d080001067983 */ /* 0x000ea20000300a00 */
[----:B------:R-:W2:Y:S01]  /*b8c50*/  LDL.LU R24, [R1+0x14] ;  /* 0x0000140001187983 */ /* 0x000ea20000300800 */
[----:B------:R-:W2:Y:S02]  /*b8c60*/  LDL.LU.64 R8, [R1+0xd00] ;  /* 0x000d000001087983 */ /* 0x000ea40000300a00 */
[----:B------:R-:W2:Y:S02]  /*b8c70*/  LDL.LU R26, [R1+0x184] ;  /* 0x00018400011a7983 */ /* 0x000ea40000300800 */
[----:B------:R-:W2:Y:S01]  /*b8c80*/  LDL.LU.64 R10, [R1+0xcf8] ;  /* 0x000cf800010a7983 */ /* 0x000ea20000300a00 */
[----:B------:R-:W2:Y:S01]  /*b8c90*/  LDL.LU.64 R20, [R1+0x1f50] ;  /* 0x001f500001147983 */ /* 0x000ea20000300a00 */
[----:B------:R-:W-:Y:S01]  /*b8ca0*/  PRMT R0, R16, 0x7632, R0 ;  /* 0x0000763210007816 */ /* 0x000fe20000000000 */
[----:B------:R0:W-:Y:S02]  /*b8cb0*/  STL [R1+0x1e38], R17 ;  /* 0x001e381101007387 */ /* 0x0001e40000100800 */
[----:B0-----:R-:W3:Y:S04]  /*b8cc0*/  LDL.LU.64 R16, [R1+0xd38] ;  /* 0x000d380001107983 */ /* 0x001ee80000300a00 */
[----:B--2---:R0:W-:Y:S04]  /*b8cd0*/  STG.E.U16 [R20.64], R0 ;  /* 0x0000000014007986 */ /* 0x0041e8000c101506 */
[----:B0-----:R-:W2:Y:S04]  /*b8ce0*/  LDL.LU.64 R20, [R1+0x1f48] ;  /* 0x001f480001147983 */ /* 0x001ea80000300a00 */
[----:B--2---:R0:W-:Y:S04]  /*b8cf0*/  STG.E.U16 [R12.64], R20 ;  /* 0x000000140c007986 */ /* 0x0041e8000c101506 */
[----:B0-----:R-:W2:Y:S01]  /*b8d00*/  LDL.LU.64 R12, [R1+0x1f40] ;  /* 0x001f4000010c7983 */ /* 0x001ea20000300a00 */
[----:B------:R-:W-:-:S02]  /*b8d10*/  PRMT R2, R20, 0x7632, R2 ;  /* 0x0000763214027816 */ /* 0x000fc40000000002 */
[----:B------:R-:W3:Y:S03]  /*b8d20*/  LDL.LU R20, [R1+0x1f38] ;  /* 0x001f380001147983 */ /* 0x000ee60000300800 */
[----:B--2---:R0:W-:Y:S04]  /*b8d30*/  STG.E.U16 [R12.64], R2 ;  /* 0x000000020c007986 */ /* 0x0041e8000c101506 */
[----:B0-----:R-:W2:Y:S01]  /*b8d40*/  LDL.LU.64 R12, [R1+0x1f30] ;  /* 0x001f3000010c7983 */ /* 0x001ea20000300a00 */
[----:B------:R-:W-:-:S03]  /*b8d50*/  PRMT R0, R21, 0x7632, R0 ;  /* 0x0000763215007816 */ /* 0x000fc60000000000 */
[----:B--2---:R0:W-:Y:S04]  /*b8d60*/  STG.E.U16 [R12.64], R21 ;  /* 0x000000150c007986 */ /* 0x0041e8000c101506 */
[----:B0-----:R-:W2:Y:S01]  /*b8d70*/  LDL.LU.64 R12, [R1+0x1f28] ;  /* 0x001f2800010c7983 */ /* 0x001ea20000300a00 */
[----:B------:R-:W3:Y:S01]  /*b8d80*/  LDL.LU R21, [R1+0x1f20] ;  /* 0x001f200001157983 */ /* 0x000ee20000300800 */
[----:B----4-:R-:W-:Y:S02]  /*b8d90*/  PRMT R2, R28, 0x7632, R2 ;  /* 0x000076321c027816 */ /* 0x010fe40000000002 */
[----:B---3--:R0:W-:Y:S04]  /*b8da0*/  STG.E.U16 [R20.64], R0 ;  /* 0x0000000014007986 */ /* 0x0081e8000c101506 */
[----:B0-----:R-:W3:Y:S04]  /*b8db0*/  LDL.LU.64 R20, [R1+0x1f18] ;  /* 0x001f180001147983 */ /* 0x001ee80000300a00 */
[----:B---3--:R0:W-:Y:S01]  /*b8dc0*/  STG.E.U16 [R20.64], R28 ;  /* 0x0000001c14007986 */ /* 0x0081e2000c101506 */
[----:B--2---:R1:W-:Y:S03]  /*b8dd0*/  STG.E.U16 [R12.64], R2 ;  /* 0x000000020c007986 */ /* 0x0043e6000c101506 */
[----:B0-----:R-:W2:Y:S01]  /*b8de0*/  LDL.LU.64 R20, [R1+0x1f10] ;  /* 0x001f100001147983 */ /* 0x001ea20000300a00 */
[----:B-1----:R-:W2:Y:S03]  /*b8df0*/  LDL.LU.64 R12, [R1+0x1f08] ;  /* 0x001f0800010c7983 */ /* 0x002ea60000300a00 */
[----:B--2---:R0:W-:Y:S01]  /*b8e00*/  STG.E.U16 [R12.64], R20 ;  /* 0x000000140c007986 */ /* 0x0041e2000c101506 */
[----:B------:R-:W-:-:S03]  /*b8e10*/  PRMT R0, R20, 0x7632, R0 ;  /* 0x0000763214007816 */ /* 0x000fc60000000000 */
[----:B0-----:R-:W2:Y:S01]  /*b8e20*/  LDL.LU.64 R12, [R1+0x1f00] ;  /* 0x001f0000010c7983 */ /* 0x001ea20000300a00 */
[----:B------:R0:W-:Y:S03]  /*b8e30*/  STL [R1+0x1e3c], R21 ;  /* 0x001e3c1501007387 */ /* 0x0001e60000100800 */
[----:B0-----:R-:W3:Y:S01]  /*b8e40*/  LDL.LU.64 R20, [R1+0xd40] ;  /* 0x000d400001147983 */ /* 0x001ee20000300a00 */
[----:B-----5:R-:W-:-:S03]  /*b8e50*/  PRMT R2, R3, 0x7632, R2 ;  /* 0x0000763203027816 */ /* 0x020fc60000000002 */
[----:B---3--:R0:W-:Y:S01]  /*b8e60*/  STG.E.U16 [R20.64], R0 ;  /* 0x0000000014007986 */ /* 0x0081e2000c101506 */
[----:B------:R-:W-:Y:S02]  /*b8e70*/  STG.E.U16 [R16.64], R3 ;  /* 0x0000000310007986 */ /* 0x000fe4000c101506 */
[----:B--2---:R1:W-:Y:S02]  /*b8e80*/  STG.E.U16 [R12.64], R2 ;  /* 0x000000020c007986 */ /* 0x0043e4000c101506 */
[----:B------:R-:W-:Y:S01]  /*b8e90*/  STG.E.U16 [R22.64], R29 ;  /* 0x0000001d16007986 */ /* 0x000fe2000c101506 */
[----:B0-----:R-:W-:Y:S02]  /*b8ea0*/  PRMT R0, R29, 0x7632, R0 ;  /* 0x000076321d007816 */ /* 0x001fe40000000000 */
[----:B-1----:R-:W-:-:S03]  /*b8eb0*/  PRMT R2, R27, 0x7632, R2 ;  /* 0x000076321b027816 */ /* 0x002fc60000000002 */
[----:B------:R0:W-:Y:S01]  /*b8ec0*/  STG.E.U16 [R4.64], R0 ;  /* 0x0000000004007986 */ /* 0x0001e2000c101506 */
[----:B------:R1:W-:Y:S02]  /*b8ed0*/  STG.E.U16 [R14.64], R27 ;  /* 0x0000001b0e007986 */ /* 0x0003e4000c101506 */
[----:B------:R-:W-:Y:S02]  /*b8ee0*/  STG.E.U16 [R18.64], R2 ;  /* 0x0000000212007986 */ /* 0x000fe4000c101506 */
[----:B------:R-:W-:Y:S01]  /*b8ef0*/  STG.E.U16 [R6.64], R24 ;  /* 0x0000001806007986 */ /* 0x000fe2000c101506 */
[----:B0-----:R-:W-:Y:S01]  /*b8f00*/  PRMT R0, R24, 0x7632, R0 ;  /* 0x0000763218007816 */ /* 0x001fe20000000000 */
[----:B-1----:R-:W2:Y:S04]  /*b8f10*/  LDL.LU.64 R14, [R1+0xcf0] ;  /* 0x000cf000010e7983 */ /* 0x002ea80000300a00 */
[----:B------:R-:W-:Y:S01]  /*b8f20*/  STG.E.U16 [R8.64], R0 ;  /* 0x0000000008007986 */ /* 0x000fe2000c101506 */
[----:B------:R0:W-:Y:S03]  /*b8f30*/  STG.E.U16 [R10.64], R26 ;  /* 0x0000001a0a007986 */ /* 0x0001e6000c101506 */
[----:B0-----:R-:W3:Y:S01]  /*b8f40*/  LDL.LU R11, [R1+0x104] ;  /* 0x00010400010b7983 */ /* 0x001ee20000300800 */
[----:B------:R-:W4:Y:S01]  /*b8f50*/  LDL.LU.64 R18, [R1+0xce0] ;  /* 0x000ce00001127983 */ /* 0x000f220000300a00 */
[----:B------:R-:W-:Y:S01]  /*b8f60*/  PRMT R2, R26, 0x7632, R2 ;  /* 0x000076321a027816 */ /* 0x000fe20000000002 */
[----:B------:R-:W-:Y:S01]  /*b8f70*/  MOV R26, R25 ;  /* 0x00000019001a7202 */ /* 0x000fe20000000f00 */
[----:B----4-:R0:W-:Y:S04]  /*b8f80*/  STL.64 [R1+0x1ef8], R18 ;  /* 0x001ef81201007387 */ /* 0x0101e80000100a00 */
[----:B0-----:R-:W3:Y:S01]  /*b8f90*/  LDL.LU.64 R18, [R1+0xce8] ;  /* 0x000ce80001127983 */ /* 0x001ee20000300a00 */
[----:B------:R-:W4:Y:S02]  /*b8fa0*/  LDL.LU.64 R6, [R1+0xcd8] ;  /* 0x000cd80001067983 */ /* 0x000f240000300a00 */
[----:B------:R-:W5:Y:S02]  /*b8fb0*/  LDL.LU R8, [R1+0x84] ;  /* 0x0000840001087983 */ /* 0x000f640000300800 */
[----:B------:R-:W2:Y:S02]  /*b8fc0*/  LDL.LU R25, [R1+0x74] ;  /* 0x0000740001197983 */ /* 0x000ea40000300800 */
[----:B--2---:R0:W-:Y:S04]  /*b8fd0*/  STL [R1+0x1eb0], R25 ;  /* 0x001eb01901007387 */ /* 0x0041e80000100800 */
[----:B0-----:R-:W2:Y:S04]  /*b8fe0*/  LDL.LU R25, [R1+0xf4] ;  /* 0x0000f40001197983 */ /* 0x001ea80000300800 */
[----:B--2---:R0:W-:Y:S04]  /*b8ff0*/  STL [R1+0x1ec8], R25 ;  /* 0x001ec81901007387 */ /* 0x0041e80000100800 */
[----:B0-----:R-:W2:Y:S04]  /*b9000*/  LDL.LU R25, [R1+0x174] ;  /* 0x0001740001197983 */ /* 0x001ea80000300800 */
[----:B--2---:R0:W-:Y:S04]  /*b9010*/  STL [R1+0x1ee0], R25 ;  /* 0x001ee01901007387 */ /* 0x0041e80000100800 */
[----:B0-----:R-:W2:Y:S01]  /*b9020*/  LDL.LU R25, [R1+0x4] ;  /* 0x0000040001197983 */ /* 0x001ea20000300800 */
[----:B------:R-:W2:Y:S03]  /*b9030*/  LDL.LU.64 R4, [R1+0xc90] ;  /* 0x000c900001047983 */ /* 0x000ea60000300a00 */
        /* <DEDUP_REMOVED lines=19> */
[----:B------:R-:W2:Y:S02]  /*b9170*/  LDL.LU.64 R16, [R1+0xc80] ;  /* 0x000c800001107983 */ /* 0x000ea40000300a00 */
[----:B------:R-:W2:Y:S01]  /*b9180*/  LDL.LU R3, [R1+0x164] ;  /* 0x0001640001037983 */ /* 0x000ea20000300800 */
[----:B------:R-:W2:Y:S01]  /*b9190*/  LDL.LU R27, [R1+0xe4] ;  /* 0x0000e400011b7983 */ /* 0x000ea20000300800 */
[----:B------:R-:W2:Y:S02]  /*b91a0*/  LDL.LU.64 R12, [R1+0xc78] ;  /* 0x000c7800010c7983 */ /* 0x000ea40000300a00 */
[----:B------:R-:W2:Y:S02]  /*b91b0*/  LDL.LU.64 R22, [R1+0xc70] ;  /* 0x000c700001167983 */ /* 0x000ea40000300a00 */
[----:B------:R-:W2:Y:S01]  /*b91c0*/  LDL.LU.64 R28, [R1+0xc68] ;  /* 0x000c6800011c7983 */ /* 0x000ea20000300a00 */
[----:B------:R-:W2:Y:S01]  /*b91d0*/  LDL.LU.64 R14, [R1+0xc60] ;  /* 0x000c6000010e7983 */ /* 0x000ea20000300a00 */
[----:B------:R-:W2:Y:S02]  /*b91e0*/  LDL.LU R24, [R1+0x64] ;  /* 0x0000640001187983 */ /* 0x000ea40000300800 */
[----:B------:R-:W2:Y:S01]  /*b91f0*/  LDL.LU.64 R18, [R1+0x1ef8] ;  /* 0x001ef80001127983 */ /* 0x000ea20000300a00 */
[----:B------:R-:W-:-:S02]  /*b9200*/  PRMT R0, R11, 0x7632, R0 ;  /* 0x000076320b007816 */ /* 0x000fc40000000000 */
[----:B-----5:R-:W-:Y:S01]  /*b9210*/  PRMT R2, R8, 0x7632, R2 ;  /* 0x0000763208027816 */ /* 0x020fe20000000002 */
[----:B------:R-:W5:Y:S04]  /*b9220*/  LDL.LU.64 R10, [R1+0xc58] ;  /* 0x000c5800010a7983 */ /* 0x000f680000300a00 */
[----:B--2---:R0:W-:Y:S01]  /*b9230*/  STG.E.U16 [R18.64], R0 ;  /* 0x0000000012007986 */ /* 0x0041e2000c101506 */
[----:B----4-:R1:W-:Y:S02]  /*b9240*/  STG.E.U16 [R6.64], R8 ;  /* 0x0000000806007986 */ /* 0x0103e4000c101506 */
[----:B------:R2:W-:Y:S01]  /*b9250*/  STG.E.U16 [R4.64], R2 ;  /* 0x0000000204007986 */ /* 0x0005e2000c101506 */
[----:B0-----:R-:W4:Y:S01]  /*b9260*/  LDL.LU.64 R18, [R1+0xc50] ;  /* 0x000c500001127983 */ /* 0x001f220000300a00 */
[----:B-1----:R-:W3:Y:S02]  /*b9270*/  LDL.LU.64 R6, [R1+0xc48] ;  /* 0x000c480001067983 */ /* 0x002ee40000300a00 */
[----:B------:R-:W3:Y:S02]  /*b9280*/  LDL.LU.64 R8, [R1+0xc40] ;  /* 0x000c400001087983 */ /* 0x000ee40000300a00 */
[----:B--2---:R-:W2:Y:S01]  /*b9290*/  LDL.LU.64 R4, [R1+0x1ef0] ;  /* 0x001ef00001047983 */ /* 0x004ea20000300a00 */
[----:B------:R-:W-:Y:S01]  /*b92a0*/  PRMT R0, R25, 0x7632, R0 ;  /* 0x0000763219007816 */ /* 0x000fe20000000000 */
        /* <DEDUP_REMOVED lines=22> */
[----:B0-----:R-:W2:Y:S01]  /*b9410*/  LDL.LU R5, [R1+0x1e94] ;  /* 0x001e940001057983 */ /* 0x001ea20000300800 */
[----:B---3--:R-:W-:-:S02]  /*b9420*/  PRMT R0, R25, 0x7632, R0 ;  /* 0x0000763219007816 */ /* 0x008fc40000000000 */
[----:B------:R-:W-:Y:S01]  /*b9430*/  PRMT R2, R3, 0x7632, R2 ;  /* 0x0000763203027816 */ /* 0x000fe20000000002 */
[----:B------:R-:W-:Y:S02]  /*b9440*/  STG.E.U16 [R20.64], R25 ;  /* 0x0000001914007986 */ /* 0x000fe4000c101506 */
[----:B------:R0:W-:Y:S01]  /*b9450*/  STG.E.U16 [R16.64], R0 ;  /* 0x0000000010007986 */ /* 0x0001e2000c101506 */
[----:B------:R-:W-:Y:S02]  /*b9460*/  STG.E.U16 [R12.64], R3 ;  /* 0x000000030c007986 */ /* 0x000fe4000c101506 */
[----:B------:R1:W-:Y:S02]  /*b9470*/  STG.E.U16 [R22.64], R2 ;  /* 0x0000000216007986 */ /* 0x0003e4000c101506 */
[----:B------:R-:W-:Y:S01]  /*b9480*/  STG.E.U16 [R28.64], R27 ;  /* 0x0000001b1c007986 */ /* 0x000fe2000c101506 */
[----:B0-----:R-:W-:Y:S02]  /*b9490*/  PRMT R0, R27, 0x7632, R0 ;  /* 0x000076321b007816 */ /* 0x001fe40000000000 */
[----:B-1----:R-:W-:-:S03]  /*b94a0*/  PRMT R2, R24, 0x7632, R2 ;  /* 0x0000763218027816 */ /* 0x002fc60000000002 */
[----:B------:R0:W-:Y:S01]  /*b94b0*/  STG.E.U16 [R14.64], R0 ;  /* 0x000000000e007986 */ /* 0x0001e2000c101506 */
[----:B-----5:R1:W-:Y:S02]  /*b94c0*/  STG.E.U16 [R10.64], R24 ;  /* 0x000000180a007986 */ /* 0x0203e4000c101506 */
[----:B----4-:R3:W-:Y:S01]  /*b94d0*/  STG.E.U16 [R18.64], R2 ;  /* 0x0000000212007986 */ /* 0x0107e2000c101506 */
[----:B0-----:R-:W4:Y:S01]  /*b94e0*/  LDL.LU.64 R14, [R1+0xc38] ;  /* 0x000c3800010e7983 */ /* 0x001f220000300a00 */
[----:B-1----:R-:W5:Y:S02]  /*b94f0*/  LDL.LU R10, [R1+0x154] ;  /* 0x00015400010a7983 */ /* 0x002f640000300800 */
[----:B------:R-:W4:Y:S02]  /*b9500*/  LDL.LU R24, [R1+0xd4] ;  /* 0x0000d40001187983 */ /* 0x000f240000300800 */
[----:B---3--:R-:W3:Y:S01]  /*b9510*/  LDL.LU.64 R18, [R1+0xc30] ;  /* 0x000c300001127983 */ /* 0x008ee20000300a00 */
[----:B--2---:R-:W-:Y:S01]  /*b9520*/  PRMT R0, R5, 0x7632, R0 ;  /* 0x0000763205007816 */ /* 0x004fe20000000000 */
[----:B------:R0:W-:Y:S04]  /*b9530*/  STG.E.U16 [R6.64], R5 ;  /* 0x0000000506007986 */ /* 0x0001e8000c101506 */
[----:B------:R1:W-:Y:S04]  /*b9540*/  STG.E.U16 [R8.64], R0 ;  /* 0x0000000008007986 */ /* 0x0003e8000c101506 */
[----:B0-----:R-:W2:Y:S01]  /*b9550*/  LDL.LU.64 R6, [R1+0xc28] ;  /* 0x000c280001067983 */ /* 0x001ea20000300a00 */
[----:B------:R-:W2:Y:S03]  /*b9560*/  LDL.LU.64 R28, [R1+0xc20] ;  /* 0x000c2000011c7983 */ /* 0x000ea60000300a00 */
[----:B-1----:R-:W2:Y:S01]  /*b9570*/  LDL.LU.64 R8, [R1+0xc18] ;  /* 0x000c180001087983 */ /* 0x002ea20000300a00 */
[----:B------:R-:W2:Y:S02]  /*b9580*/  LDL.LU R11, [R1+0x54] ;  /* 0x00005400010b7983 */ /* 0x000ea40000300800 */
[----:B------:R-:W2:Y:S02]  /*b9590*/  LDL.LU R27, [R1+0xc4] ;  /* 0x0000c400011b7983 */ /* 0x000ea40000300800 */
        /* <DEDUP_REMOVED lines=15> */
[----:B-----5:R-:W-:-:S03]  /*b9690*/  PRMT R2, R10, 0x7632, R2 ;  /* 0x000076320a027816 */ /* 0x020fc60000000002 */
[----:B----4-:R-:W-:Y:S01]  /*b96a0*/  STG.E.U16 [R14.64], R10 ;  /* 0x0000000a0e007986 */ /* 0x010fe2000c101506 */
[----:B------:R-:W-:-:S03]  /*b96b0*/  PRMT R0, R24, 0x7632, R0 ;  /* 0x0000763218007816 */ /* 0x000fc60000000000 */
[----:B---3--:R-:W-:Y:S04]  /*b96c0*/  STG.E.U16 [R18.64], R2 ;  /* 0x0000000212007986 */ /* 0x008fe8000c101506 */
[----:B--2---:R0:W-:Y:S04]  /*b96d0*/  STL.64 [R1+0x1e88], R12 ;  /* 0x001e880c01007387 */ /* 0x0041e80000100a00 */
[----:B0-----:R-:W2:Y:S01]  /*b96e0*/  LDL.LU.64 R12, [R1+0xc10] ;  /* 0x000c1000010c7983 */ /* 0x001ea20000300a00 */
[----:B------:R-:W3:Y:S02]  /*b96f0*/  LDL.LU R3, [R1+0x44] ;  /* 0x0000440001037983 */ /* 0x000ee40000300800 */
[----:B------:R-:W4:Y:S02]  /*b9700*/  LDL.LU.64 R20, [R1+0xbd0] ;  /* 0x000bd00001147983 */ /* 0x000f240000300a00 */
[----:B------:R-:W5:Y:S01]  /*b9710*/  LDL.LU.64 R16, [R1+0xbc8] ;  /* 0x000bc80001107983 */ /* 0x000f620000300a00 */
[----:B------:R-:W3:Y:S01]  /*b9720*/  LDL.LU.64 R14, [R1+0xbc0] ;  /* 0x000bc000010e7983 */ /* 0x000ee20000300a00 */
[----:B------:R-:W3:Y:S03]  /*b9730*/  LDL.LU.64 R18, [R1+0xbb8] ;  /* 0x000bb80001127983 */ /* 0x000ee60000300a00 */
[----:B------:R0:W-:Y:S01]  /*b9740*/  STG.E.U16 [R6.64], R24 ;  /* 0x0000001806007986 */ /* 0x0001e2000c101506 */
[----:B------:R-:W-:Y:S01]  /*b9750*/  PRMT R2, R11, 0x7632, R2 ;  /* 0x000076320b027816 */ /* 0x000fe20000000002 */
[----:B------:R1:W-:Y:S02]  /*b9760*/  STG.E.U16 [R28.64], R0 ;  /* 0x000000001c007986 */ /* 0x0003e4000c101506 */
[----:B------:R1:W-:Y:S01]  /*b9770*/  STG.E.U16 [R8.64], R11 ;  /* 0x0000000b08007986 */ /* 0x0003e2000c101506 */
[----:B0-----:R-:W3:Y:S01]  /*b9780*/  LDL.LU.64 R6, [R1+0xbb0] ;  /* 0x000bb00001067983 */ /* 0x001ee20000300a00 */
[----:B------:R-:W3:Y:S02]  /*b9790*/  LDL.LU.64 R4, [R1+0xb98] ;  /* 0x000b980001047983 */ /* 0x000ee40000300a00 */
[----:B------:R-:W3:Y:S02]  /*b97a0*/  LDL.LU.64 R24, [R1+0xb90] ;  /* 0x000b900001187983 */ /* 0x000ee40000300a00 */
[----:B------:R-:W3:Y:S01]  /*b97b0*/  LDL.LU.64 R22, [R1+0xb88] ;  /* 0x000b880001167983 */ /* 0x000ee20000300a00 */
[----:B-1----:R-:W3:Y:S01]  /*b97c0*/  LDL.LU.64 R28, [R1+0xb80] ;  /* 0x000b8000011c7983 */ /* 0x002ee20000300a00 */
[----:B------:R-:W3:Y:S02]  /*b97d0*/  LDL.LU R9, [R1+0x1e90] ;  /* 0x001e900001097983 */ /* 0x000ee40000300800 */
[----:B------:R-:W3:Y:S01]  /*b97e0*/  LDL.LU.64 R10, [R1+0xb78] ;  /* 0x000b7800010a7983 */ /* 0x000ee20000300a00 */
[----:B--2---:R0:W-:Y:S04]  /*b97f0*/  STG.E.U16 [R12.64], R2 ;  /* 0x000000020c007986 */ /* 0x0041e8000c101506 */
[----:B0-----:R-:W3:Y:S04]  /*b9800*/  LDL.LU.64 R12, [R1+0x1e88] ;  /* 0x001e8800010c7983 */ /* 0x001ee80000300a00 */
[----:B---3--:R0:W-:Y:S04]  /*b9810*/  STG.E.U16 [R12.64], R9 ;  /* 0x000000090c007986 */ /* 0x0081e8000c101506 */
[----:B0-----:R-:W2:Y:S01]  /*b9820*/  LDL.LU.64 R12, [R1+0x1e80] ;  /* 0x001e8000010c7983 */ /* 0x001ea20000300a00 */
[----:B------:R-:W-:-:S02]  /*b9830*/  PRMT R0, R9, 0x7632, R0 ;  /* 0x0000763209007816 */ /* 0x000fc40000000000 */
[----:B------:R-:W3:Y:S03]  /*b9840*/  LDL.LU.64 R8, [R1+0xba0] ;  /* 0x000ba00001087983 */ /* 0x000ee60000300a00 */
[----:B--2---:R0:W-:Y:S04]  /*b9850*/  STG.E.U16 [R12.64], R0 ;  /* 0x000000000c007986 */ /* 0x0041e8000c101506 */
[----:B0-----:R-:W2:Y:S01]  /*b9860*/  LDL.LU.64 R12, [R1+0x1e78] ;  /* 0x001e7800010c7983 */ /* 0x001ea20000300a00 */
[----:B------:R-:W-:-:S03]  /*b9870*/  PRMT R2, R27, 0x7632, R2 ;  /* 0x000076321b027816 */ /* 0x000fc60000000002 */
        /* <DEDUP_REMOVED lines=13> */
[----:B0-----:R-:W2:Y:S01]  /*b9950*/  LDL.LU R13, [R1+0x1e40] ;  /* 0x001e4000010d7983 */ /* 0x001ea20000300800 */
[----:B----4-:R0:W-:Y:S03]  /*b9960*/  STG.E.U16 [R20.64], R2 ;  /* 0x0000000214007986 */ /* 0x0101e6000c101506 */
[----:B0-----:R-:W4:Y:S01]  /*b9970*/  LDL.LU R21, [R1+0x1e3c] ;  /* 0x001e3c0001157983 */ /* 0x001f220000300800 */
[----:B---3--:R-:W-:Y:S02]  /*b9980*/  PRMT R2, R27, 0x7632, R2 ;  /* 0x000076321b027816 */ /* 0x008fe40000000002 */
[----:B--2---:R-:W-:Y:S01]  /*b9990*/  PRMT R0, R13, 0x7632, R0 ;  /* 0x000076320d007816 */ /* 0x004fe20000000000 */
[----:B-----5:R0:W-:Y:S04]  /*b99a0*/  STG.E.U16 [R16.64], R13 ;  /* 0x0000000d10007986 */ /* 0x0201e8000c101506 */
[----:B------:R1:W-:Y:S01]  /*b99b0*/  STG.E.U16 [R14.64], R0 ;  /* 0x000000000e007986 */ /* 0x0003e2000c101506 */
[----:B------:R2:W-:Y:S02]  /*b99c0*/  STG.E.U16 [R18.64], R27 ;  /* 0x0000001b12007986 */ /* 0x0005e4000c101506 */
[----:B------:R3:W-:Y:S01]  /*b99d0*/  STG.E.U16 [R6.64], R2 ;  /* 0x0000000206007986 */ /* 0x0007e2000c101506 */
[----:B0-----:R-:W5:Y:S01]  /*b99e0*/  LDL.LU R17, [R1+0x1e38] ;  /* 0x001e380001117983 */ /* 0x001f620000300800 */
[----:B------:R-:W4:Y:S03]  /*b99f0*/  LDL.LU.64 R12, [R1+0xba8] ;  /* 0x000ba800010c7983 */ /* 0x000f260000300a00 */
[----:B-1----:R-:W4:Y:S01]  /*b9a00*/  LDL.LU.64 R14, [R1+0x1e30] ;  /* 0x001e3000010e7983 */ /* 0x002f220000300a00 */
[----:B--2---:R-:W2:Y:S02]  /*b9a10*/  LDL.LU R18, [R1+0x1e28] ;  /* 0x001e280001127983 */ /* 0x004ea40000300800 */
[----:B---3--:R-:W3:Y:S01]  /*b9a20*/  LDL.LU.64 R6, [R1+0x1e20] ;  /* 0x001e200001067983 */ /* 0x008ee20000300a00 */
[----:B----4-:R-:W-:Y:S01]  /*b9a30*/  PRMT R0, R14, 0x7632, R0 ;  /* 0x000076320e007816 */ /* 0x010fe20000000000 */
[----:B------:R-:W-:Y:S01]  /*b9a40*/  STG.E.U16 [R12.64], R14 ;  /* 0x0000000e0c007986 */ /* 0x000fe2000c101506 */
[----:B---3--:R-:W-:-:S03]  /*b9a50*/  PRMT R2, R7, 0x7632, R2 ;  /* 0x0000763207027816 */ /* 0x008fc60000000002 */
[----:B------:R0:W-:Y:S01]  /*b9a60*/  STG.E.U16 [R8.64], R0 ;  /* 0x0000000008007986 */ /* 0x0001e2000c101506 */
[----:B------:R-:W-:Y:S02]  /*b9a70*/  STG.E.U16 [R4.64], R7 ;  /* 0x0000000704007986 */ /* 0x000fe4000c101506 */
[----:B------:R-:W-:Y:S02]  /*b9a80*/  STG.E.U16 [R24.64], R2 ;  /* 0x0000000218007986 */ /* 0x000fe4000c101506 */
[----:B-----5:R-:W-:Y:S01]  /*b9a90*/  STG.E.U16 [R22.64], R17 ;  /* 0x0000001116007986 */ /* 0x020fe2000c101506 */
[----:B0-----:R-:W-:-:S05]  /*b9aa0*/  PRMT R0, R17, 0x7632, R0 ;  /* 0x0000763211007816 */ /* 0x001fca0000000000 */
[----:B------:R0:W-:Y:S01]  /*b9ab0*/  STG.E.U16 [R28.64], R0 ;  /* 0x000000001c007986 */ /* 0x0001e2000c101506 */
[----:B------:R1:W-:Y:S03]  /*b9ac0*/  STG.E.U16 [R10.64], R6 ;  /* 0x000000060a007986 */ /* 0x0003e6000c101506 */
[----:B0-----:R-:W3:Y:S01]  /*b9ad0*/  LDL.LU.64 R28, [R1+0xde8] ;  /* 0x000de800011c7983 */ /* 0x001ee20000300a00 */
[----:B-1----:R-:W4:Y:S03]  /*b9ae0*/  LDL.LU.64 R10, [R1+0xdf8] ;  /* 0x000df800010a7983 */ /* 0x002f260000300a00 */
[----:B----4-:R0:W-:Y:S04]  /*b9af0*/  STL.64 [R1+0x1df8], R10 ;  /* 0x001df80a01007387 */ /* 0x0101e80000100a00 */
[----:B0-----:R-:W4:Y:S04]  /*b9b00*/  LDL.LU.64 R10, [R1+0xe00] ;  /* 0x000e0000010a7983 */ /* 0x001f280000300a00 */
[----:B----4-:R0:W-:Y:S04]  /*b9b10*/  STL.64 [R1+0x1e00], R10 ;  /* 0x001e000a01007387 */ /* 0x0101e80000100a00 */
[----:B0-----:R-:W4:Y:S04]  /*b9b20*/  LDL.LU.64 R10, [R1+0xe08] ;  /* 0x000e0800010a7983 */ /* 0x001f280000300a00 */
[----:B----4-:R0:W-:Y:S04]  /*b9b30*/  STL.64 [R1+0x1e08], R10 ;  /* 0x001e080a01007387 */ /* 0x0101e80000100a00 */
[----:B0-----:R-:W4:Y:S04]  /*b9b40*/  LDL.LU.64 R10, [R1+0xdf0] ;  /* 0x000df000010a7983 */ /* 0x001f280000300a00 */
[----:B----4-:R0:W-:Y:S04]  /*b9b50*/  STL.64 [R1+0x1e10], R10 ;  /* 0x001e100a01007387 */ /* 0x0101e80000100a00 */
[----:B0-----:R-:W4:Y:S01]  /*b9b60*/  LDL.LU.64 R10, [R1+0xdd8] ;  /* 0x000dd800010a7983 */ /* 0x001f220000300a00 */
[----:B------:R-:W-:-:S03]  /*b9b70*/  IMAD.MOV.U32 R7, RZ, RZ, R26 ;  /* 0x000000ffff077224 */ /* 0x000fc600078e001a */
[----:B----4-:R0:W-:Y:S04]  /*b9b80*/  STL.64 [R1+0x1e18], R10 ;  /* 0x001e180a01007387 */ /* 0x0101e80000100a00 */
[----:B0-----:R-:W2:Y:S01]  /*b9b90*/  LDL.LU.64 R10, [R1+0xde0] ;  /* 0x000de000010a7983 */ /* 0x001ea20000300a00 */
        /* <DEDUP_REMOVED lines=11> */
[----:B------:R-:W-:-:S05]  /*b9c50*/  PRMT R2, R6, 0x7632, R2 ;  /* 0x0000763206027816 */ /* 0x000fca0000000002 */
[----:B---3--:R-:W-:Y:S01]  /*b9c60*/  STG.E.U16 [R28.64], R2 ;  /* 0x000000021c007986 */ /* 0x008fe2000c101506 */
[----:B------:R-:W-:Y:S03]  /*b9c70*/  STG.E.U16 [R10.64], R18 ;  /* 0x000000120a007986 */ /* 0x000fe6000c101506 */
[----:B--2---:R0:W-:Y:S04]  /*b9c80*/  STL.64 [R1+0x1df0], R16 ;  /* 0x001df01001007387 */ /* 0x0041e80000100a00 */
[----:B0-----:R-:W2:Y:S01]  /*b9c90*/  LDL.LU.64 R16, [R1+0xe10] ;  /* 0x000e100001107983 */ /* 0x001ea20000300a00 */
[----:B------:R-:W3:Y:S02]  /*b9ca0*/  LDL.LU.64 R12, [R1+0xe40] ;  /* 0x000e4000010c7983 */ /* 0x000ee40000300a00 */
[----:B------:R-:W2:Y:S02]  /*b9cb0*/  LDL.LU R3, [R1+0x18] ;  /* 0x0000180001037983 */ /* 0x000ea40000300800 */
[----:B------:R-:W2:Y:S01]  /*b9cc0*/  LDL.LU.64 R8, [R1+0xe38] ;  /* 0x000e380001087983 */ /* 0x000ea20000300a00 */
[----:B------:R-:W2:Y:S01]  /*b9cd0*/  LDL.LU.64 R4, [R1+0xe50] ;  /* 0x000e500001047983 */ /* 0x000ea20000300a00 */
[----:B------:R-:W2:Y:S02]  /*b9ce0*/  LDL.LU R14, [R1+0x188] ;  /* 0x00018800010e7983 */ /* 0x000ea40000300800 */
[----:B------:R-:W2:Y:S02]  /*b9cf0*/  LDL.LU R6, [R1+0x108] ;  /* 0x0001080001067983 */ /* 0x000ea40000300800 */
[----:B------:R-:W2:Y:S01]  /*b9d00*/  LDL.LU.64 R24, [R1+0xe68] ;  /* 0x000e680001187983 */ /* 0x000ea20000300a00 */
[----:B------:R-:W2:Y:S01]  /*b9d10*/  LDL.LU.64 R22, [R1+0xe60] ;  /* 0x000e600001167983 */ /* 0x000ea20000300a00 */
[----:B------:R-:W2:Y:S02]  /*b9d20*/  LDL.LU.64 R28, [R1+0xe58] ;  /* 0x000e5800011c7983 */ /* 0x000ea40000300a00 */
[----:B------:R-:W2:Y:S02]  /*b9d30*/  LDL.LU R27, [R1+0x88] ;  /* 0x00008800011b7983 */ /* 0x000ea40000300800 */
[----:B------:R-:W2:Y:S01]  /*b9d40*/  LDL.LU.64 R10, [R1+0x1e18] ;  /* 0x001e1800010a7983 */ /* 0x000ea20000300a00 */
[----:B------:R-:W-:-:S02]  /*b9d50*/  PRMT R0, R18, 0x7632, R0 ;  /* 0x0000763212007816 */ /* 0x000fc40000000000 */
[----:B------:R-:W3:Y:S04]  /*b9d60*/  LDL.LU.64 R18, [R1+0xe70] ;  /* 0x000e700001127983 */ /* 0x000ee80000300a00 */
[----:B--2---:R0:W-:Y:S04]  /*b9d70*/  STG.E.U16 [R10.64], R0 ;  /* 0x000000000a007986 */ /* 0x0041e8000c101506 */
[----:B0-----:R-:W2:Y:S01]  /*b9d80*/  LDL.LU.64 R10, [R1+0x1e10] ;  /* 0x001e1000010a7983 */ /* 0x001ea20000300a00 */
[----:B------:R-:W-:-:S03]  /*b9d90*/  PRMT R2, R15, 0x7632, R2 ;  /* 0x000076320f027816 */ /* 0x000fc60000000002 */
        /* <DEDUP_REMOVED lines=9> */
[----:B----4-:R-:W-:Y:S02]  /*b9e30*/  PRMT R2, R26, 0x7632, R2 ;  /* 0x000076321a027816 */ /* 0x010fe40000000002 */
[----:B--2---:R0:W-:Y:S01]  /*b9e40*/  STG.E.U16 [R10.64], R0 ;  /* 0x000000000a007986 */ /* 0x0041e2000c101506 */
[----:B------:R1:W-:Y:S03]  /*b9e50*/  STG.E.U16 [R16.64], R26 ;  /* 0x0000001a10007986 */ /* 0x0003e6000c101506 */
[----:B0-----:R-:W2:Y:S01]  /*b9e60*/  LDL.LU.64 R10, [R1+0xe88] ;  /* 0x000e8800010a7983 */ /* 0x001ea20000300a00 */
[----:B-1----:R-:W4:Y:S02]  /*b9e70*/  LDL.LU.64 R16, [R1+0x1df0] ;  /* 0x001df00001107983 */ /* 0x002f240000300a00 */
[----:B------:R-:W2:Y:S01]  /*b9e80*/  LDL.LU R26, [R1+0x1de8] ;  /* 0x001de800011a7983 */ /* 0x000ea20000300800 */
[----:B----4-:R0:W-:Y:S04]  /*b9e90*/  STG.E.U16 [R16.64], R2 ;  /* 0x0000000210007986 */ /* 0x0101e8000c101506 */
[----:B0-----:R-:W4:Y:S01]  /*b9ea0*/  LDL.LU.64 R16, [R1+0x1de0] ;  /* 0x001de00001107983 */ /* 0x001f220000300a00 */
[----:B---3--:R-:W-:-:S03]  /*b9eb0*/  PRMT R0, R21, 0x7632, R0 ;  /* 0x0000763215007816 */ /* 0x008fc60000000000 */
[----:B----4-:R0:W-:Y:S04]  /*b9ec0*/  STG.E.U16 [R16.64], R21 ;  /* 0x0000001510007986 */ /* 0x0101e8000c101506 */
[----:B0-----:R-:W3:Y:S04]  /*b9ed0*/  LDL.LU.64 R16, [R1+0x1dd8] ;  /* 0x001dd80001107983 */ /* 0x001ee80000300a00 */
[----:B---3--:R0:W-:Y:S04]  /*b9ee0*/  STG.E.U16 [R16.64], R0 ;  /* 0x0000000010007986 */ /* 0x0081e8000c101506 */
[----:B0-----:R-:W3:Y:S01]  /*b9ef0*/  LDL.LU.64 R16, [R1+0x1dd0] ;  /* 0x001dd00001107983 */ /* 0x001ee20000300a00 */
[----:B-----5:R-:W-:-:S02]  /*b9f00*/  PRMT R2, R20, 0x7632, R2 ;  /* 0x0000763214027816 */ /* 0x020fc40000000002 */
[----:B------:R-:W-:Y:S01]  /*b9f10*/  PRMT R0, R3, 0x7632, R0 ;  /* 0x0000763203007816 */ /* 0x000fe20000000000 */
[----:B---3--:R0:W-:Y:S04]  /*b9f20*/  STG.E.U16 [R16.64], R20 ;  /* 0x0000001410007986 */ /* 0x0081e8000c101506 */
[----:B0-----:R-:W3:Y:S04]  /*b9f30*/  LDL.LU.64 R16, [R1+0x1dc8] ;  /* 0x001dc80001107983 */ /* 0x001ee80000300a00 */
[----:B---3--:R0:W-:Y:S01]  /*b9f40*/  STG.E.U16 [R16.64], R2 ;  /* 0x0000000210007986 */ /* 0x0081e2000c101506 */
[----:B------:R-:W-:Y:S02]  /*b9f50*/  STG.E.U16 [R12.64], R3 ;  /* 0x000000030c007986 */ /* 0x000fe4000c101506 */
[----:B------:R1:W-:Y:S02]  /*b9f60*/  STG.E.U16 [R8.64], R0 ;  /* 0x0000000008007986 */ /* 0x0003e4000c101506 */
[----:B------:R3:W-:Y:S01]  /*b9f70*/  STG.E.U16 [R4.64], R14 ;  /* 0x0000000e04007986 */ /* 0x0007e2000c101506 */
[----:B0-----:R-:W-:-:S02]  /*b9f80*/  PRMT R2, R14, 0x7632, R2 ;  /* 0x000076320e027816 */ /* 0x001fc40000000002 */
[----:B-1----:R-:W-:Y:S01]  /*b9f90*/  PRMT R0, R6, 0x7632, R0 ;  /* 0x0000763206007816 */ /* 0x002fe20000000000 */
[----:B---3--:R-:W3:Y:S04]  /*b9fa0*/  LDL.LU.64 R4, [R1+0xe80] ;  /* 0x000e800001047983 */ /* 0x008ee80000300a00 */
[----:B------:R-:W-:Y:S01]  /*b9fb0*/  STG.E.U16 [R24.64], R2 ;  /* 0x0000000218007986 */ /* 0x000fe2000c101506 */
[----:B------:R0:W-:Y:S02]  /*b9fc0*/  STG.E.U16 [R22.64], R6 ;  /* 0x0000000616007986 */ /* 0x0001e4000c101506 */
[----:B------:R1:W-:Y:S02]  /*b9fd0*/  STG.E.U16 [R28.64], R0 ;  /* 0x000000001c007986 */ /* 0x0003e4000c101506 */
[----:B------:R4:W-:Y:S01]  /*b9fe0*/  STG.E.U16 [R18.64], R27 ;  /* 0x0000001b12007986 */ /* 0x0009e2000c101506 */
[----:B0-----:R-:W5:Y:S01]  /*b9ff0*/  LDL.LU.64 R22, [R1+0xe78] ;  /* 0x000e780001167983 */ /* 0x001f620000300a00 */
[----:B-1----:R-:W2:Y:S02]  /*ba000*/  LDL.LU.64 R28, [R1+0xe90] ;  /* 0x000e9000011c7983 */ /* 0x002ea40000300a00 */
[----:B----4-:R-:W4:Y:S01]  /*ba010*/  LDL.LU R19, [R1+0x178] ;  /* 0x0001780001137983 */ /* 0x010f220000300800 */
[----:B------:R-:W-:Y:S01]  /*ba020*/  PRMT R2, R27, 0x7632, R2 ;  /* 0x000076321b027816 */ /* 0x000fe20000000002 */
[----:B------:R-:W2:Y:S01]  /*ba030*/  LDL.LU R14, [R1+0xf8] ;  /* 0x0000f800010e7983 */ /* 0x000ea20000300800 */
[----:B------:R-:W2:Y:S03]  /*ba040*/  LDL.LU R27, [R1+0x78] ;  /* 0x00007800011b7983 */ /* 0x000ea60000300800 */
[----:B--2---:R0:W-:Y:S01]  /*ba050*/  STL.64 [R1+0x1da8], R26 ;  /* 0x001da81a01007387 */ /* 0x0041e20000100a00 */
[----:B------:R-:W2:Y:S02]  /*ba060*/  LDL.LU R9, [R1+0x168] ;  /* 0x0001680001097983 */ /* 0x000ea40000300800 */
[----:B------:R-:W2:Y:S01]  /*ba070*/  LDL.LU R25, [R1+0xe8] ;  /* 0x0000e80001197983 */ /* 0x000ea20000300800 */
[----:B0-----:R-:W2:Y:S04]  /*ba080*/  LDL.LU.64 R26, [R1+0xe98] ;  /* 0x000e9800011a7983 */ /* 0x001ea80000300a00 */
[----:B--2---:R0:W-:Y:S04]  /*ba090*/  STL.64 [R1+0x1db8], R26 ;  /* 0x001db81a01007387 */ /* 0x0041e80000100a00 */
[----:B0-----:R-:W2:Y:S04]  /*ba0a0*/  LDL.LU.64 R26, [R1+0xea0] ;  /* 0x000ea000011a7983 */ /* 0x001ea80000300a00 */
[----:B------:R-:W-:Y:S04]  /*ba0b0*/  STG.E.U16 [R10.64], R2 ;  /* 0x000000020a007986 */ /* 0x000fe8000c101506 */
[----:B--2---:R0:W-:Y:S04]  /*ba0c0*/  STL.64 [R1+0x1dc0], R26 ;  /* 0x001dc01a01007387 */ /* 0x0041e80000100a00 */
[----:B0-----:R-:W2:Y:S01]  /*ba0d0*/  LDL.LU.64 R26, [R1+0xea8] ;  /* 0x000ea800011a7983 */ /* 0x001ea20000300a00 */
        /* <DEDUP_REMOVED lines=9> */
[----:B------:R-:W-:-:S02]  /*ba170*/  MOV R24, R7 ;  /* 0x0000000700187202 */ /* 0x000fc40000000f00 */
[----:B------:R-:W-:Y:S01]  /*ba180*/  PRMT R0, R15, 0x7632, R0 ;  /* 0x000076320f007816 */ /* 0x000fe20000000000 */
[----:B---3--:R-:W-:Y:S01]  /*ba190*/  STG.E.U16 [R4.64], R15 ;  /* 0x0000000f04007986 */ /* 0x008fe2000c101506 */
[----:B----4-:R-:W-:-:S03]  /*ba1a0*/  PRMT R2, R19, 0x7632, R2 ;  /* 0x0000763213027816 */ /* 0x010fc60000000002 */
[----:B-----5:R-:W-:Y:S01]  /*ba1b0*/  STG.E.U16 [R22.64], R0 ;  /* 0x0000000016007986 */ /* 0x020fe2000c101506 */
[----:B------:R-:W-:Y:S02]  /*ba1c0*/  STG.E.U16 [R28.64], R19 ;  /* 0x000000131c007986 */ /* 0x000fe4000c101506 */
[----:B------:R-:W-:Y:S01]  /*ba1d0*/  STG.E.U16 [R26.64], R2 ;  /* 0x000000021a007986 */ /* 0x000fe2000c101506 */
[----:B--2---:R0:W-:Y:S04]  /*ba1e0*/  STL.64 [R1+0x1da0], R10 ;  /* 0x001da00a01007387 */ /* 0x0041e80000100a00 */
[----:B0-----:R-:W2:Y:S01]  /*ba1f0*/  LDL.LU.64 R10, [R1+0xeb0] ;  /* 0x000eb000010a7983 */ /* 0x001ea20000300a00 */
[----:B------:R-:W3:Y:S02]  /*ba200*/  LDL.LU.64 R6, [R1+0xee0] ;  /* 0x000ee00001067983 */ /* 0x000ee40000300a00 */
[----:B------:R-:W4:Y:S02]  /*ba210*/  LDL.LU R3, [R1+0x68] ;  /* 0x0000680001037983 */ /* 0x000f240000300800 */
[----:B------:R-:W5:Y:S01]  /*ba220*/  LDL.LU.64 R20, [R1+0xef0] ;  /* 0x000ef00001147983 */ /* 0x000f620000300a00 */
[----:B------:R-:W2:Y:S01]  /*ba230*/  LDL.LU.64 R16, [R1+0xf08] ;  /* 0x000f080001107983 */ /* 0x000ea20000300a00 */
[----:B------:R-:W2:Y:S02]  /*ba240*/  LDL.LU.64 R12, [R1+0xf00] ;  /* 0x000f0000010c7983 */ /* 0x000ea40000300a00 */
[----:B------:R-:W2:Y:S02]  /*ba250*/  LDL.LU.64 R4, [R1+0xef8] ;  /* 0x000ef80001047983 */ /* 0x000ea40000300a00 */
[----:B------:R-:W2:Y:S01]  /*ba260*/  LDL.LU.64 R22, [R1+0xf10] ;  /* 0x000f100001167983 */ /* 0x000ea20000300a00 */
[----:B------:R-:W2:Y:S01]  /*ba270*/  LDL.LU R8, [R1+0x158] ;  /* 0x0001580001087983 */ /* 0x000ea20000300800 */
[----:B------:R-:W2:Y:S02]  /*ba280*/  LDL.LU R15, [R1+0xd8] ;  /* 0x0000d800010f7983 */ /* 0x000ea40000300800 */
[----:B------:R-:W2:Y:S02]  /*ba290*/  LDL.LU.64 R28, [R1+0xf28] ;  /* 0x000f2800011c7983 */ /* 0x000ea40000300a00 */
[----:B------:R-:W2:Y:S01]  /*ba2a0*/  LDL.LU.64 R18, [R1+0xf20] ;  /* 0x000f200001127983 */ /* 0x000ea20000300a00 */
[----:B------:R-:W2:Y:S01]  /*ba2b0*/  LDL.LU.64 R26, [R1+0x1dc0] ;  /* 0x001dc000011a7983 */ /* 0x000ea20000300a00 */
[----:B------:R-:W-:-:S03]  /*ba2c0*/  PRMT R0, R14, 0x7632, R0 ;  /* 0x000076320e007816 */ /* 0x000fc60000000000 */
[----:B--2---:R0:W-:Y:S04]  /*ba2d0*/  STG.E.U16 [R26.64], R14 ;  /* 0x0000000e1a007986 */ /* 0x0041e8000c101506 */
[----:B0-----:R-:W2:Y:S01]  /*ba2e0*/  LDL.LU.64 R26, [R1+0x1db8] ;  /* 0x001db800011a7983 */ /* 0x001ea20000300a00 */
[----:B------:R-:W3:Y:S03]  /*ba2f0*/  LDL.LU R14, [R1+0x1db0] ;  /* 0x001db000010e7983 */ /* 0x000ee60000300800 */
        /* <DEDUP_REMOVED lines=11> */
[----:B---3--:R0:W-:Y:S03]  /*ba3b0*/  STL [R1+0x1ca0], R27 ;  /* 0x001ca01b01007387 */ /* 0x0081e60000100800 */
[----:B0-----:R-:W3:Y:S04]  /*ba3c0*/  LDL.LU.64 R26, [R1+0xed8] ;  /* 0x000ed800011a7983 */ /* 0x001ee80000300a00 */
[----:B--2---:R0:W-:Y:S04]  /*ba3d0*/  STG.E.U16 [R10.64], R0 ;  /* 0x000000000a007986 */ /* 0x0041e8000c101506 */
[----:B0-----:R-:W2:Y:S01]  /*ba3e0*/  LDL.LU.64 R10, [R1+0x1d80] ;  /* 0x001d8000010a7983 */ /* 0x001ea20000300a00 */
[----:B------:R-:W-:-:S03]  /*ba3f0*/  PRMT R2, R9, 0x7632, R2 ;  /* 0x0000763209027816 */ /* 0x000fc60000000002 */
[----:B--2---:R0:W-:Y:S04]  /*ba400*/  STG.E.U16 [R10.64], R9 ;  /* 0x000000090a007986 */ /* 0x0041e8000c101506 */
[----:B0-----:R-:W2:Y:S01]  /*ba410*/  LDL.LU.64 R10, [R1+0x1d78] ;  /* 0x001d7800010a7983 */ /* 0x001ea20000300a00 */
[----:B------:R-:W-:-:S03]  /*ba420*/  PRMT R0, R25, 0x7632, R0 ;  /* 0x0000763219007816 */ /* 0x000fc60000000000 */
[----:B--2---:R0:W-:Y:S01]  /*ba430*/  STG.E.U16 [R10.64], R2 ;  /* 0x000000020a007986 */ /* 0x0041e2000c101506 */
[----:B------:R1:W-:Y:S03]  /*ba440*/  STG.E.U16 [R6.64], R25 ;  /* 0x0000001906007986 */ /* 0x0003e6000c101506 */
[----:B0-----:R-:W2:Y:S01]  /*ba450*/  LDL.LU.64 R10, [R1+0x1d70] ;  /* 0x001d7000010a7983 */ /* 0x001ea20000300a00 */
[----:B-1----:R-:W2:Y:S01]  /*ba460*/  LDL.LU.64 R6, [R1+0x1d68] ;  /* 0x001d680001067983 */ /* 0x002ea20000300a00 */
[----:B----4-:R-:W-:Y:S01]  /*ba470*/  PRMT R2, R3, 0x7632, R2 ;  /* 0x0000763203027816 */ /* 0x010fe20000000002 */
[----:B---3--:R-:W-:Y:S01]  /*ba480*/  STG.E.U16 [R26.64], R0 ;  /* 0x000000001a007986 */ /* 0x008fe2000c101506 */
[----:B-----5:R-:W-:Y:S03]  /*ba490*/  STG.E.U16 [R20.64], R3 ;  /* 0x0000000314007986 */ /* 0x020fe6000c101506 */
[----:B------:R0:W-:Y:S02]  /*ba4a0*/  STG.E.U16 [R16.64], R2 ;  /* 0x0000000210007986 */ /* 0x0001e4000c101506 */
[----:B0-----:R-:W-:-:S02]  /*ba4b0*/  PRMT R2, R8, 0x7632, R2 ;  /* 0x0000763208027816 */ /* 0x001fc40000000002 */
[----:B--2---:R-:W-:Y:S01]  /*ba4c0*/  PRMT R0, R6, 0x7632, R0 ;  /* 0x0000763206007816 */ /* 0x004fe20000000000 */
[----:B------:R-:W-:Y:S04]  /*ba4d0*/  STG.E.U16 [R12.64], R6 ;  /* 0x000000060c007986 */ /* 0x000fe8000c101506 */
[----:B------:R-:W-:Y:S04]  /*ba4e0*/  STL [R1+0x1c2c], R7 ;  /* 0x001c2c0701007387 */ /* 0x000fe80000100800 */
[----:B------:R0:W-:Y:S01]  /*ba4f0*/  STG.E.U16 [R4.64], R0 ;  /* 0x0000000004007986 */ /* 0x0001e2000c101506 */
[----:B------:R1:W-:Y:S02]  /*ba500*/  STG.E.U16 [R22.64], R8 ;  /* 0x0000000816007986 */ /* 0x0003e4000c101506 */
[----:B------:R2:W-:Y:S01]  /*ba510*/  STG.E.U16 [R28.64], R2 ;  /* 0x000000021c007986 */ /* 0x0005e2000c101506 */
[----:B0-----:R-:W3:Y:S01]  /*ba520*/  LDL.LU.64 R4, [R1+0xf18] ;  /* 0x000f180001047983 */ /* 0x001ee20000300a00 */
[----:B-1----:R-:W4:Y:S02]  /*ba530*/  LDL.LU.64 R22, [R1+0xf30] ;  /* 0x000f300001167983 */ /* 0x002f240000300a00 */
[----:B------:R-:W5:Y:S02]  /*ba540*/  LDL.LU R8, [R1+0x58] ;  /* 0x0000580001087983 */ /* 0x000f640000300800 */
[----:B--2---:R-:W2:Y:S01]  /*ba550*/  LDL.LU R29, [R1+0xc8] ;  /* 0x0000c800011d7983 */ /* 0x004ea20000300800 */
[----:B------:R-:W-:Y:S01]  /*ba560*/  PRMT R0, R15, 0x7632, R0 ;  /* 0x000076320f007816 */ /* 0x000fe20000000000 */
[----:B------:R-:W-:Y:S04]  /*ba570*/  STG.E.U16 [R18.64], R15 ;  /* 0x0000000f12007986 */ /* 0x000fe8000c101506 */
[----:B--2---:R0:W-:Y:S04]  /*ba580*/  STL [R1+0x1d40], R29 ;  /* 0x001d401d01007387 */ /* 0x0041e80000100800 */
[----:B0-----:R-:W2:Y:S01]  /*ba590*/  LDL.LU R29, [R1+0x148] ;  /* 0x00014800011d7983 */ /* 0x001ea20000300800 */
[----:B------:R-:W2:Y:S03]  /*ba5a0*/  LDL.LU R15, [R1+0x48] ;  /* 0x00004800010f7983 */ /* 0x000ea60000300800 */
        /* <DEDUP_REMOVED lines=14> */
[----:B------:R-:W2:Y:S03]  /*ba690*/  LDL.LU.64 R18, [R1+0xfc8] ;  /* 0x000fc80001127983 */ /* 0x000ea60000300a00 */
[----:B--2---:R0:W-:Y:S04]  /*ba6a0*/  STL.64 [R1+0x1d08], R18 ;  /* 0x001d081201007387 */ /* 0x0041e80000100a00 */
[----:B0-----:R-:W2:Y:S01]  /*ba6b0*/  LDL.LU.64 R18, [R1+0xfd0] ;  /* 0x000fd00001127983 */ /* 0x001ea20000300a00 */
[----:B-----5:R-:W-:-:S03]  /*ba6c0*/  PRMT R2, R8, 0x7632, R2 ;  /* 0x0000763208027816 */ /* 0x020fc60000000002 */
[----:B---3--:R-:W-:Y:S01]  /*ba6d0*/  STG.E.U16 [R4.64], R0 ;  /* 0x0000000004007986 */ /* 0x008fe2000c101506 */
[----:B----4-:R-:W-:Y:S03]  /*ba6e0*/  STG.E.U16 [R22.64], R8 ;  /* 0x0000000816007986 */ /* 0x010fe6000c101506 */
[----:B------:R-:W-:Y:S04]  /*ba6f0*/  STG.E.U16 [R14.64], R2 ;  /* 0x000000020e007986 */ /* 0x000fe8000c101506 */
[----:B--2---:R0:W-:Y:S04]  /*ba700*/  STL.64 [R1+0x1d18], R18 ;  /* 0x001d181201007387 */ /* 0x0041e80000100a00 */
[----:B0-----:R-:W2:Y:S01]  /*ba710*/  LDL.LU.64 R18, [R1+0xf90] ;  /* 0x000f900001127983 */ /* 0x001ea20000300a00 */
[----:B------:R-:W3:Y:S02]  /*ba720*/  LDL.LU R25, [R1+0x138] ;  /* 0x0001380001197983 */ /* 0x000ee40000300800 */
[----:B------:R-:W4:Y:S02]  /*ba730*/  LDL.LU R28, [R1+0xb8] ;  /* 0x0000b800011c7983 */ /* 0x000f240000300800 */
[----:B------:R-:W5:Y:S01]  /*ba740*/  LDL.LU.64 R6, [R1+0xff0] ;  /* 0x000ff00001067983 */ /* 0x000f620000300a00 */
[----:B------:R-:W2:Y:S01]  /*ba750*/  LDL.LU.64 R26, [R1+0x1008] ;  /* 0x00100800011a7983 */ /* 0x000ea20000300a00 */
[----:B------:R-:W4:Y:S02]  /*ba760*/  LDL.LU.64 R20, [R1+0x1000] ;  /* 0x0010000001147983 */ /* 0x000f240000300a00 */
[----:B------:R-:W2:Y:S02]  /*ba770*/  LDL.LU.64 R16, [R1+0xff8] ;  /* 0x000ff80001107983 */ /* 0x000ea40000300a00 */
[----:B------:R-:W2:Y:S01]  /*ba780*/  LDL.LU.64 R12, [R1+0x1020] ;  /* 0x00102000010c7983 */ /* 0x000ea20000300a00 */
[----:B------:R-:W2:Y:S01]  /*ba790*/  LDL.LU R3, [R1+0x38] ;  /* 0x0000380001037983 */ /* 0x000ea20000300800 */
[----:B------:R-:W2:Y:S02]  /*ba7a0*/  LDL.LU.64 R8, [R1+0x1068] ;  /* 0x0010680001087983 */ /* 0x000ea40000300a00 */
[----:B------:R-:W2:Y:S02]  /*ba7b0*/  LDL.LU.64 R4, [R1+0x1060] ;  /* 0x0010600001047983 */ /* 0x000ea40000300a00 */
[----:B------:R-:W2:Y:S01]  /*ba7c0*/  LDL.LU.64 R22, [R1+0x1058] ;  /* 0x0010580001167983 */ /* 0x000ea20000300a00 */
[----:B------:R-:W2:Y:S01]  /*ba7d0*/  LDL.LU.64 R14, [R1+0x1d60] ;  /* 0x001d6000010e7983 */ /* 0x000ea20000300a00 */
[----:B------:R-:W-:-:S03]  /*ba7e0*/  PRMT R0, R10, 0x7632, R0 ;  /* 0x000076320a007816 */ /* 0x000fc60000000000 */
[----:B--2---:R0:W-:Y:S04]  /*ba7f0*/  STG.E.U16 [R14.64], R10 ;  /* 0x0000000a0e007986 */ /* 0x0041e8000c101506 */
[----:B0-----:R-:W2:Y:S01]  /*ba800*/  LDL.LU.64 R14, [R1+0x1d58] ;  /* 0x001d5800010e7983 */ /* 0x001ea20000300a00 */
[----:B------:R0:W-:Y:S03]  /*ba810*/  STL [R1+0x1c28], R11 ;  /* 0x001c280b01007387 */ /* 0x0001e60000100800 */
[----:B0-----:R-:W3:Y:S04]  /*ba820*/  LDL.LU.64 R10, [R1+0xfc0] ;  /* 0x000fc000010a7983 */ /* 0x001ee80000300a00 */
        /* <DEDUP_REMOVED lines=20> */
[----:B------:R-:W-:Y:S02]  /*ba970*/  PRMT R0, R14, 0x7632, R0 ;  /* 0x000076320e007816 */ /* 0x000fe40000000000 */
[----:B------:R-:W-:Y:S01]  /*ba980*/  PRMT R2, R25, 0x7632, R2 ;  /* 0x0000763219027816 */ /* 0x000fe20000000002 */
[----:B--2---:R0:W-:Y:S04]  /*ba990*/  STG.E.U16 [R18.64], R14 ;  /* 0x0000000e12007986 */ /* 0x0041e8000c101506 */
[----:B0-----:R-:W2:Y:S01]  /*ba9a0*/  LDL.LU.64 R18, [R1+0x1d00] ;  /* 0x001d000001127983 */ /* 0x001ea20000300a00 */
[----:B------:R0:W-:Y:S02]  /*ba9b0*/  STG.E.U16 [R10.64], R0 ;  /* 0x000000000a007986 */ /* 0x0001e4000c101506 */
[----:B-----5:R-:W-:Y:S02]  /*ba9c0*/  STG.E.U16 [R6.64], R25 ;  /* 0x0000001906007986 */ /* 0x020fe4000c101506 */
[----:B------:R1:W-:Y:S01]  /*ba9d0*/  STG.E.U16 [R26.64], R2 ;  /* 0x000000021a007986 */ /* 0x0003e2000c101506 */
[----:B----4-:R-:W-:Y:S04]  /*ba9e0*/  STG.E.U16 [R20.64], R28 ;  /* 0x0000001c14007986 */ /* 0x010fe8000c101506 */
[----:B---3--:R-:W-:Y:S01]  /*ba9f0*/  STL [R1+0x1c30], R15 ;  /* 0x001c300f01007387 */ /* 0x008fe20000100800 */
[----:B0-----:R-:W-:-:S02]  /*baa00*/  PRMT R0, R28, 0x7632, R0 ;  /* 0x000076321c007816 */ /* 0x001fc40000000000 */
[----:B-1----:R-:W-:-:S03]  /*baa10*/  PRMT R2, R3, 0x7632, R2 ;  /* 0x0000763203027816 */ /* 0x002fc60000000002 */
[----:B------:R2:W-:Y:S01]  /*baa20*/  STG.E.U16 [R16.64], R0 ;  /* 0x0000000010007986 */ /* 0x0005e2000c101506 */
[----:B------:R-:W-:Y:S02]  /*baa30*/  STG.E.U16 [R12.64], R3 ;  /* 0x000000030c007986 */ /* 0x000fe4000c101506 */
[----:B------:R-:W-:Y:S01]  /*baa40*/  STG.E.U16 [R8.64], R2 ;  /* 0x0000000208007986 */ /* 0x000fe2000c101506 */
[----:B--2---:R-:W-:Y:S01]  /*baa50*/  PRMT R0, R18, 0x7632, R0 ;  /* 0x0000763212007816 */ /* 0x004fe20000000000 */
[----:B------:R-:W-:Y:S04]  /*baa60*/  STL [R1+0x1bc8], R19 ;  /* 0x001bc81301007387 */ /* 0x000fe80000100800 */
[----:B------:R0:W-:Y:S01]  /*baa70*/  STG.E.U16 [R4.64], R18 ;  /* 0x0000001204007986 */ /* 0x0001e2000c101506 */
[----:B------:R-:W2:Y:S02]  /*baa80*/  LDL.LU.64 R16, [R1+0x1108] ;  /* 0x0011080001107983 */ /* 0x000ea40000300a00 */
[----:B------:R1:W-:Y:S01]  /*baa90*/  STG.E.U16 [R22.64], R0 ;  /* 0x0000000016007986 */ /* 0x0003e2000c101506 */
[----:B0-----:R-:W3:Y:S01]  /*baaa0*/  LDL.LU R4, [R1+0xa8] ;  /* 0x0000a80001047983 */ /* 0x001ee20000300800 */
[----:B-1----:R-:W4:Y:S03]  /*baab0*/  LDL.LU.64 R22, [R1+0x1120] ;  /* 0x0011200001167983 */ /* 0x002f260000300a00 */
[----:B----4-:R0:W-:Y:S04]  /*baac0*/  STL.64 [R1+0x1cf0], R22 ;  /* 0x001cf01601007387 */ /* 0x0101e80000100a00 */
[----:B0-----:R-:W4:Y:S04]  /*baad0*/  LDL.LU.64 R22, [R1+0x1128] ;  /* 0x0011280001167983 */ /* 0x001f280000300a00 */
[----:B----4-:R0:W-:Y:S04]  /*baae0*/  STL.64 [R1+0x1cf8], R22 ;  /* 0x001cf81601007387 */ /* 0x0101e80000100a00 */
[----:B0-----:R-:W4:Y:S01]  /*baaf0*/  LDL.LU.64 R22, [R1+0x1130] ;  /* 0x0011300001167983 */ /* 0x001f220000300a00 */
[----:B------:R-:W5:Y:S02]  /*bab00*/  LDL.LU.64 R12, [R1+0x1148] ;  /* 0x00114800010c7983 */ /* 0x000f640000300a00 */
        /* <DEDUP_REMOVED lines=14> */
[----:B------:R-:W-:-:S03]  /*babf0*/  PRMT R2, R29, 0x7632, R2 ;  /* 0x000076321d027816 */ /* 0x000fc60000000002 */
[----:B------:R-:W-:Y:S04]  /*bac00*/  STG.E.U16 [R16.64], R29 ;  /* 0x0000001d10007986 */ /* 0x000fe8000c101506 */
[----:B----4-:R-:W-:Y:S04]  /*bac10*/  STG.E.U16 [R22.64], R2 ;  /* 0x0000000216007986 */ /* 0x010fe8000c101506 */
[----:B--2---:R0:W-:Y:S04]  /*bac20*/  STL.64 [R1+0x1cd8], R26 ;  /* 0x001cd81a01007387 */ /* 0x0041e80000100a00 */
[----:B0-----:R-:W2:Y:S01]  /*bac30*/  LDL.LU.64 R26, [R1+0x1190] ;  /* 0x00119000011a7983 */ /* 0x001ea20000300a00 */
[----:B------:R-:W4:Y:S02]  /*bac40*/  LDL.LU R5, [R1+0x9c] ;  /* 0x00009c0001057983 */ /* 0x000f240000300800 */
[----:B------:R-:W2:Y:S02]  /*bac50*/  LDL.LU.64 R18, [R1+0x11f0] ;  /* 0x0011f00001127983 */ /* 0x000ea40000300a00 */
[----:B------:R-:W2:Y:S01]  /*bac60*/  LDL.LU.64 R14, [R1+0x11e8] ;  /* 0x0011e800010e7983 */ /* 0x000ea20000300a00 */
[----:B------:R-:W2:Y:S01]  /*bac70*/  LDL.LU R25, [R1+0x1c] ;  /* 0x00001c0001197983 */ /* 0x000ea20000300800 */
[----:B------:R-:W2:Y:S02]  /*bac80*/  LDL.LU.64 R10, [R1+0x11e0] ;  /* 0x0011e000010a7983 */ /* 0x000ea40000300a00 */
[----:B------:R-:W2:Y:S02]  /*bac90*/  LDL.LU R3, [R1+0x18c] ;  /* 0x00018c0001037983 */ /* 0x000ea40000300800 */
[----:B------:R-:W2:Y:S01]  /*baca0*/  LDL.LU R8, [R1+0x10c] ;  /* 0x00010c0001087983 */ /* 0x000ea20000300800 */
[----:B------:R-:W2:Y:S01]  /*bacb0*/  LDL.LU.64 R6, [R1+0x1220] ;  /* 0x0012200001067983 */ /* 0x000ea20000300a00 */
[----:B------:R-:W2:Y:S02]  /*bacc0*/  LDL.LU.64 R20, [R1+0x1268] ;  /* 0x0012680001147983 */ /* 0x000ea40000300a00 */
[----:B------:R-:W2:Y:S02]  /*bacd0*/  LDL.LU.64 R16, [R1+0x1260] ;  /* 0x0012600001107983 */ /* 0x000ea40000300a00 */
[----:B------:R-:W2:Y:S01]  /*bace0*/  LDL.LU.64 R28, [R1+0x1258] ;  /* 0x00125800011c7983 */ /* 0x000ea20000300a00 */
[----:B------:R-:W2:Y:S01]  /*bacf0*/  LDL.LU.64 R22, [R1+0x1cf8] ;  /* 0x001cf80001167983 */ /* 0x000ea20000300a00 */
[----:B---3--:R-:W-:-:S03]  /*bad00*/  PRMT R0, R4, 0x7632, R0 ;  /* 0x0000763204007816 */ /* 0x008fc60000000000 */
[----:B--2---:R0:W-:Y:S04]  /*bad10*/  STG.E.U16 [R22.64], R4 ;  /* 0x0000000416007986 */ /* 0x0041e8000c101506 */
[----:B0-----:R-:W2:Y:S01]  /*bad20*/  LDL.LU.64 R22, [R1+0x1cf0] ;  /* 0x001cf00001167983 */ /* 0x001ea20000300a00 */
[----:B------:R-:W3:Y:S02]  /*bad30*/  LDL.LU R4, [R1+0x1ce8] ;  /* 0x001ce80001047983 */ /* 0x000ee40000300800 */
[----:B---3--:R-:W-:Y:S01]  /*bad40*/  PRMT R2, R4, 0x7632, R2 ;  /* 0x0000763204027816 */ /* 0x008fe20000000002 */
[----:B--2---:R0:W-:Y:S01]  /*bad50*/  STG.E.U16 [R22.64], R0 ;  /* 0x0000000016007986 */ /* 0x0041e2000c101506 */
[----:B-----5:R1:W-:Y:S03]  /*bad60*/  STG.E.U16 [R12.64], R4 ;  /* 0x000000040c007986 */ /* 0x0203e6000c101506 */
[----:B------:R2:W-:Y:S04]  /*bad70*/  STG.E.U16 [R26.64], R2 ;  /* 0x000000021a007986 */ /* 0x0005e8000c101506 */
[----:B0-----:R-:W3:Y:S01]  /*bad80*/  LDL.LU.64 R22, [R1+0x1ce0] ;  /* 0x001ce00001167983 */ /* 0x001ee20000300a00 */
[----:B-1----:R-:W5:Y:S02]  /*bad90*/  LDL.LU.64 R12, [R1+0x1270] ;  /* 0x00127000010c7983 */ /* 0x002f640000300a00 */
[----:B------:R-:W3:Y:S01]  /*bada0*/  LDL.LU R4, [R1+0x8c] ;  /* 0x00008c0001047983 */ /* 0x000ee20000300800 */
[----:B--2---:R-:W3:Y:S04]  /*badb0*/  LDL.LU.64 R26, [R1+0x1cd8] ;  /* 0x001cd800011a7983 */ /* 0x004ee80000300a00 */
[----:B---3--:R0:W-:Y:S04]  /*badc0*/  STG.E.U16 [R26.64], R22 ;  /* 0x000000161a007986 */ /* 0x0081e8000c101506 */
[----:B0-----:R-:W2:Y:S01]  /*badd0*/  LDL.LU.64 R26, [R1+0x1cd0] ;  /* 0x001cd000011a7983 */ /* 0x001ea20000300a00 */
[----:B------:R-:W-:Y:S01]  /*bade0*/  PRMT R0, R22, 0x7632, R0 ;  /* 0x0000763216007816 */ /* 0x000fe20000000000 */
[----:B------:R0:W-:Y:S02]  /*badf0*/  STL [R1+0x1bcc], R23 ;  /* 0x001bcc1701007387 */ /* 0x0001e40000100800 */
        /* <DEDUP_REMOVED lines=12> */
[----:B----4-:R-:W-:-:S03]  /*baec0*/  PRMT R2, R5, 0x7632, R2 ;  /* 0x0000763205027816 */ /* 0x010fc60000000002 */
[----:B--2---:R0:W-:Y:S01]  /*baed0*/  STG.E.U16 [R26.64], R0 ;  /* 0x000000001a007986 */ /* 0x0041e2000c101506 */
[----:B------:R-:W-:Y:S02]  /*baee0*/  STG.E.U16 [R22.64], R5 ;  /* 0x0000000516007986 */ /* 0x000fe4000c101506 */
[----:B------:R1:W-:Y:S02]  /*baef0*/  STG.E.U16 [R18.64], R2 ;  /* 0x0000000212007986 */ /* 0x0003e4000c101506 */
[----:B------:R-:W-:Y:S01]  /*baf00*/  STG.E.U16 [R14.64], R25 ;  /* 0x000000190e007986 */ /* 0x000fe2000c101506 */
[----:B0-----:R-:W-:Y:S01]  /*baf10*/  PRMT R0, R25, 0x7632, R0 ;  /* 0x0000763219007816 */ /* 0x001fe20000000000 */
[----:B------:R-:W2:Y:S01]  /*baf20*/  LDL.LU R27, [R1+0x1ca0] ;  /* 0x001ca000011b7983 */ /* 0x000ea20000300800 */
[----:B-1----:R-:W-:-:S03]  /*baf30*/  PRMT R2, R3, 0x7632, R2 ;  /* 0x0000763203027816 */ /* 0x002fc60000000002 */
[----:B------:R0:W-:Y:S01]  /*baf40*/  STG.E.U16 [R10.64], R0 ;  /* 0x000000000a007986 */ /* 0x0001e2000c101506 */
[----:B------:R-:W-:Y:S02]  /*baf50*/  STG.E.U16 [R6.64], R3 ;  /* 0x0000000306007986 */ /* 0x000fe4000c101506 */
[----:B------:R-:W-:Y:S02]  /*baf60*/  STG.E.U16 [R20.64], R2 ;  /* 0x0000000214007986 */ /* 0x000fe4000c101506 */
[----:B------:R-:W-:Y:S01]  /*baf70*/  STG.E.U16 [R16.64], R8 ;  /* 0x0000000810007986 */ /* 0x000fe2000c101506 */
[----:B0-----:R-:W-:-:S05]  /*baf80*/  PRMT R0, R8, 0x7632, R0 ;  /* 0x0000763208007816 */ /* 0x001fca0000000000 */
[----:B------:R0:W-:Y:S04]  /*baf90*/  STG.E.U16 [R28.64], R0 ;  /* 0x000000001c007986 */ /* 0x0001e8000c101506 */
[----:B0-----:R-:W3:Y:S04]  /*bafa0*/  LDL.LU R29, [R1+0xfc] ;  /* 0x0000fc00011d7983 */ /* 0x001ee80000300800 */
[----:B---3--:R-:W-:Y:S01]  /*bafb0*/  STL [R1+0x1c78], R29 ;  /* 0x001c781d01007387 */ /* 0x008fe20000100800 */
[----:B------:R-:W2:Y:S01]  /*bafc0*/  LDL.LU R26, [R1+0x7c] ;  /* 0x00007c00011a7983 */ /* 0x000ea20000300800 */
[----:B------:R-:W-:-:S02]  /*bafd0*/  PRMT R2, R4, 0x7632, R2 ;  /* 0x0000763204027816 */ /* 0x000fc40000000002 */
[----:B--2---:R-:W-:Y:S01]  /*bafe0*/  STL.64 [R1+0x1c58], R26 ;  /* 0x001c581a01007387 */ /* 0x004fe20000100a00 */
[----:B------:R-:W2:Y:S02]  /*baff0*/  LDL.LU R9, [R1+0x16c] ;  /* 0x00016c0001097983 */ /* 0x000ea40000300800 */
[----:B------:R-:W3:Y:S02]  /*bb000*/  LDL.LU R25, [R1+0xec] ;  /* 0x0000ec0001197983 */ /* 0x000ee40000300800 */
[----:B-----5:R0:W-:Y:S02]  /*bb010*/  STG.E.U16 [R12.64], R4 ;  /* 0x000000040c007986 */ /* 0x0201e4000c101506 */
[----:B0-----:R-:W4:Y:S01]  /*bb020*/  LDL.LU R4, [R1+0xc] ;  /* 0x00000c0001047983 */ /* 0x001f220000300800 */
[----:B------:R-:W5:Y:S03]  /*bb030*/  LDL.LU R29, [R1+0x17c] ;  /* 0x00017c00011d7983 */ /* 0x000f660000300800 */
        /* <DEDUP_REMOVED lines=9> */
[----:B0-----:R-:W3:Y:S01]  /*bb0d0*/  LDL.LU.64 R24, [R1+0x1250] ;  /* 0x0012500001187983 */ /* 0x001ee20000300a00 */
[----:B------:R-:W2:Y:S03]  /*bb0e0*/  LDL.LU.64 R26, [R1+0x1210] ;  /* 0x00121000011a7983 */ /* 0x000ea60000300a00 */
        /* <DEDUP_REMOVED lines=9> */
[----:B---3--:R-:W-:Y:S04]  /*bb180*/  STG.E.U16 [R24.64], R2 ;  /* 0x0000000218007986 */ /* 0x008fe8000c101506 */
[----:B--2---:R0:W-:Y:S04]  /*bb190*/  STL.64 [R1+0x1c50], R14 ;  /* 0x001c500e01007387 */ /* 0x0041e80000100a00 */
[----:B0-----:R-:W2:Y:S01]  /*bb1a0*/  LDL.LU.64 R14, [R1+0x11d8] ;  /* 0x0011d800010e7983 */ /* 0x001ea20000300a00 */
[----:B------:R-:W3:Y:S02]  /*bb1b0*/  LDL.LU.64 R6, [R1+0x11b8] ;  /* 0x0011b80001067983 */ /* 0x000ee40000300a00 */
[----:B------:R-:W2:Y:S02]  /*bb1c0*/  LDL.LU.64 R22, [R1+0x1198] ;  /* 0x0011980001167983 */ /* 0x000ea40000300a00 */
[----:B------:R-:W2:Y:S01]  /*bb1d0*/  LDL.LU.64 R18, [R1+0x1178] ;  /* 0x0011780001127983 */ /* 0x000ea20000300a00 */
[----:B------:R-:W2:Y:S01]  /*bb1e0*/  LDL.LU R28, [R1+0x6c] ;  /* 0x00006c00011c7983 */ /* 0x000ea20000300800 */
[----:B------:R-:W2:Y:S02]  /*bb1f0*/  LDL.LU.64 R10, [R1+0x1170] ;  /* 0x00117000010a7983 */ /* 0x000ea40000300a00 */
[----:B------:R-:W2:Y:S02]  /*bb200*/  LDL.LU.64 R20, [R1+0x1168] ;  /* 0x0011680001147983 */ /* 0x000ea40000300a00 */
[----:B------:R-:W2:Y:S01]  /*bb210*/  LDL.LU.64 R16, [R1+0x1140] ;  /* 0x0011400001107983 */ /* 0x000ea20000300a00 */
[----:B------:R-:W2:Y:S01]  /*bb220*/  LDL.LU.64 R12, [R1+0x1160] ;  /* 0x00116000010c7983 */ /* 0x000ea20000300a00 */
[----:B------:R-:W2:Y:S02]  /*bb230*/  LDL.LU R3, [R1+0x15c] ;  /* 0x00015c0001037983 */ /* 0x000ea40000300800 */
[----:B------:R-:W2:Y:S02]  /*bb240*/  LDL.LU R8, [R1+0xdc] ;  /* 0x0000dc0001087983 */ /* 0x000ea40000300800 */
[----:B------:R-:W2:Y:S01]  /*bb250*/  LDL.LU.64 R24, [R1+0x1c98] ;  /* 0x001c980001187983 */ /* 0x000ea20000300a00 */
[----:B----4-:R-:W-:Y:S01]  /*bb260*/  PRMT R0, R4, 0x7632, R0 ;  /* 0x0000763204007816 */ /* 0x010fe20000000000 */
[----:B--2---:R0:W-:Y:S04]  /*bb270*/  STG.E.U16 [R24.64], R4 ;  /* 0x0000000418007986 */ /* 0x0041e8000c101506 */
[----:B0-----:R-:W2:Y:S01]  /*bb280*/  LDL.LU.64 R24, [R1+0x1c90] ;  /* 0x001c900001187983 */ /* 0x001ea20000300a00 */
[----:B------:R-:W4:Y:S03]  /*bb290*/  LDL.LU.64 R4, [R1+0x1158] ;  /* 0x0011580001047983 */ /* 0x000f260000300a00 */
[----:B--2---:R0:W-:Y:S04]  /*bb2a0*/  STG.E.U16 [R24.64], R0 ;  /* 0x0000000018007986 */ /* 0x0041e8000c101506 */
[----:B0-----:R-:W2:Y:S01]  /*bb2b0*/  LDL.LU.64 R24, [R1+0x1c88] ;  /* 0x001c880001187983 */ /* 0x001ea20000300a00 */
[----:B-----5:R-:W-:-:S03]  /*bb2c0*/  PRMT R2, R29, 0x7632, R2 ;  /* 0x000076321d027816 */ /* 0x020fc60000000002 */
[----:B--2---:R0:W-:Y:S04]  /*bb2d0*/  STG.E.U16 [R24.64], R29 ;  /* 0x0000001d18007986 */ /* 0x0041e8000c101506 */
[----:B0-----:R-:W2:Y:S01]  /*bb2e0*/  LDL.LU.64 R24, [R1+0x1c80] ;  /* 0x001c800001187983 */ /* 0x001ea20000300a00 */
[----:B------:R-:W5:Y:S03]  /*bb2f0*/  LDL.LU R29, [R1+0x1c78] ;  /* 0x001c7800011d7983 */ /* 0x000f660000300800 */
[----:B--2---:R0:W-:Y:S01]  /*bb300*/  STG.E.U16 [R24.64], R2 ;  /* 0x0000000218007986 */ /* 0x0041e2000c101506 */
[----:B-----5:R1:W-:Y:S03]  /*bb310*/  STG.E.U16 [R26.64], R29 ;  /* 0x0000001d1a007986 */ /* 0x0203e6000c101506 */
[----:B0-----:R-:W2:Y:S01]  /*bb320*/  LDL.LU.64 R24, [R1+0x1c70] ;  /* 0x001c700001187983 */ /* 0x001ea20000300a00 */
[----:B-1----:R-:W5:Y:S01]  /*bb330*/  LDL.LU.64 R26, [R1+0x1c68] ;  /* 0x001c6800011a7983 */ /* 0x002f620000300a00 */
[----:B------:R-:W-:-:S02]  /*bb340*/  PRMT R0, R29, 0x7632, R0 ;  /* 0x000076321d007816 */ /* 0x000fc40000000000 */
[----:B------:R-:W2:Y:S04]  /*bb350*/  LDL.LU R29, [R1+0x1c60] ;  /* 0x001c6000011d7983 */ /* 0x000ea80000300800 */
[----:B-----5:R0:W-:Y:S04]  /*bb360*/  STG.E.U16 [R26.64], R0 ;  /* 0x000000001a007986 */ /* 0x0201e8000c101506 */
[----:B0-----:R-:W5:Y:S04]  /*bb370*/  LDL.LU.64 R26, [R1+0x1c58] ;  /* 0x001c5800011a7983 */ /* 0x001f680000300a00 */
[----:B-----5:R0:W-:Y:S04]  /*bb380*/  STG.E.U16 [R14.64], R26 ;  /* 0x0000001a0e007986 */ /* 0x0201e8000c101506 */
[----:B0-----:R-:W5:Y:S01]  /*bb390*/  LDL.LU.64 R14, [R1+0x1c50] ;  /* 0x001c5000010e7983 */ /* 0x001f620000300a00 */
[----:B------:R-:W-:-:S05]  /*bb3a0*/  PRMT R2, R26, 0x7632, R2 ;  /* 0x000076321a027816 */ /* 0x000fca0000000002 */
[----:B-----5:R0:W-:Y:S04]  /*bb3b0*/  STG.E.U16 [R14.64], R2 ;  /* 0x000000020e007986 */ /* 0x0201e8000c101506 */
[----:B0-----:R-:W5:Y:S01]  /*bb3c0*/  LDL.LU.64 R14, [R1+0x1c48] ;  /* 0x001c4800010e7983 */ /* 0x001f620000300a00 */
[----:B------:R-:W-:-:S03]  /*bb3d0*/  PRMT R0, R27, 0x7632, R0 ;  /* 0x000076321b007816 */ /* 0x000fc60000000000 */
[----:B-----5:R0:W-:Y:S04]  /*bb3e0*/  STG.E.U16 [R14.64], R27 ;  /* 0x0000001b0e007986 */ /* 0x0201e8000c101506 */
[----:B0-----:R-:W5:Y:S01]  /*bb3f0*/  LDL.LU.64 R14, [R1+0x1c40] ;  /* 0x001c4000010e7983 */ /* 0x001f620000300a00 */
[----:B------:R-:W2:Y:S01]  /*bb400*/  LDL.LU.64 R26, [R1+0x11b0] ;  /* 0x0011b000011a7983 */ /* 0x000ea20000300a00 */
[----:B------:R-:W-:Y:S02]  /*bb410*/  PRMT R2, R9, 0x7632, R2 ;  /* 0x0000763209027816 */ /* 0x000fe40000000002 */
[----:B-----5:R0:W-:Y:S04]  /*bb420*/  STG.E.U16 [R14.64], R0 ;  /* 0x000000000e007986 */ /* 0x0201e8000c101506 */
[----:B0-----:R-:W5:Y:S01]  /*bb430*/  LDL.LU.64 R14, [R1+0x1c38] ;  /* 0x001c3800010e7983 */ /* 0x001f620000300a00 */
[----:B--2---:R-:W-:-:S03]  /*bb440*/  PRMT R0, R25, 0x7632, R0 ;  /* 0x0000763219007816 */ /* 0x004fc60000000000 */
[----:B-----5:R0:W-:Y:S01]  /*bb450*/  STG.E.U16 [R14.64], R9 ;  /* 0x000000090e007986 */ /* 0x0201e2000c101506 */
[----:B---3--:R1:W-:Y:S03]  /*bb460*/  STG.E.U16 [R6.64], R2 ;  /* 0x0000000206007986 */ /* 0x0083e6000c101506 */
[----:B0-----:R-:W2:Y:S01]  /*bb470*/  LDL.LU R15, [R1+0x1c30] ;  /* 0x001c3000010f7983 */ /* 0x001ea20000300800 */
[----:B-1----:R-:W3:Y:S01]  /*bb480*/  LDL.LU R7, [R1+0x1c2c] ;  /* 0x001c2c0001077983 */ /* 0x002ee20000300800 */
[----:B------:R-:W-:Y:S01]  /*bb490*/  PRMT R2, R28, 0x7632, R2 ;  /* 0x000076321c027816 */ /* 0x000fe20000000002 */
[----:B------:R-:W-:Y:S01]  /*bb4a0*/  STG.E.U16 [R26.64], R25 ;  /* 0x000000191a007986 */ /* 0x000fe2000c101506 */
[----:B------:R-:W-:Y:S01]  /*bb4b0*/  STG.E.U16 [R22.64], R0 ;  /* 0x0000000016007986 */ /* 0x000fe2000c101506 */
[----:B------:R-:W-:Y:S02]  /*bb4c0*/  STG.E.U16 [R18.64], R28 ;  /* 0x0000001c12007986 */ /* 0x000fe4000c101506 */
[----:B------:R0:W-:Y:S02]  /*bb4d0*/  STG.E.U16 [R10.64], R2 ;  /* 0x000000020a007986 */ /* 0x0001e4000c101506 */
[----:B0-----:R-:W-:-:S02]  /*bb4e0*/  PRMT R2, R3, 0x7632, R2 ;  /* 0x0000763203027816 */ /* 0x001fc40000000002 */
[----:B---3--:R-:W-:Y:S01]  /*bb4f0*/  PRMT R0, R7, 0x7632, R0 ;  /* 0x0000763207007816 */ /* 0x008fe20000000000 */
[----:B------:R-:W-:Y:S04]  /*bb500*/  STG.E.U16 [R20.64], R7 ;  /* 0x0000000714007986 */ /* 0x000fe8000c101506 */
[----:B------:R-:W-:Y:S01]  /*bb510*/  STG.E.U16 [R16.64], R0 ;  /* 0x0000000010007986 */ /* 0x000fe2000c101506 */
[----:B------:R0:W-:Y:S02]  /*bb520*/  STG.E.U16 [R12.64], R3 ;  /* 0x000000030c007986 */ /* 0x0001e4000c101506 */
[----:B----4-:R1:W-:Y:S01]  /*bb530*/  STG.E.U16 [R4.64], R2 ;  /* 0x0000000204007986 */ /* 0x0103e2000c101506 */
[----:B0-----:R-:W3:Y:S01]  /*bb540*/  LDL.LU.64 R12, [R1+0x1150] ;  /* 0x00115000010c7983 */ /* 0x001ee20000300a00 */
[----:B-1----:R-:W4:Y:S02]  /*bb550*/  LDL.LU.64 R4, [R1+0x1138] ;  /* 0x0011380001047983 */ /* 0x002f240000300a00 */
[----:B------:R-:W5:Y:S02]  /*bb560*/  LDL.LU R3, [R1+0xcc] ;  /* 0x0000cc0001037983 */ /* 0x000f640000300800 */
[----:B-----5:R0:W-:Y:S01]  /*bb570*/  STL [R1+0x1c00], R3 ;  /* 0x001c000301007387 */ /* 0x0201e20000100800 */
[----:B------:R-:W2:Y:S03]  /*bb580*/  LDL.LU R14, [R1+0x4c] ;  /* 0x00004c00010e7983 */ /* 0x000ea60000300800 */
[----:B--2---:R1:W-:Y:S01]  /*bb590*/  STL.64 [R1+0x1be0], R14 ;  /* 0x001be00e01007387 */ /* 0x0043e20000100a00 */
[----:B------:R-:W2:Y:S02]  /*bb5a0*/  LDL.LU.64 R10, [R1+0x1118] ;  /* 0x00111800010a7983 */ /* 0x000ea40000300a00 */
[----:B0-----:R-:W5:Y:S01]  /*bb5b0*/  LDL.LU R3, [R1+0x14c] ;  /* 0x00014c0001037983 */ /* 0x001f620000300800 */
        /* <DEDUP_REMOVED lines=16> */
[----:B------:R-:W-:-:S03]  /*bb6c0*/  PRMT R0, R8, 0x7632, R0 ;  /* 0x0000763208007816 */ /* 0x000fc60000000000 */
[----:B---3--:R-:W-:Y:S01]  /*bb6d0*/  STG.E.U16 [R12.64], R8 ;  /* 0x000000080c007986 */ /* 0x008fe2000c101506 */
[----:B------:R-:W-:-:S03]  /*bb6e0*/  PRMT R2, R29, 0x7632, R2 ;  /* 0x000076321d027816 */ /* 0x000fc60000000002 */
[----:B----4-:R-:W-:Y:S01]  /*bb6f0*/  STG.E.U16 [R4.64], R0 ;  /* 0x0000000004007986 */ /* 0x010fe2000c101506 */
[----:B------:R-:W-:Y:S02]  /*bb700*/  STG.E.U16 [R10.64], R29 ;  /* 0x0000001d0a007986 */ /* 0x000fe4000c101506 */
[----:B------:R-:W-:Y:S01]  /*bb710*/  STG.E.U16 [R14.64], R2 ;  /* 0x000000020e007986 */ /* 0x000fe2000c101506 */
[----:B--2---:R0:W-:Y:S04]  /*bb720*/  STL.64 [R1+0x1bd8], R22 ;  /* 0x001bd81601007387 */ /* 0x0041e80000100a00 */
[----:B0-----:R-:W2:Y:S01]  /*bb730*/  LDL.LU.64 R22, [R1+0x1050] ;  /* 0x0010500001167983 */ /* 0x001ea20000300a00 */
[----:B------:R-:W3:Y:S02]  /*bb740*/  LDL.LU.64 R18, [R1+0x1018] ;  /* 0x0010180001127983 */ /* 0x000ee40000300a00 */
[----:B------:R-:W4:Y:S02]  /*bb750*/  LDL.LU R17, [R1+0x13c] ;  /* 0x00013c0001117983 */ /* 0x000f240000300800 */
[----:B------:R-:W2:Y:S01]  /*bb760*/  LDL.LU R25, [R1+0xbc] ;  /* 0x0000bc0001197983 */ /* 0x000ea20000300800 */
[----:B------:R-:W2:Y:S01]  /*bb770*/  LDL.LU.64 R6, [R1+0x1028] ;  /* 0x0010280001067983 */ /* 0x000ea20000300a00 */
[----:B------:R-:W2:Y:S02]  /*bb780*/  LDL.LU.64 R26, [R1+0x1010] ;  /* 0x00101000011a7983 */ /* 0x000ea40000300a00 */
[----:B------:R-:W2:Y:S02]  /*bb790*/  LDL.LU R16, [R1+0x3c] ;  /* 0x00003c0001107983 */ /* 0x000ea40000300800 */
[----:B------:R-:W2:Y:S01]  /*bb7a0*/  LDL.LU.64 R20, [R1+0xfe8] ;  /* 0x000fe80001147983 */ /* 0x000ea20000300a00 */
[----:B------:R-:W2:Y:S01]  /*bb7b0*/  LDL.LU.64 R12, [R1+0xfe0] ;  /* 0x000fe000010c7983 */ /* 0x000ea20000300a00 */
[----:B------:R-:W2:Y:S02]  /*bb7c0*/  LDL.LU.64 R8, [R1+0xfd8] ;  /* 0x000fd80001087983 */ /* 0x000ea40000300a00 */
[----:B------:R-:W2:Y:S02]  /*bb7d0*/  LDL.LU.64 R4, [R1+0xfb8] ;  /* 0x000fb80001047983 */ /* 0x000ea40000300a00 */
[----:B------:R-:W2:Y:S01]  /*bb7e0*/  LDL.LU R11, [R1+0x1c28] ;  /* 0x001c2800010b7983 */ /* 0x000ea20000300800 */
[----:B------:R-:W2:Y:S01]  /*bb7f0*/  LDL.LU.64 R28, [R1+0xfb0] ;  /* 0x000fb000011c7983 */ /* 0x000ea20000300a00 */
[----:B------:R-:W2:Y:S03]  /*bb800*/  LDL.LU.64 R14, [R1+0x1c20] ;  /* 0x001c2000010e7983 */ /* 0x000ea60000300a00 */
[----:B--2---:R0:W-:Y:S04]  /*bb810*/  STG.E.U16 [R14.64], R11 ;  /* 0x0000000b0e007986 */ /* 0x0041e8000c101506 */
[----:B0-----:R-:W2:Y:S01]  /*bb820*/  LDL.LU.64 R14, [R1+0x1c18] ;  /* 0x001c1800010e7983 */ /* 0x001ea20000300a00 */
[----:B------:R-:W-:-:S02]  /*bb830*/  PRMT R0, R11, 0x7632, R0 ;  /* 0x000076320b007816 */ /* 0x000fc40000000000 */
[----:B------:R-:W3:Y:S03]  /*bb840*/  LDL.LU.64 R10, [R1+0x1030] ;  /* 0x00103000010a7983 */ /* 0x000ee60000300a00 */
[----:B--2---:R0:W-:Y:S04]  /*bb850*/  STG.E.U16 [R14.64], R0 ;  /* 0x000000000e007986 */ /* 0x0041e8000c101506 */
[----:B0-----:R-:W2:Y:S01]  /*bb860*/  LDL.LU.64 R14, [R1+0x1c10] ;  /* 0x001c1000010e7983 */ /* 0x001ea20000300a00 */
[----:B-----5:R-:W-:-:S03]  /*bb870*/  PRMT R2, R3, 0x7632, R2 ;  /* 0x0000763203027816 */ /* 0x020fc60000000002 */
[----:B--2---:R0:W-:Y:S04]  /*bb880*/  STG.E.U16 [R14.64], R3 ;  /* 0x000000030e007986 */ /* 0x0041e8000c101506 */
[----:B0-----:R-:W2:Y:S01]  /*bb890*/  LDL.LU.64 R14, [R1+0x1c08] ;  /* 0x001c0800010e7983 */ /* 0x001ea20000300a00 */
[----:B------:R-:W5:Y:S03]  /*bb8a0*/  LDL.LU R3, [R1+0x1c00] ;  /* 0x001c000001037983 */ /* 0x000f660000300800 */
[----:B--2---:R0:W-:Y:S04]  /*bb8b0*/  STG.E.U16 [R14.64], R2 ;  /* 0x000000020e007986 */ /* 0x0041e8000c101506 */
[----:B0-----:R-:W2:Y:S01]  /*bb8c0*/  LDL.LU.64 R14, [R1+0x1bf8] ;  /* 0x001bf800010e7983 */ /* 0x001ea20000300a00 */
[----:B-----5:R-:W-:-:S03]  /*bb8d0*/  PRMT R0, R3, 0x7632, R0 ;  /* 0x0000763203007816 */ /* 0x020fc60000000000 */
[----:B--2---:R0:W-:Y:S04]  /*bb8e0*/  STG.E.U16 [R14.64], R3 ;  /* 0x000000030e007986 */ /* 0x0041e8000c101506 */
[----:B0-----:R-:W2:Y:S01]  /*bb8f0*/  LDL.LU.64 R14, [R1+0x1bf0] ;  /* 0x001bf000010e7983 */ /* 0x001ea20000300a00 */
[----:B------:R-:W5:Y:S03]  /*bb900*/  LDL.LU R3, [R1+0x1be8] ;  /* 0x001be80001037983 */ /* 0x000f660000300800 */
[----:B--2---:R0:W-:Y:S04]  /*bb910*/  STG.E.U16 [R14.64], R0 ;  /* 0x000000000e007986 */ /* 0x0041e8000c101506 */
[----:B0-----:R-:W2:Y:S04]  /*bb920*/  LDL.LU.64 R14, [R1+0x1be0] ;  /* 0x001be000010e7983 */ /* 0x001ea80000300a00 */
[----:B--2---:R0:W-:Y:S04]  /*bb930*/  STG.E.U16 [R22.64], R14 ;  /* 0x0000000e16007986 */ /* 0x0041e8000c101506 */
[----:B0-----:R-:W2:Y:S01]  /*bb940*/  LDL.LU.64 R22, [R1+0x1bd8] ;  /* 0x001bd80001167983 */ /* 0x001ea20000300a00 */
[----:B------:R-:W-:-:S05]  /*bb950*/  PRMT R2, R14, 0x7632, R2 ;  /* 0x000076320e027816 */ /* 0x000fca0000000002 */
[----:B--2---:R0:W-:Y:S04]  /*bb960*/  STG.E.U16 [R22.64], R2 ;  /* 0x0000000216007986 */ /* 0x0041e8000c101506 */
[----:B0-----:R-:W2:Y:S01]  /*bb970*/  LDL.LU.64 R22, [R1+0x1bd0] ;  /* 0x001bd00001167983 */ /* 0x001ea20000300a00 */
[----:B------:R-:W-:Y:S02]  /*bb980*/  PRMT R0, R15, 0x7632, R0 ;  /* 0x000076320f007816 */ /* 0x000fe40000000000 */
[----:B----4-:R-:W-:Y:S01]  /*bb990*/  PRMT R2, R17, 0x7632, R2 ;  /* 0x0000763211027816 */ /* 0x010fe20000000002 */
[----:B--2---:R0:W-:Y:S04]  /*bb9a0*/  STG.E.U16 [R22.64], R15 ;  /* 0x0000000f16007986 */ /* 0x0041e8000c101506 */
[----:B0-----:R-:W2:Y:S01]  /*bb9b0*/  LDL.LU R23, [R1+0x1bcc] ;  /* 0x001bcc0001177983 */ /* 0x001ea20000300800 */
[----:B------:R-:W4:Y:S02]  /*bb9c0*/  LDL.LU.64 R14, [R1+0x1038] ;  /* 0x00103800010e7983 */ /* 0x000f240000300a00 */
[----:B---3--:R0:W-:Y:S02]  /*bb9d0*/  STG.E.U16 [R18.64], R0 ;  /* 0x0000000012007986 */ /* 0x0081e4000c101506 */
[----:B0-----:R-:W-:Y:S01]  /*bb9e0*/  PRMT R0, R25, 0x7632, R0 ;  /* 0x0000763219007816 */ /* 0x001fe20000000000 */
[----:B------:R-:W3:Y:S04]  /*bb9f0*/  LDL.LU R19, [R1+0x1bc8] ;  /* 0x001bc80001137983 */ /* 0x000ee80000300800 */
[----:B----4-:R-:W-:Y:S01]  /*bba00*/  STG.E.U16 [R14.64], R17 ;  /* 0x000000110e007986 */ /* 0x010fe2000c101506 */
[----:B------:R0:W-:Y:S02]  /*bba10*/  STG.E.U16 [R10.64], R2 ;  /* 0x000000020a007986 */ /* 0x0001e4000c101506 */
[----:B------:R-:W-:Y:S02]  /*bba20*/  STG.E.U16 [R6.64], R25 ;  /* 0x0000001906007986 */ /* 0x000fe4000c101506 */
[----:B------:R-:W-:Y:S01]  /*bba30*/  STG.E.U16 [R26.64], R0 ;  /* 0x000000001a007986 */ /* 0x000fe2000c101506 */
[----:B------:R-:W-:Y:S01]  /*bba40*/  STG.E.U16 [R20.64], R16 ;  /* 0x0000001014007986 */ /* 0x000fe2000c101506 */
[----:B0-----:R-:W-:-:S05]  /*bba50*/  PRMT R2, R16, 0x7632, R2 ;  /* 0x0000763210027816 */ /* 0x001fca0000000002 */
[----:B------:R0:W-:Y:S04]  /*bba60*/  STG.E.U16 [R12.64], R2 ;  /* 0x000000020c007986 */ /* 0x0001e8000c101506 */
[----:B0-----:R-:W4:Y:S01]  /*bba70*/  LDL.LU R12, [R1+0x230] ;  /* 0x00023000010c7983 */ /* 0x001f220000300800 */
[----:B------:R-:W4:Y:S02]  /*bba80*/  LDL.LU R13, [R1+0x234] ;  /* 0x00023400010d7983 */ /* 0x000f240000300800 */
[----:B------:R-:W2:Y:S02]  /*bba90*/  LDL.LU R14, [R1+0x238] ;  /* 0x00023800010e7983 */ /* 0x000ea40000300800 */
[----:B------:R-:W2:Y:S01]  /*bbaa0*/  LDL.LU R15, [R1+0x23c] ;  /* 0x00023c00010f7983 */ /* 0x000ea20000300800 */
[----:B---3--:R-:W-:Y:S01]  /*bbab0*/  PRMT R0, R19, 0x7632, R0 ;  /* 0x0000763213007816 */ /* 0x008fe20000000000 */
[----:B------:R0:W-:Y:S04]  /*bbac0*/  STG.E.U16 [R8.64], R19 ;  /* 0x0000001308007986 */ /* 0x0001e8000c101506 */
[----:B--2---:R-:W-:Y:S01]  /*bbad0*/  STL.64 [R1+0x1b60], R14 ;  /* 0x001b600e01007387 */ /* 0x004fe20000100a00 */
[----:B----4-:R1:W-:Y:S02]  /*bbae0*/  STL.64 [R1+0x1b58], R12 ;  /* 0x001b580c01007387 */ /* 0x0103e40000100a00 */
[----:B------:R-:W2:Y:S02]  /*bbaf0*/  LDL.LU R16, [R1+0x240] ;  /* 0x0002400001107983 */ /* 0x000ea40000300800 */
[----:B------:R-:W2:Y:S01]  /*bbb00*/  LDL.LU R17, [R1+0x244] ;  /* 0x0002440001117983 */ /* 0x000ea20000300800 */
[----:B------:R-:W3:Y:S01]  /*bbb10*/  LDL.LU R18, [R1+0x248] ;  /* 0x0002480001127983 */ /* 0x000ee20000300800 */
[----:B0-----:R-:W3:Y:S03]  /*bbb20*/  LDL.LU R19, [R1+0x24c] ;  /* 0x00024c0001137983 */ /* 0x001ee60000300800 */
[----:B---3--:R-:W-:Y:S01]  /*bbb30*/  STL.64 [R1+0x1b70], R18 ;  /* 0x001b701201007387 */ /* 0x008fe20000100a00 */
[----:B--2---:R-:W-:Y:S02]  /*bbb40*/  STL.64 [R1+0x1b68], R16 ;  /* 0x001b681001007387 */ /* 0x004fe40000100a00 */
[----:B-1----:R-:W2:Y:S02]  /*bbb50*/  LDL.LU R12, [R1+0x250] ;  /* 0x00025000010c7983 */ /* 0x002ea40000300800 */
[----:B------:R-:W2:Y:S01]  /*bbb60*/  LDL.LU R13, [R1+0x254] ;  /* 0x00025400010d7983 */ /* 0x000ea20000300800 */
[----:B------:R-:W3:Y:S01]  /*bbb70*/  LDL.LU R14, [R1+0x258] ;  /* 0x00025800010e7983 */ /* 0x000ee20000300800 */
[----:B------:R-:W3:Y:S03]  /*bbb80*/  LDL.LU R15, [R1+0x25c] ;  /* 0x00025c00010f7983 */ /* 0x000ee60000300800 */
[----:B------:R-:W-:Y:S01]  /*bbb90*/  STG.E.U16 [R4.64], R0 ;  /* 0x0000000004007986 */ /* 0x000fe2000c101506 */
[----:B-----5:R0:W-:Y:S03]  /*bbba0*/  STG.E.U16 [R28.64], R3 ;  /* 0x000000031c007986 */ /* 0x0201e6000c101506 */
[----:B0-----:R-:W4:Y:S04]  /*bbbb0*/  LDL.LU R28, [R1+0xac] ;  /* 0x0000ac00011c7983 */ /* 0x001f280000300800 */
[----:B---3--:R-:W-:Y:S01]  /*bbbc0*/  STL.64 [R1+0x1b80], R14 ;  /* 0x001b800e01007387 */ /* 0x008fe20000100a00 */
[----:B--2---:R-:W-:Y:S02]  /*bbbd0*/  STL.64 [R1+0x1b78], R12 ;  /* 0x001b780c01007387 */ /* 0x004fe40000100a00 */
[----:B------:R-:W2:Y:S02]  /*bbbe0*/  LDL.LU R16, [R1+0x260] ;  /* 0x0002600001107983 */ /* 0x000ea40000300800 */
[----:B------:R-:W2:Y:S02]  /*bbbf0*/  LDL.LU R17, [R1+0x264] ;  /* 0x0002640001117983 */ /* 0x000ea40000300800 */
[----:B--2---:R-:W-:Y:S01]  /*bbc00*/  STL.64 [R1+0x1b88], R16 ;  /* 0x001b881001007387 */ /* 0x004fe20000100a00 */
[----:B------:R-:W2:Y:S02]  /*bbc10*/  LDL.LU R18, [R1+0x268] ;  /* 0x0002680001127983 */ /* 0x000ea40000300800 */
[----:B------:R-:W2:Y:S02]  /*bbc20*/  LDL.LU R19, [R1+0x26c] ;  /* 0x00026c0001137983 */ /* 0x000ea40000300800 */
        /* <DEDUP_REMOVED lines=11> */
[----:B--2---:R0:W-:Y:S04]  /*bbce0*/  STL.64 [R1+0x1bc0], R18 ;  /* 0x001bc01201007387 */ /* 0x0041e80000100a00 */
[----:B0-----:R-:W2:Y:S01]  /*bbcf0*/  LDL.LU.64 R18, [R1+0xfa8] ;  /* 0x000fa80001127983 */ /* 0x001ea20000300a00 */
[----:B------:R-:W3:Y:S02]  /*bbd00*/  LDL.LU.64 R16, [R1+0xf58] ;  /* 0x000f580001107983 */ /* 0x000ee40000300a00 */
[----:B------:R-:W5:Y:S02]  /*bbd10*/  LDL.LU R12, [R1+0x270] ;  /* 0x00027000010c7983 */ /* 0x000f640000300800 */
[----:B------:R-:W5:Y:S01]  /*bbd20*/  LDL.LU R13, [R1+0x274] ;  /* 0x00027400010d7983 */ /* 0x000f620000300800 */
[----:B------:R-:W5:Y:S01]  /*bbd30*/  LDL.LU R14, [R1+0x278] ;  /* 0x00027800010e7983 */ /* 0x000f620000300800 */
        /* <DEDUP_REMOVED lines=16> */
[----:B------:R-:W3:Y:S03]  /*bbe40*/  LDL.LU R11, [R1+0x22c] ;  /* 0x00022c00010b7983 */ /* 0x000ee60000300800 */
[----:B--2---:R0:W-:Y:S04]  /*bbe50*/  STG.E.U16 [R18.64], R0 ;  /* 0x0000000012007986 */ /* 0x0041e8000c101506 */
[----:B0-----:R-:W2:Y:S01]  /*bbe60*/  LDL.LU.64 R18, [R1+0x1bc0] ;  /* 0x001bc00001127983 */ /* 0x001ea20000300a00 */
[----:B----4-:R-:W-:-:S03]  /*bbe70*/  PRMT R2, R28, 0x7632, R2 ;  /* 0x000076321c027816 */ /* 0x010fc60000000002 */
[----:B--2---:R0:W-:Y:S04]  /*bbe80*/  STG.E.U16 [R18.64], R28 ;  /* 0x0000001c12007986 */ /* 0x0041e8000c101506 */
[----:B0-----:R-:W2:Y:S01]  /*bbe90*/  LDL.LU.64 R18, [R1+0x1bb8] ;  /* 0x001bb80001127983 */ /* 0x001ea20000300a00 */
[----:B------:R-:W4:Y:S03]  /*bbea0*/  LDL.LU R28, [R1+0x1bb0] ;  /* 0x001bb000011c7983 */ /* 0x000f260000300800 */
[----:B--2---:R0:W-:Y:S04]  /*bbeb0*/  STG.E.U16 [R18.64], R2 ;  /* 0x0000000212007986 */ /* 0x0041e8000c101506 */
[----:B0-----:R-:W2:Y:S01]  /*bbec0*/  LDL.LU.64 R18, [R1+0x1ba8] ;  /* 0x001ba80001127983 */ /* 0x001ea20000300a00 */
[----:B----4-:R-:W-:-:S03]  /*bbed0*/  PRMT R0, R28, 0x7632, R0 ;  /* 0x000076321c007816 */ /* 0x010fc60000000000 */
[----:B--2---:R0:W-:Y:S04]  /*bbee0*/  STG.E.U16 [R18.64], R28 ;  /* 0x0000001c12007986 */ /* 0x0041e8000c101506 */
[----:B0-----:R-:W2:Y:S01]  /*bbef0*/  LDL.LU.64 R18, [R1+0x1ba0] ;  /* 0x001ba00001127983 */ /* 0x001ea20000300a00 */
[----:B------:R-:W-:-:S03]  /*bbf00*/  PRMT R2, R23, 0x7632, R2 ;  /* 0x0000763217027816 */ /* 0x000fc60000000002 */
[----:B------:R-:W0:Y:S04]  /*bbf10*/  S2R R28, SR_TID.X ;  /* 0x00000000001c7919 */ /* 0x000e280000002100 */
[----:B--2---:R1:W-:Y:S04]  /*bbf20*/  STG.E.U16 [R18.64], R0 ;  /* 0x0000000012007986 */ /* 0x0043e8000c101506 */
[----:B-1----:R-:W2:Y:S01]  /*bbf30*/  LDL.LU.64 R18, [R1+0x1b98] ;  /* 0x001b980001127983 */ /* 0x002ea20000300a00 */
[----:B0-----:R-:W-:Y:S01]  /*bbf40*/  LOP3.LUT R28, R28, 0x1c, RZ, 0xc0, !PT ;  /* 0x0000001c1c1c7812 */ /* 0x001fe200078ec0ff */
[----:B------:R-:W4:Y:S02]  /*bbf50*/  LDL.LU R0, [R1+0x12a0] ;  /* 0x0012a00001007983 */ /* 0x000f240000300800 */
[----:B--2---:R0:W-:Y:S01]  /*bbf60*/  STG.E.U16 [R18.64], R23 ;  /* 0x0000001712007986 */ /* 0x0041e2000c101506 */
[----:B---3--:R1:W-:Y:S02]  /*bbf70*/  STG.E.U16 [R16.64], R2 ;  /* 0x0000000210007986 */ /* 0x0083e4000c101506 */
[----:B------:R-:W-:Y:S06]  /*bbf80*/  BAR.SYNC.DEFER_BLOCKING 0x0 ;  /* 0x0000000000007b1d */ /* 0x000fec0000010000 */
[----:B0-----:R-:W2:Y:S01]  /*bbf90*/  LDL.LU.64 R18, [R1+0x1b90] ;  /* 0x001b900001127983 */ /* 0x001ea20000300a00 */
[----:B------:R-:W3:Y:S02]  /*bbfa0*/  LDL.LU R23, [R1+0x1100] ;  /* 0x0011000001177983 */ /* 0x000ee40000300800 */
[----:B-1----:R-:W2:Y:S01]  /*bbfb0*/  LDL.LU.64 R16, [R1+0x1b88] ;  /* 0x001b880001107983 */ /* 0x002ea20000300a00 */
[----:B-----5:R0:W-:Y:S04]  /*bbfc0*/  STS.128 [R28.X4], R12 ;  /* 0x0000000c1c007388 */ /* 0x0201e80000004c00 */
[----:B0-----:R-:W5:Y:S01]  /*bbfd0*/  LDL.LU.64 R14, [R1+0x1b80] ;  /* 0x001b8000010e7983 */ /* 0x001f620000300a00 */
[----:B------:R-:W5:Y:S03]  /*bbfe0*/  LDL.LU.64 R12, [R1+0x1b78] ;  /* 0x001b7800010c7983 */ /* 0x000f660000300a00 */
[----:B--2---:R0:W-:Y:S04]  /*bbff0*/  STS.128 [R28.X4+0x80], R16 ;  /* 0x000080101c007388 */ /* 0x0041e80000004c00 */
[----:B0-----:R-:W2:Y:S01]  /*bc000*/  LDL.LU.64 R18, [R1+0x1b70] ;  /* 0x001b700001127983 */ /* 0x001ea20000300a00 */
[----:B------:R-:W2:Y:S03]  /*bc010*/  LDL.LU.64 R16, [R1+0x1b68] ;  /* 0x001b680001107983 */ /* 0x000ea60000300a00 */
[----:B-----5:R0:W-:Y:S04]  /*bc020*/  STS.128 [R28.X4+0x100], R12 ;  /* 0x0001000c1c007388 */ /* 0x0201e80000004c00 */
[----:B0-----:R-:W5:Y:S01]  /*bc030*/  LDL.LU.64 R14, [R1+0x1b60] ;  /* 0x001b6000010e7983 */ /* 0x001f620000300a00 */
[----:B------:R-:W5:Y:S01]  /*bc040*/  LDL.LU.64 R12, [R1+0x1b58] ;  /* 0x001b5800010c7983 */ /* 0x000f620000300a00 */
[----:B----4-:R-:W-:-:S02]  /*bc050*/  FSEL R0, R0, -INF , P4 ;  /* 0xff80000000007808 */ /* 0x010fc40002000000 */
[----:B------:R-:W-:-:S03]  /*bc060*/  FSEL R6, R6, -INF , P0 ;  /* 0xff80000006067808 */ /* 0x000fc60000000000 */
[----:B------:R-:W-:Y:S01]  /*bc070*/  FFMA R26, R0, 0.69314718246459960938, R26 ;  /* 0x3f317218001a7823 */ /* 0x000fe2000000001a */
[----:B------:R-:W-:Y:S01]  /*bc080*/  FSEL R0, R7, -INF , P3 ;  /* 0xff80000007007808 */ /* 0x000fe20001800000 */
[----:B------:R-:W-:Y:S02]  /*bc090*/  FSEL R7, R27, -INF , P5 ;  /* 0xff8000001b077808 */ /* 0x000fe40002800000 */
[----:B------:R-:W-:Y:S02]  /*bc0a0*/  FFMA R6, R6, 0.69314718246459960938, R29 ;  /* 0x3f31721806067823 */ /* 0x000fe4000000001d */
[----:B------:R-:W0:Y:S01]  /*bc0b0*/  S2R R29, SR_TID.X ;  /* 0x00000000001d7919 */ /* 0x000e220000002100 */
[----:B------:R-:W-:-:S03]  /*bc0c0*/  FFMA R7, R7, 0.69314718246459960938, R3 ;  /* 0x3f31721807077823 */ /* 0x000fc60000000003 */
[----:B------:R-:W1:Y:S01]  /*bc0d0*/  S2R R3, SR_TID.X ;  /* 0x0000000000037919 */ /* 0x000e620000002100 */
[----:B------:R-:W-:Y:S02]  /*bc0e0*/  FSEL R4, R4, -INF , P2 ;  /* 0xff80000004047808 */ /* 0x000fe40001000000 */
[----:B------:R-:W-:Y:S01]  /*bc0f0*/  FSEL R5, R5, -INF , P1 ;  /* 0xff80000005057808 */ /* 0x000fe20000800000 */
[----:B---3--:R-:W-:Y:S02]  /*bc100*/  FFMA R25, R25, 0.69314718246459960938, R23 ;  /* 0x3f31721819197823 */ /* 0x008fe40000000017 */
[----:B------:R-:W-:Y:S02]  /*bc110*/  FFMA R27, R0, 0.69314718246459960938, R22 ;  /* 0x3f317218001b7823 */ /* 0x000fe40000000016 */
[----:B------:R-:W-:Y:S02]  /*bc120*/  FFMA R4, R4, 0.69314718246459960938, R21 ;  /* 0x3f31721804047823 */ /* 0x000fe40000000015 */
[----:B------:R-:W-:Y:S01]  /*bc130*/  FFMA R5, R5, 0.69314718246459960938, R20 ;  /* 0x3f31721805057823 */ /* 0x000fe20000000014 */
[----:B--2---:R-:W-:Y:S04]  /*bc140*/  STS.128 [R28.X4+0x180], R16 ;  /* 0x000180101c007388 */ /* 0x004fe80000004c00 */
[----:B-----5:R-:W-:Y:S01]  /*bc150*/  STS.128 [R28.X4+0x200], R12 ;  /* 0x0002000c1c007388 */ /* 0x020fe20000004c00 */
[----:B------:R-:W-:Y:S02]  /*bc160*/  STS.128 [R28.X4+0x280], R8 ;  /* 0x000280081c007388 */ /* 0x000fe40000004c00 */
[----:B------:R-:W-:Y:S02]  /*bc170*/  STS.128 [R28.X4+0x300], R24 ;  /* 0x000300181c007388 */ /* 0x000fe40000004c00 */
[----:B------:R0:W-:Y:S02]  /*bc180*/  STS.128 [R28.X4+0x380], R4 ;  /* 0x000380041c007388 */ /* 0x0001e40000004c00 */
[----:B0-----:R-:W-:-:S02]  /*bc190*/  SHF.L.U32 R28, R29, 0x4, RZ ;  /* 0x000000041d1c7819 */ /* 0x001fc400000006ff */
[C---:B-1----:R-:W-:Y:S02]  /*bc1a0*/  LOP3.LUT R8, R3.reuse, 0xe0, RZ, 0xc0, !PT ;  /* 0x000000e003087812 */ /* 0x042fe400078ec0ff */
[----:B------:R-:W-:Y:S01]  /*bc1b0*/  LOP3.LUT R28, R28, 0x70, RZ, 0xc0, !PT ;  /* 0x000000701c1c7812 */ /* 0x000fe200078ec0ff */
[----:B------:R-:W-:-:S04]  /*bc1c0*/  LOP3.LUT R3, R3, 0x18, RZ, 0xc0, !PT ;  /* 0x0000001803037812 */ /* 0x000fc800078ec0ff */
[----:B------:R-:W-:Y:S01]  /*bc1d0*/  IMAD R28, R8, 0x4, R28 ;  /* 0x00000004081c7824 */ /* 0x000fe200078e021c */
[----:B------:R-:W0:Y:S04]  /*bc1e0*/  S2R R24, SR_CTAID.X ;  /* 0x0000000000187919 */ /* 0x000e280000002500 */
[----:B------:R-:W-:Y:S01]  /*bc1f0*/  BAR.SYNC.DEFER_BLOCKING 0x0 ;  /* 0x0000000000007b1d */ /* 0x000fe20000010000 */
[----:B------:R-:W-:-:S05]  /*bc200*/  LEA.HI R28, R3, R28, RZ, 0x1f ;  /* 0x0000001c031c7211 */ /* 0x000fca00078ff8ff */
[----:B------:R-:W1:Y:S04]  /*bc210*/  S2R R3, SR_CTAID.Y ;  /* 0x0000000000037919 */ /* 0x000e680000002600 */
[----:B------:R-:W2:Y:S01]  /*bc220*/  LDS R11, [R28] ;  /* 0x000000001c0b7984 */ /* 0x000ea20000000800 */
[----:B0-----:R-:W-:Y:S01]  /*bc230*/  PRMT R29, R29, 0x6540, R24 ;  /* 0x000065401d1d7816 */ /* 0x001fe20000000018 */
[----:B-1----:R-:W-:-:S03]  /*bc240*/  IMAD R0, R3, c[0x0][0x1cc], RZ ;  /* 0x0000730003007a24 */ /* 0x002fc600078e02ff */
[C---:B------:R-:W-:Y:S01]  /*bc250*/  SHF.L.U32 R3, R29.reuse, 0x2, RZ ;  /* 0x000000021d037819 */ /* 0x040fe200000006ff */
[----:B------:R-:W-:Y:S01]  /*bc260*/  IMAD.HI R9, R29, 0x4, RZ ;  /* 0x000000041d097827 */ /* 0x000fe200078e02ff */
[----:B------:R-:W-:-:S03]  /*bc270*/  SHF.L.U32 R2, R0, 0x2, RZ ;  /* 0x0000000200027819 */ /* 0x000fc600000006ff */
[----:B------:R-:W-:Y:S01]  /*bc280*/  IMAD.HI R0, R0, 0x4, RZ ;  /* 0x0000000400007827 */ /* 0x000fe200078e02ff */
[----:B------:R-:W-:-:S04]  /*bc290*/  IADD3 R2, P0, P1, R3, c[0x0][0x180], R2 ;  /* 0x0000600003027a10 */ /* 0x000fc8000791e002 */
[----:B------:R-:W-:-:S05]  /*bc2a0*/  IADD3.X R3, R9, c[0x0][0x184], R0, P0, P1 ;  /* 0x0000610009037a10 */ /* 0x000fca00007e2400 */
[----:B--2---:R-:W-:Y:S01]  /*bc2b0*/  STG.E [R2.64], R11 ;  /* 0x0000000b02007986 */ /* 0x004fe2000c101906 */
[----:B------:R-:W-:Y:S05]  /*bc2c0*/  EXIT ;  /* 0x000000000000794d */ /* 0x000fea0003800000 */
.L_x_68:
[----:B------:R-:W-:-:S00]  /*bc2d0*/  BRA `(.L_x_68) ;  /* 0xfffffff000007947 */ /* 0x000fc0000383ffff */
[----:B------:R-:W-:-:S00]  /*bc2e0*/  NOP ;  /* 0x0000000000007918 */ /* 0x000fc00000000000 */
        /* <DEDUP_REMOVED lines=9> */
.L_x_69:


//--------------------- .nv.global.init           --------------------------
	.section	.nv.global.init,"aw",@progbits
.nv.global.init:
	.type		_$_str,@object
	.size		_$_str,(.L_0 - _$_str)
_$_str:
        /*0000*/ 	.byte	0x5f, 0x5f, 0x43, 0x55, 0x44, 0x41, 0x5f, 0x46, 0x54, 0x5a, 0x00
.L_0:


//--------------------- .nv.shared.attn_fwd       --------------------------
	.section	.nv.shared.attn_fwd,"aw",@nobits
	.sectionflags	@""
	.align	16
